//
// Generated by NVIDIA NVVM Compiler
//
// Compiler Build ID: CL-36424714
// Cuda compilation tools, release 13.0, V13.0.88
// Based on NVVM 20.0.0
//

.version 9.0
.target sm_100
.address_size 64

	// .globl	_Z24simulatedAnnealingKernelPjPiPtS_Pmfffiiiiiiiiy
.global .align 4 .b8 precalc_xorwow_matrix[102400];
.global .align 4 .b8 precalc_xorwow_offset_matrix[102400];
.global .align 4 .b8 mrg32k3aM1[2304];
.global .align 4 .b8 mrg32k3aM2[2304];
.global .align 4 .b8 mrg32k3aM1SubSeq[2016];
.global .align 4 .b8 mrg32k3aM2SubSeq[2016];
.global .align 4 .b8 mrg32k3aM1Seq[2304];
.global .align 4 .b8 mrg32k3aM2Seq[2304];
.const .align 8 .b8 __cr_lgamma_table[72];
.const .align 4 .b8 d_binCoef[6888];
.const .align 4 .u32 d_v;
.const .align 4 .u32 d_k;
.const .align 4 .u32 d_t;
.const .align 4 .u32 d_m;
.const .align 4 .u32 d_b;
.const .align 4 .u32 d_coverLen;
.const .align 4 .u32 d_coveredLen;
.const .align 4 .u32 d_neighborLen;

.visible .entry _Z24simulatedAnnealingKernelPjPiPtS_Pmfffiiiiiiiiy(
	.param .u64 .ptr .align 1 _Z24simulatedAnnealingKernelPjPiPtS_Pmfffiiiiiiiiy_param_0,
	.param .u64 .ptr .align 1 _Z24simulatedAnnealingKernelPjPiPtS_Pmfffiiiiiiiiy_param_1,
	.param .u64 .ptr .align 1 _Z24simulatedAnnealingKernelPjPiPtS_Pmfffiiiiiiiiy_param_2,
	.param .u64 .ptr .align 1 _Z24simulatedAnnealingKernelPjPiPtS_Pmfffiiiiiiiiy_param_3,
	.param .u64 .ptr .align 1 _Z24simulatedAnnealingKernelPjPiPtS_Pmfffiiiiiiiiy_param_4,
	.param .f32 _Z24simulatedAnnealingKernelPjPiPtS_Pmfffiiiiiiiiy_param_5,
	.param .f32 _Z24simulatedAnnealingKernelPjPiPtS_Pmfffiiiiiiiiy_param_6,
	.param .f32 _Z24simulatedAnnealingKernelPjPiPtS_Pmfffiiiiiiiiy_param_7,
	.param .u32 _Z24simulatedAnnealingKernelPjPiPtS_Pmfffiiiiiiiiy_param_8,
	.param .u32 _Z24simulatedAnnealingKernelPjPiPtS_Pmfffiiiiiiiiy_param_9,
	.param .u32 _Z24simulatedAnnealingKernelPjPiPtS_Pmfffiiiiiiiiy_param_10,
	.param .u32 _Z24simulatedAnnealingKernelPjPiPtS_Pmfffiiiiiiiiy_param_11,
	.param .u32 _Z24simulatedAnnealingKernelPjPiPtS_Pmfffiiiiiiiiy_param_12,
	.param .u32 _Z24simulatedAnnealingKernelPjPiPtS_Pmfffiiiiiiiiy_param_13,
	.param .u32 _Z24simulatedAnnealingKernelPjPiPtS_Pmfffiiiiiiiiy_param_14,
	.param .u32 _Z24simulatedAnnealingKernelPjPiPtS_Pmfffiiiiiiiiy_param_15,
	.param .u64 _Z24simulatedAnnealingKernelPjPiPtS_Pmfffiiiiiiiiy_param_16
)
{
	.local .align 16 .b8 	__local_depot0[16528];
	.reg .b64 	%SP;
	.reg .b64 	%SPL;
	.reg .pred 	%p<1808>;
	.reg .b16 	%rs<2601>;
	.reg .b32 	%r<9041>;
	.reg .b32 	%f<59>;
	.reg .b64 	%rd<6891>;

	mov.u64 	%SPL, __local_depot0;
	cvta.local.u64 	%SP, %SPL;
	ld.param.u64 	%rd385, [_Z24simulatedAnnealingKernelPjPiPtS_Pmfffiiiiiiiiy_param_2];
	ld.param.u32 	%r2687, [_Z24simulatedAnnealingKernelPjPiPtS_Pmfffiiiiiiiiy_param_12];
	ld.param.u32 	%r2688, [_Z24simulatedAnnealingKernelPjPiPtS_Pmfffiiiiiiiiy_param_13];
	ld.param.u32 	%r2689, [_Z24simulatedAnnealingKernelPjPiPtS_Pmfffiiiiiiiiy_param_14];
	ld.param.u32 	%r2690, [_Z24simulatedAnnealingKernelPjPiPtS_Pmfffiiiiiiiiy_param_15];
	ld.param.u64 	%rd388, [_Z24simulatedAnnealingKernelPjPiPtS_Pmfffiiiiiiiiy_param_16];
	add.u64 	%rd389, %SP, 0;
	add.u64 	%rd1, %SPL, 0;
	add.u64 	%rd2, %SPL, 20;
	add.u64 	%rd3, %SPL, 40;
	add.u64 	%rd4, %SPL, 0;
	add.u64 	%rd5, %SPL, 20;
	add.u64 	%rd6, %SPL, 40;
	add.u64 	%rd7, %SPL, 0;
	add.u64 	%rd8, %SPL, 20;
	add.u64 	%rd9, %SPL, 40;
	add.u64 	%rd10, %SPL, 0;
	add.u64 	%rd11, %SPL, 20;
	add.u64 	%rd12, %SPL, 40;
	add.u64 	%rd13, %SPL, 0;
	add.u64 	%rd14, %SPL, 20;
	add.u64 	%rd15, %SPL, 40;
	add.u64 	%rd16, %SPL, 0;
	add.u64 	%rd17, %SPL, 20;
	add.u64 	%rd18, %SPL, 40;
	add.u64 	%rd19, %SPL, 0;
	add.u64 	%rd20, %SPL, 20;
	add.u64 	%rd21, %SPL, 40;
	add.u64 	%rd22, %SPL, 60;
	add.u64 	%rd23, %SPL, 4160;
	add.u64 	%rd24, %SPL, 8272;
	add.u64 	%rd25, %SPL, 12368;
	add.u64 	%rd26, %SPL, 16464;
	add.u64 	%rd27, %SPL, 16485;
	mov.u32 	%r2691, %ctaid.x;
	mov.u32 	%r2692, %ntid.x;
	mov.u32 	%r2693, %tid.x;
	mad.lo.s32 	%r1, %r2691, %r2692, %r2693;
	setp.ge.s32 	%p2, %r1, %r2690;
	@%p2 bra 	$L__BB0_1714;
	cvta.to.global.u64 	%rd28, %rd385;
	cvt.s64.s32 	%rd29, %r1;
	add.s64 	%rd416, %rd388, %rd29;
	cvt.u32.u64 	%r2694, %rd416;
	xor.b32  	%r2695, %r2694, -1429050551;
	mul.lo.s32 	%r2696, %r2695, 1099087573;
	{ .reg .b32 tmp; mov.b64 {tmp, %r2697}, %rd416; }
	xor.b32  	%r2698, %r2697, -136515619;
	mul.lo.s32 	%r2699, %r2698, -1703105765;
	add.s32 	%r2700, %r2696, %r2699;
	add.s32 	%r1268, %r2700, 6615241;
	add.s32 	%r8325, %r2696, 123456789;
	xor.b32  	%r1497, %r2696, 362436069;
	add.s32 	%r1496, %r2699, 521288629;
	xor.b32  	%r1495, %r2699, 88675123;
	add.s32 	%r1494, %r2696, 5783321;
	ld.const.u32 	%r8, [d_b];
	mul.wide.s32 	%rd30, %r8, %r1;
	setp.lt.s32 	%p3, %r8, 0;
	@%p3 bra 	$L__BB0_34;
	add.s32 	%r9, %r8, 1;
	and.b32  	%r10, %r9, 7;
	setp.lt.u32 	%p4, %r8, 7;
	mov.b32 	%r7762, 0;
	@%p4 bra 	$L__BB0_6;
	and.b32  	%r7762, %r9, -8;
	mov.b32 	%r7765, 0;
$L__BB0_4:
	.pragma "nounroll";
	setp.le.s32 	%p5, %r2687, %r7765;
	mul.wide.u32 	%rd417, %r7765, 4;
	add.s64 	%rd33, %rd22, %rd417;
	@%p5 bra 	$L__BB0_44;
	sub.s32 	%r2704, %r2687, %r7765;
	st.local.u32 	[%rd33], %r2704;
	bra.uni 	$L__BB0_45;
$L__BB0_6:
	setp.eq.s32 	%p14, %r10, 0;
	@%p14 bra 	$L__BB0_34;
	setp.lt.u32 	%p15, %r10, 4;
	@%p15 bra 	$L__BB0_21;
	setp.gt.s32 	%p16, %r2687, %r7762;
	mul.wide.u32 	%rd418, %r7762, 4;
	add.s64 	%rd31, %rd22, %rd418;
	@%p16 bra 	$L__BB0_10;
	mov.b32 	%r2719, 0;
	st.local.u32 	[%rd31], %r2719;
	bra.uni 	$L__BB0_11;
$L__BB0_10:
	sub.s32 	%r2720, %r2687, %r7762;
	st.local.u32 	[%rd31], %r2720;
$L__BB0_11:
	add.s32 	%r13, %r7762, 1;
	setp.gt.s32 	%p17, %r2687, %r13;
	@%p17 bra 	$L__BB0_13;
	mov.b32 	%r2721, 0;
	st.local.u32 	[%rd31+4], %r2721;
	bra.uni 	$L__BB0_14;
$L__BB0_13:
	sub.s32 	%r2722, %r2687, %r13;
	st.local.u32 	[%rd31+4], %r2722;
$L__BB0_14:
	add.s32 	%r14, %r7762, 2;
	setp.gt.s32 	%p18, %r2687, %r14;
	@%p18 bra 	$L__BB0_16;
	mov.b32 	%r2723, 0;
	st.local.u32 	[%rd31+8], %r2723;
	bra.uni 	$L__BB0_17;
$L__BB0_16:
	sub.s32 	%r2724, %r2687, %r14;
	st.local.u32 	[%rd31+8], %r2724;
$L__BB0_17:
	add.s32 	%r15, %r7762, 3;
	setp.gt.s32 	%p19, %r2687, %r15;
	@%p19 bra 	$L__BB0_19;
	mov.b32 	%r2725, 0;
	st.local.u32 	[%rd31+12], %r2725;
	bra.uni 	$L__BB0_20;
$L__BB0_19:
	sub.s32 	%r2726, %r2687, %r15;
	st.local.u32 	[%rd31+12], %r2726;
$L__BB0_20:
	add.s32 	%r7762, %r7762, 4;
$L__BB0_21:
	and.b32  	%r2727, %r9, 3;
	setp.eq.s32 	%p20, %r2727, 0;
	@%p20 bra 	$L__BB0_34;
	setp.eq.s32 	%p21, %r2727, 1;
	@%p21 bra 	$L__BB0_30;
	setp.gt.s32 	%p22, %r2687, %r7762;
	mul.wide.u32 	%rd419, %r7762, 4;
	add.s64 	%rd32, %rd22, %rd419;
	@%p22 bra 	$L__BB0_25;
	mov.b32 	%r2728, 0;
	st.local.u32 	[%rd32], %r2728;
	bra.uni 	$L__BB0_26;
$L__BB0_25:
	sub.s32 	%r2729, %r2687, %r7762;
	st.local.u32 	[%rd32], %r2729;
$L__BB0_26:
	add.s32 	%r18, %r7762, 1;
	setp.gt.s32 	%p23, %r2687, %r18;
	@%p23 bra 	$L__BB0_28;
	mov.b32 	%r2730, 0;
	st.local.u32 	[%rd32+4], %r2730;
	bra.uni 	$L__BB0_29;
$L__BB0_28:
	sub.s32 	%r2731, %r2687, %r18;
	st.local.u32 	[%rd32+4], %r2731;
$L__BB0_29:
	add.s32 	%r7762, %r7762, 2;
$L__BB0_30:
	and.b32  	%r2732, %r8, 1;
	setp.eq.b32 	%p24, %r2732, 1;
	@%p24 bra 	$L__BB0_34;
	setp.gt.s32 	%p25, %r2687, %r7762;
	@%p25 bra 	$L__BB0_33;
	mul.wide.u32 	%rd420, %r7762, 4;
	add.s64 	%rd421, %rd22, %rd420;
	mov.b32 	%r2733, 0;
	st.local.u32 	[%rd421], %r2733;
	bra.uni 	$L__BB0_34;
$L__BB0_33:
	sub.s32 	%r2734, %r2687, %r7762;
	mul.wide.u32 	%rd422, %r7762, 4;
	add.s64 	%rd423, %rd22, %rd422;
	st.local.u32 	[%rd423], %r2734;
$L__BB0_34:
	setp.lt.s32 	%p26, %r8, 1;
	@%p26 bra 	$L__BB0_41;
	and.b32  	%r21, %r8, 3;
	setp.lt.u32 	%p27, %r8, 4;
	mov.b32 	%r7766, 0;
	@%p27 bra 	$L__BB0_38;
	and.b32  	%r7766, %r8, 2147483644;
	ld.local.u32 	%r7770, [%rd22];
	mov.b32 	%r7771, 0;
$L__BB0_37:
	mul.wide.u32 	%rd424, %r7771, 4;
	add.s64 	%rd425, %rd22, %rd424;
	ld.local.u32 	%r2737, [%rd425+4];
	sub.s32 	%r2738, %r7770, %r2737;
	add.s64 	%rd426, %rd23, %rd424;
	st.local.u32 	[%rd426], %r2738;
	ld.local.u32 	%r2739, [%rd425+8];
	sub.s32 	%r2740, %r2737, %r2739;
	st.local.u32 	[%rd426+4], %r2740;
	ld.local.u32 	%r2741, [%rd425+12];
	sub.s32 	%r2742, %r2739, %r2741;
	st.local.u32 	[%rd426+8], %r2742;
	add.s32 	%r7771, %r7771, 4;
	ld.local.u32 	%r7770, [%rd425+16];
	sub.s32 	%r2743, %r2741, %r7770;
	st.local.u32 	[%rd426+12], %r2743;
	setp.eq.s32 	%p28, %r7771, %r7766;
	@%p28 bra 	$L__BB0_38;
	bra.uni 	$L__BB0_37;
$L__BB0_38:
	setp.eq.s32 	%p29, %r21, 0;
	@%p29 bra 	$L__BB0_41;
	mul.wide.u32 	%rd427, %r7766, 4;
	add.s64 	%rd428, %rd22, %rd427;
	ld.local.u32 	%r7767, [%rd428];
	mov.b32 	%r7769, 0;
$L__BB0_40:
	.pragma "nounroll";
	add.s32 	%r38, %r7766, 1;
	mul.wide.u32 	%rd429, %r7766, 4;
	add.s64 	%rd430, %rd22, %rd429;
	ld.local.u32 	%r39, [%rd430+4];
	sub.s32 	%r2745, %r7767, %r39;
	add.s64 	%rd431, %rd23, %rd429;
	st.local.u32 	[%rd431], %r2745;
	add.s32 	%r7769, %r7769, 1;
	setp.ne.s32 	%p30, %r7769, %r21;
	mov.u32 	%r7767, %r39;
	mov.u32 	%r7766, %r38;
	@%p30 bra 	$L__BB0_40;
$L__BB0_41:
	cvt.s64.s32 	%rd432, %r2689;
	mul.lo.s64 	%rd433, %rd432, %rd29;
	shl.b64 	%rd434, %rd433, 1;
	add.s64 	%rd34, %rd28, %rd434;
	setp.lt.s32 	%p31, %r2689, 1;
	@%p31 bra 	$L__BB0_77;
	and.b32  	%r41, %r2689, 15;
	setp.lt.u32 	%p32, %r2689, 16;
	mov.b32 	%r7772, 0;
	@%p32 bra 	$L__BB0_68;
	and.b32  	%r7772, %r2689, 2147483632;
	mov.b32 	%r7777, 0;
	bra.uni 	$L__BB0_67;
$L__BB0_44:
	mov.b32 	%r2703, 0;
	st.local.u32 	[%rd33], %r2703;
$L__BB0_45:
	add.s32 	%r25, %r7765, 1;
	setp.gt.s32 	%p6, %r2687, %r25;
	@%p6 bra 	$L__BB0_47;
	mov.b32 	%r2705, 0;
	st.local.u32 	[%rd33+4], %r2705;
	bra.uni 	$L__BB0_48;
$L__BB0_47:
	sub.s32 	%r2706, %r2687, %r25;
	st.local.u32 	[%rd33+4], %r2706;
$L__BB0_48:
	add.s32 	%r26, %r7765, 2;
	setp.gt.s32 	%p7, %r2687, %r26;
	@%p7 bra 	$L__BB0_50;
	mov.b32 	%r2707, 0;
	st.local.u32 	[%rd33+8], %r2707;
	bra.uni 	$L__BB0_51;
$L__BB0_50:
	sub.s32 	%r2708, %r2687, %r26;
	st.local.u32 	[%rd33+8], %r2708;
$L__BB0_51:
	add.s32 	%r27, %r7765, 3;
	setp.gt.s32 	%p8, %r2687, %r27;
	@%p8 bra 	$L__BB0_53;
	mov.b32 	%r2709, 0;
	st.local.u32 	[%rd33+12], %r2709;
	bra.uni 	$L__BB0_54;
$L__BB0_53:
	sub.s32 	%r2710, %r2687, %r27;
	st.local.u32 	[%rd33+12], %r2710;
$L__BB0_54:
	add.s32 	%r28, %r7765, 4;
	setp.gt.s32 	%p9, %r2687, %r28;
	@%p9 bra 	$L__BB0_56;
	mov.b32 	%r2711, 0;
	st.local.u32 	[%rd33+16], %r2711;
	bra.uni 	$L__BB0_57;
$L__BB0_56:
	sub.s32 	%r2712, %r2687, %r28;
	st.local.u32 	[%rd33+16], %r2712;
$L__BB0_57:
	add.s32 	%r29, %r7765, 5;
	setp.gt.s32 	%p10, %r2687, %r29;
	@%p10 bra 	$L__BB0_59;
	mov.b32 	%r2713, 0;
	st.local.u32 	[%rd33+20], %r2713;
	bra.uni 	$L__BB0_60;
$L__BB0_59:
	sub.s32 	%r2714, %r2687, %r29;
	st.local.u32 	[%rd33+20], %r2714;
$L__BB0_60:
	add.s32 	%r30, %r7765, 6;
	setp.gt.s32 	%p11, %r2687, %r30;
	@%p11 bra 	$L__BB0_62;
	mov.b32 	%r2715, 0;
	st.local.u32 	[%rd33+24], %r2715;
	bra.uni 	$L__BB0_63;
$L__BB0_62:
	sub.s32 	%r2716, %r2687, %r30;
	st.local.u32 	[%rd33+24], %r2716;
$L__BB0_63:
	add.s32 	%r31, %r7765, 7;
	setp.gt.s32 	%p12, %r2687, %r31;
	@%p12 bra 	$L__BB0_65;
	mov.b32 	%r2717, 0;
	st.local.u32 	[%rd33+28], %r2717;
	bra.uni 	$L__BB0_66;
$L__BB0_65:
	sub.s32 	%r2718, %r2687, %r31;
	st.local.u32 	[%rd33+28], %r2718;
$L__BB0_66:
	add.s32 	%r7765, %r7765, 8;
	setp.eq.s32 	%p13, %r7765, %r7762;
	@%p13 bra 	$L__BB0_6;
	bra.uni 	$L__BB0_4;
$L__BB0_67:
	.pragma "nounroll";
	mul.wide.u32 	%rd435, %r7777, 2;
	add.s64 	%rd436, %rd34, %rd435;
	mov.b16 	%rs684, 0;
	st.global.u16 	[%rd436], %rs684;
	st.global.u16 	[%rd436+2], %rs684;
	st.global.u16 	[%rd436+4], %rs684;
	st.global.u16 	[%rd436+6], %rs684;
	st.global.u16 	[%rd436+8], %rs684;
	st.global.u16 	[%rd436+10], %rs684;
	st.global.u16 	[%rd436+12], %rs684;
	st.global.u16 	[%rd436+14], %rs684;
	st.global.u16 	[%rd436+16], %rs684;
	st.global.u16 	[%rd436+18], %rs684;
	st.global.u16 	[%rd436+20], %rs684;
	st.global.u16 	[%rd436+22], %rs684;
	st.global.u16 	[%rd436+24], %rs684;
	st.global.u16 	[%rd436+26], %rs684;
	st.global.u16 	[%rd436+28], %rs684;
	st.global.u16 	[%rd436+30], %rs684;
	add.s32 	%r7777, %r7777, 16;
	setp.eq.s32 	%p33, %r7777, %r7772;
	@%p33 bra 	$L__BB0_68;
	bra.uni 	$L__BB0_67;
$L__BB0_68:
	setp.eq.s32 	%p34, %r41, 0;
	@%p34 bra 	$L__BB0_77;
	and.b32  	%r48, %r2689, 7;
	setp.lt.u32 	%p35, %r41, 8;
	@%p35 bra 	$L__BB0_71;
	mul.wide.u32 	%rd437, %r7772, 2;
	add.s64 	%rd438, %rd34, %rd437;
	mov.b16 	%rs685, 0;
	st.global.u16 	[%rd438], %rs685;
	st.global.u16 	[%rd438+2], %rs685;
	st.global.u16 	[%rd438+4], %rs685;
	st.global.u16 	[%rd438+6], %rs685;
	st.global.u16 	[%rd438+8], %rs685;
	st.global.u16 	[%rd438+10], %rs685;
	st.global.u16 	[%rd438+12], %rs685;
	st.global.u16 	[%rd438+14], %rs685;
	add.s32 	%r7772, %r7772, 8;
$L__BB0_71:
	setp.eq.s32 	%p36, %r48, 0;
	@%p36 bra 	$L__BB0_77;
	and.b32  	%r51, %r2689, 3;
	setp.lt.u32 	%p37, %r48, 4;
	@%p37 bra 	$L__BB0_74;
	mul.wide.u32 	%rd439, %r7772, 2;
	add.s64 	%rd440, %rd34, %rd439;
	mov.b16 	%rs686, 0;
	st.global.u16 	[%rd440], %rs686;
	st.global.u16 	[%rd440+2], %rs686;
	st.global.u16 	[%rd440+4], %rs686;
	st.global.u16 	[%rd440+6], %rs686;
	add.s32 	%r7772, %r7772, 4;
$L__BB0_74:
	setp.eq.s32 	%p38, %r51, 0;
	@%p38 bra 	$L__BB0_77;
	mov.b32 	%r7776, 0;
$L__BB0_76:
	.pragma "nounroll";
	mul.wide.u32 	%rd441, %r7772, 2;
	add.s64 	%rd442, %rd34, %rd441;
	mov.b16 	%rs687, 0;
	st.global.u16 	[%rd442], %rs687;
	add.s32 	%r7772, %r7772, 1;
	add.s32 	%r7776, %r7776, 1;
	setp.ne.s32 	%p39, %r7776, %r51;
	@%p39 bra 	$L__BB0_76;
$L__BB0_77:
	setp.lt.s32 	%p40, %r8, 1;
	@%p40 bra 	$L__BB0_139;
	ld.const.u32 	%r58, [d_v];
	mul.wide.s32 	%rd443, %r58, 168;
	mov.u64 	%rd444, d_binCoef;
	add.s64 	%rd445, %rd444, %rd443;
	ld.const.u32 	%r59, [d_k];
	mul.wide.s32 	%rd446, %r59, 4;
	add.s64 	%rd447, %rd445, %rd446;
	ld.const.u32 	%r60, [%rd447];
	cvta.to.local.u64 	%rd35, %rd389;
	ld.const.u32 	%r61, [d_m];
	min.s32 	%r62, %r59, %r61;
	ld.const.u32 	%r63, [d_t];
	mul.wide.s32 	%rd449, %r61, 4;
	add.s64 	%rd450, %rd445, %rd449;
	ld.const.u32 	%r64, [%rd450];
	add.s32 	%r2750, %r2688, -1;
	max.s32 	%r2751, %r61, 1;
	add.s32 	%r65, %r61, -1;
	and.b32  	%r66, %r61, 15;
	add.s32 	%r67, %r66, -1;
	and.b32  	%r68, %r61, 7;
	add.s32 	%r69, %r68, -1;
	and.b32  	%r2752, %r2750, 15;
	add.s32 	%r70, %r2752, -1;
	add.s32 	%r2753, %r2688, 7;
	and.b32  	%r2754, %r2753, 7;
	add.s32 	%r71, %r2754, -1;
	and.b32  	%r72, %r2751, 3;
	and.b32  	%r73, %r2751, 2147483644;
	and.b32  	%r74, %r61, 2147483632;
	and.b32  	%r75, %r61, 3;
	and.b32  	%r76, %r2750, -16;
	and.b32  	%r77, %r2753, 3;
	mov.b32 	%r7784, 0;
	shl.b64 	%rd453, %rd30, 2;
	cvt.u16.u32 	%rs693, %r63;
	cvt.u16.u32 	%rs694, %r61;
$L__BB0_79:
	mov.u32 	%r90, %r8325;
	mov.u32 	%r8325, %r1497;
	mov.u32 	%r1497, %r1496;
	mov.u32 	%r1496, %r1495;
	mov.u32 	%r1495, %r1494;
	ld.param.u64 	%rd6770, [_Z24simulatedAnnealingKernelPjPiPtS_Pmfffiiiiiiiiy_param_3];
	setp.lt.s32 	%p41, %r59, 1;
	shr.u32 	%r2755, %r90, 2;
	xor.b32  	%r2756, %r2755, %r90;
	shl.b32 	%r2757, %r1495, 4;
	shl.b32 	%r2758, %r2756, 1;
	xor.b32  	%r2759, %r2757, %r2758;
	xor.b32  	%r2760, %r2759, %r1495;
	xor.b32  	%r1494, %r2760, %r2756;
	add.s32 	%r1268, %r1268, 362437;
	add.s32 	%r2761, %r1494, %r1268;
	rem.u32 	%r7792, %r2761, %r60;
	cvta.to.global.u64 	%rd452, %rd6770;
	add.s64 	%rd454, %rd452, %rd453;
	mul.wide.u32 	%rd455, %r7784, 4;
	add.s64 	%rd456, %rd454, %rd455;
	st.global.u32 	[%rd456], %r7792;
	mov.b64 	%rd6785, 0;
	mov.u32 	%r7791, %r59;
	@%p41 bra 	$L__BB0_96;
$L__BB0_80:
	add.s32 	%r100, %r7791, -1;
	mul.wide.u32 	%rd457, %r7791, 4;
	add.s64 	%rd36, %rd444, %rd457;
	mov.u32 	%r7793, %r100;
$L__BB0_81:
	mov.u32 	%r101, %r7793;
	add.s32 	%r7793, %r101, 1;
	mul.wide.s32 	%rd459, %r101, 168;
	add.s64 	%rd460, %rd36, %rd459;
	ld.const.u32 	%r2762, [%rd460+168];
	setp.le.u32 	%p42, %r2762, %r7792;
	@%p42 bra 	$L__BB0_81;
	add.s64 	%rd463, %rd444, %rd459;
	add.s64 	%rd465, %rd463, %rd457;
	ld.const.u32 	%r2763, [%rd465];
	sub.s32 	%r7792, %r7792, %r2763;
	cvt.u64.u32 	%rd466, %r100;
	add.s64 	%rd467, %rd35, %rd466;
	st.local.u8 	[%rd467], %r101;
	setp.gt.u32 	%p43, %r7791, 1;
	mov.u32 	%r7791, %r100;
	@%p43 bra 	$L__BB0_80;
	setp.lt.u32 	%p44, %r59, 16;
	mov.b64 	%rd6785, 0;
	mov.b32 	%r7796, 0;
	@%p44 bra 	$L__BB0_86;
	mov.b64 	%rd6785, 0;
	mov.b32 	%r7794, 0;
$L__BB0_85:
	.pragma "nounroll";
	cvt.u64.u32 	%rd471, %r7794;
	add.s64 	%rd472, %rd35, %rd471;
	ld.local.u32 	%r2766, [%rd472];
	bfe.u32 	%r2767, %r2766, 0, 8;
	mov.b64 	%rd473, 1;
	shl.b64 	%rd474, %rd473, %r2767;
	or.b64  	%rd475, %rd474, %rd6785;
	bfe.u32 	%r2768, %r2766, 8, 8;
	shl.b64 	%rd476, %rd473, %r2768;
	or.b64  	%rd477, %rd476, %rd475;
	bfe.u32 	%r2769, %r2766, 16, 8;
	shl.b64 	%rd478, %rd473, %r2769;
	or.b64  	%rd479, %rd478, %rd477;
	bfe.u32 	%r2770, %r2766, 24, 8;
	shl.b64 	%rd480, %rd473, %r2770;
	or.b64  	%rd481, %rd480, %rd479;
	ld.local.u32 	%r2771, [%rd472+4];
	bfe.u32 	%r2772, %r2771, 0, 8;
	shl.b64 	%rd482, %rd473, %r2772;
	or.b64  	%rd483, %rd482, %rd481;
	bfe.u32 	%r2773, %r2771, 8, 8;
	shl.b64 	%rd484, %rd473, %r2773;
	or.b64  	%rd485, %rd484, %rd483;
	bfe.u32 	%r2774, %r2771, 16, 8;
	shl.b64 	%rd486, %rd473, %r2774;
	or.b64  	%rd487, %rd486, %rd485;
	bfe.u32 	%r2775, %r2771, 24, 8;
	shl.b64 	%rd488, %rd473, %r2775;
	or.b64  	%rd489, %rd488, %rd487;
	ld.local.u32 	%r2776, [%rd472+8];
	bfe.u32 	%r2777, %r2776, 0, 8;
	shl.b64 	%rd490, %rd473, %r2777;
	or.b64  	%rd491, %rd490, %rd489;
	bfe.u32 	%r2778, %r2776, 8, 8;
	shl.b64 	%rd492, %rd473, %r2778;
	or.b64  	%rd493, %rd492, %rd491;
	bfe.u32 	%r2779, %r2776, 16, 8;
	shl.b64 	%rd494, %rd473, %r2779;
	or.b64  	%rd495, %rd494, %rd493;
	bfe.u32 	%r2780, %r2776, 24, 8;
	shl.b64 	%rd496, %rd473, %r2780;
	or.b64  	%rd497, %rd496, %rd495;
	ld.local.u32 	%r2781, [%rd472+12];
	bfe.u32 	%r2782, %r2781, 0, 8;
	shl.b64 	%rd498, %rd473, %r2782;
	or.b64  	%rd499, %rd498, %rd497;
	bfe.u32 	%r2783, %r2781, 8, 8;
	shl.b64 	%rd500, %rd473, %r2783;
	or.b64  	%rd501, %rd500, %rd499;
	bfe.u32 	%r2784, %r2781, 16, 8;
	shl.b64 	%rd502, %rd473, %r2784;
	or.b64  	%rd503, %rd502, %rd501;
	bfe.u32 	%r2785, %r2781, 24, 8;
	shl.b64 	%rd504, %rd473, %r2785;
	or.b64  	%rd6785, %rd504, %rd503;
	add.s32 	%r7794, %r7794, 16;
	and.b32  	%r7796, %r59, 2147483632;
	setp.ne.s32 	%p45, %r7794, %r7796;
	@%p45 bra 	$L__BB0_85;
$L__BB0_86:
	and.b32  	%r2786, %r59, 15;
	setp.eq.s32 	%p46, %r2786, 0;
	@%p46 bra 	$L__BB0_96;
	add.s32 	%r2788, %r2786, -1;
	setp.lt.u32 	%p47, %r2788, 7;
	@%p47 bra 	$L__BB0_89;
	cvt.u64.u32 	%rd506, %r7796;
	add.s64 	%rd507, %rd35, %rd506;
	ld.local.u8 	%r2789, [%rd507];
	mov.b64 	%rd508, 1;
	shl.b64 	%rd509, %rd508, %r2789;
	ld.local.u8 	%r2790, [%rd507+1];
	shl.b64 	%rd510, %rd508, %r2790;
	or.b64  	%rd511, %rd509, %rd510;
	ld.local.u8 	%r2791, [%rd507+2];
	shl.b64 	%rd512, %rd508, %r2791;
	or.b64  	%rd513, %rd511, %rd512;
	ld.local.u8 	%r2792, [%rd507+3];
	shl.b64 	%rd514, %rd508, %r2792;
	or.b64  	%rd515, %rd513, %rd514;
	ld.local.u8 	%r2793, [%rd507+4];
	shl.b64 	%rd516, %rd508, %r2793;
	or.b64  	%rd517, %rd515, %rd516;
	ld.local.u8 	%r2794, [%rd507+5];
	shl.b64 	%rd518, %rd508, %r2794;
	or.b64  	%rd519, %rd517, %rd518;
	ld.local.u8 	%r2795, [%rd507+6];
	shl.b64 	%rd520, %rd508, %r2795;
	or.b64  	%rd521, %rd519, %rd520;
	ld.local.u8 	%r2796, [%rd507+7];
	shl.b64 	%rd522, %rd508, %r2796;
	or.b64  	%rd523, %rd521, %rd522;
	or.b64  	%rd6785, %rd523, %rd6785;
	add.s32 	%r7796, %r7796, 8;
$L__BB0_89:
	and.b32  	%r2797, %r59, 7;
	setp.eq.s32 	%p48, %r2797, 0;
	@%p48 bra 	$L__BB0_96;
	add.s32 	%r2799, %r2797, -1;
	setp.lt.u32 	%p49, %r2799, 3;
	@%p49 bra 	$L__BB0_92;
	cvt.u64.u32 	%rd525, %r7796;
	add.s64 	%rd526, %rd35, %rd525;
	ld.local.u8 	%r2800, [%rd526];
	mov.b64 	%rd527, 1;
	shl.b64 	%rd528, %rd527, %r2800;
	ld.local.u8 	%r2801, [%rd526+1];
	shl.b64 	%rd529, %rd527, %r2801;
	or.b64  	%rd530, %rd528, %rd529;
	ld.local.u8 	%r2802, [%rd526+2];
	shl.b64 	%rd531, %rd527, %r2802;
	or.b64  	%rd532, %rd530, %rd531;
	ld.local.u8 	%r2803, [%rd526+3];
	shl.b64 	%rd533, %rd527, %r2803;
	or.b64  	%rd534, %rd532, %rd533;
	or.b64  	%rd6785, %rd534, %rd6785;
	add.s32 	%r7796, %r7796, 4;
$L__BB0_92:
	and.b32  	%r112, %r59, 3;
	setp.eq.s32 	%p50, %r112, 0;
	@%p50 bra 	$L__BB0_96;
	setp.eq.s32 	%p51, %r112, 1;
	cvt.u64.u32 	%rd535, %r7796;
	add.s64 	%rd47, %rd35, %rd535;
	ld.local.u8 	%r2804, [%rd47];
	mov.b64 	%rd536, 1;
	shl.b64 	%rd537, %rd536, %r2804;
	or.b64  	%rd6785, %rd537, %rd6785;
	@%p51 bra 	$L__BB0_96;
	setp.eq.s32 	%p52, %r112, 2;
	ld.local.u8 	%r2805, [%rd47+1];
	mov.b64 	%rd538, 1;
	shl.b64 	%rd539, %rd538, %r2805;
	or.b64  	%rd6785, %rd539, %rd6785;
	@%p52 bra 	$L__BB0_96;
	ld.local.u8 	%r2806, [%rd47+2];
	mov.b64 	%rd540, 1;
	shl.b64 	%rd541, %rd540, %r2806;
	or.b64  	%rd6785, %rd541, %rd6785;
$L__BB0_96:
	ld.param.u64 	%rd6773, [_Z24simulatedAnnealingKernelPjPiPtS_Pmfffiiiiiiiiy_param_4];
	cvt.s64.s32 	%rd542, %r59;
	add.s64 	%rd52, %rd26, %rd542;
	setp.lt.s32 	%p53, %r58, 1;
	cvta.to.global.u64 	%rd543, %rd6773;
	shl.b64 	%rd544, %rd30, 3;
	add.s64 	%rd545, %rd543, %rd544;
	mul.wide.u32 	%rd546, %r7784, 8;
	add.s64 	%rd547, %rd545, %rd546;
	st.global.u64 	[%rd547], %rd6785;
	@%p53 bra 	$L__BB0_209;
	and.b32  	%r113, %r58, 2147483644;
	setp.lt.u32 	%p54, %r58, 4;
	mov.b32 	%r7800, 0;
	mov.u32 	%r7809, %r7800;
	@%p54 bra 	$L__BB0_108;
	mov.b32 	%r7800, 0;
	mov.u32 	%r7799, %r7800;
$L__BB0_99:
	.pragma "nounroll";
	shr.u64 	%rd548, %rd6785, %r7799;
	and.b64  	%rd549, %rd548, 1;
	setp.eq.b64 	%p55, %rd549, 1;
	not.pred 	%p56, %p55;
	@%p56 bra 	$L__BB0_101;
	add.s32 	%r116, %r7800, 1;
	cvt.s64.s32 	%rd550, %r7800;
	add.s64 	%rd551, %rd26, %rd550;
	st.local.u8 	[%rd551], %r7799;
	mov.u32 	%r7800, %r116;
$L__BB0_101:
	add.s32 	%r118, %r7799, 1;
	shr.u64 	%rd552, %rd6785, %r118;
	and.b64  	%rd553, %rd552, 1;
	setp.eq.b64 	%p57, %rd553, 1;
	not.pred 	%p58, %p57;
	@%p58 bra 	$L__BB0_103;
	add.s32 	%r119, %r7800, 1;
	cvt.s64.s32 	%rd554, %r7800;
	add.s64 	%rd555, %rd26, %rd554;
	st.local.u8 	[%rd555], %r118;
	mov.u32 	%r7800, %r119;
$L__BB0_103:
	add.s32 	%r121, %r7799, 2;
	shr.u64 	%rd556, %rd6785, %r121;
	and.b64  	%rd557, %rd556, 1;
	setp.eq.b64 	%p59, %rd557, 1;
	not.pred 	%p60, %p59;
	@%p60 bra 	$L__BB0_105;
	add.s32 	%r122, %r7800, 1;
	cvt.s64.s32 	%rd558, %r7800;
	add.s64 	%rd559, %rd26, %rd558;
	st.local.u8 	[%rd559], %r121;
	mov.u32 	%r7800, %r122;
$L__BB0_105:
	add.s32 	%r124, %r7799, 3;
	shr.u64 	%rd560, %rd6785, %r124;
	and.b64  	%rd561, %rd560, 1;
	setp.eq.b64 	%p61, %rd561, 1;
	not.pred 	%p62, %p61;
	@%p62 bra 	$L__BB0_107;
	add.s32 	%r125, %r7800, 1;
	cvt.s64.s32 	%rd562, %r7800;
	add.s64 	%rd563, %rd26, %rd562;
	st.local.u8 	[%rd563], %r124;
	mov.u32 	%r7800, %r125;
$L__BB0_107:
	add.s32 	%r7799, %r7799, 4;
	setp.ne.s32 	%p63, %r7799, %r113;
	mov.u32 	%r7809, %r113;
	@%p63 bra 	$L__BB0_99;
$L__BB0_108:
	and.b32  	%r130, %r58, 3;
	setp.eq.s32 	%p64, %r130, 0;
	@%p64 bra 	$L__BB0_118;
	setp.eq.s32 	%p65, %r130, 1;
	@%p65 bra 	$L__BB0_115;
	shr.u64 	%rd564, %rd6785, %r7809;
	and.b64  	%rd565, %rd564, 1;
	setp.eq.b64 	%p66, %rd565, 1;
	not.pred 	%p67, %p66;
	@%p67 bra 	$L__BB0_112;
	add.s32 	%r131, %r7800, 1;
	cvt.s64.s32 	%rd566, %r7800;
	add.s64 	%rd567, %rd26, %rd566;
	st.local.u8 	[%rd567], %r7809;
	mov.u32 	%r7800, %r131;
$L__BB0_112:
	add.s32 	%r133, %r7809, 1;
	shr.u64 	%rd568, %rd6785, %r133;
	and.b64  	%rd569, %rd568, 1;
	setp.eq.b64 	%p68, %rd569, 1;
	not.pred 	%p69, %p68;
	@%p69 bra 	$L__BB0_114;
	add.s32 	%r134, %r7800, 1;
	cvt.s64.s32 	%rd570, %r7800;
	add.s64 	%rd571, %rd26, %rd570;
	st.local.u8 	[%rd571], %r133;
	mov.u32 	%r7800, %r134;
$L__BB0_114:
	add.s32 	%r7809, %r7809, 2;
$L__BB0_115:
	and.b32  	%r2809, %r58, 1;
	setp.eq.b32 	%p70, %r2809, 1;
	not.pred 	%p71, %p70;
	@%p71 bra 	$L__BB0_118;
	shr.u64 	%rd572, %rd6785, %r7809;
	and.b64  	%rd573, %rd572, 1;
	setp.eq.b64 	%p72, %rd573, 1;
	not.pred 	%p73, %p72;
	@%p73 bra 	$L__BB0_118;
	cvt.s64.s32 	%rd574, %r7800;
	add.s64 	%rd575, %rd26, %rd574;
	st.local.u8 	[%rd575], %r7809;
$L__BB0_118:
	setp.lt.u32 	%p74, %r58, 4;
	mov.b16 	%rs689, 41;
	st.local.u8 	[%rd52], %rs689;
	mov.b32 	%r7812, 0;
	mov.u32 	%r7821, %r7812;
	@%p74 bra 	$L__BB0_129;
	mov.b32 	%r7812, 0;
	mov.u32 	%r7811, %r7812;
$L__BB0_120:
	.pragma "nounroll";
	shr.u64 	%rd576, %rd6785, %r7811;
	and.b64  	%rd577, %rd576, 1;
	setp.eq.b64 	%p75, %rd577, 1;
	@%p75 bra 	$L__BB0_122;
	add.s32 	%r141, %r7812, 1;
	cvt.s64.s32 	%rd578, %r7812;
	add.s64 	%rd579, %rd27, %rd578;
	st.local.u8 	[%rd579], %r7811;
	mov.u32 	%r7812, %r141;
$L__BB0_122:
	add.s32 	%r143, %r7811, 1;
	shr.u64 	%rd580, %rd6785, %r143;
	and.b64  	%rd581, %rd580, 1;
	setp.eq.b64 	%p76, %rd581, 1;
	@%p76 bra 	$L__BB0_124;
	add.s32 	%r144, %r7812, 1;
	cvt.s64.s32 	%rd582, %r7812;
	add.s64 	%rd583, %rd27, %rd582;
	st.local.u8 	[%rd583], %r143;
	mov.u32 	%r7812, %r144;
$L__BB0_124:
	add.s32 	%r146, %r7811, 2;
	shr.u64 	%rd584, %rd6785, %r146;
	and.b64  	%rd585, %rd584, 1;
	setp.eq.b64 	%p77, %rd585, 1;
	@%p77 bra 	$L__BB0_126;
	add.s32 	%r147, %r7812, 1;
	cvt.s64.s32 	%rd586, %r7812;
	add.s64 	%rd587, %rd27, %rd586;
	st.local.u8 	[%rd587], %r146;
	mov.u32 	%r7812, %r147;
$L__BB0_126:
	add.s32 	%r149, %r7811, 3;
	shr.u64 	%rd588, %rd6785, %r149;
	and.b64  	%rd589, %rd588, 1;
	setp.eq.b64 	%p78, %rd589, 1;
	@%p78 bra 	$L__BB0_128;
	add.s32 	%r150, %r7812, 1;
	cvt.s64.s32 	%rd590, %r7812;
	add.s64 	%rd591, %rd27, %rd590;
	st.local.u8 	[%rd591], %r149;
	mov.u32 	%r7812, %r150;
$L__BB0_128:
	add.s32 	%r7811, %r7811, 4;
	setp.ne.s32 	%p79, %r7811, %r113;
	mov.u32 	%r7821, %r113;
	@%p79 bra 	$L__BB0_120;
$L__BB0_129:
	setp.eq.s32 	%p80, %r130, 0;
	@%p80 bra 	$L__BB0_210;
	setp.eq.s32 	%p81, %r130, 1;
	@%p81 bra 	$L__BB0_136;
	shr.u64 	%rd592, %rd6785, %r7821;
	and.b64  	%rd593, %rd592, 1;
	setp.eq.b64 	%p82, %rd593, 1;
	@%p82 bra 	$L__BB0_133;
	add.s32 	%r155, %r7812, 1;
	cvt.s64.s32 	%rd594, %r7812;
	add.s64 	%rd595, %rd27, %rd594;
	st.local.u8 	[%rd595], %r7821;
	mov.u32 	%r7812, %r155;
$L__BB0_133:
	add.s32 	%r157, %r7821, 1;
	shr.u64 	%rd596, %rd6785, %r157;
	and.b64  	%rd597, %rd596, 1;
	setp.eq.b64 	%p83, %rd597, 1;
	@%p83 bra 	$L__BB0_135;
	add.s32 	%r158, %r7812, 1;
	cvt.s64.s32 	%rd598, %r7812;
	add.s64 	%rd599, %rd27, %rd598;
	st.local.u8 	[%rd599], %r157;
	mov.u32 	%r7812, %r158;
$L__BB0_135:
	add.s32 	%r7821, %r7821, 2;
$L__BB0_136:
	and.b32  	%r2812, %r58, 1;
	setp.eq.b32 	%p84, %r2812, 1;
	not.pred 	%p85, %p84;
	@%p85 bra 	$L__BB0_210;
	shr.u64 	%rd600, %rd6785, %r7821;
	and.b64  	%rd601, %rd600, 1;
	setp.eq.b64 	%p86, %rd601, 1;
	@%p86 bra 	$L__BB0_210;
	cvt.s64.s32 	%rd602, %r7812;
	add.s64 	%rd603, %rd27, %rd602;
	st.local.u8 	[%rd603], %r7821;
	bra.uni 	$L__BB0_210;
$L__BB0_139:
	setp.lt.s32 	%p304, %r2689, 1;
	mov.b32 	%r7978, 0;
	@%p304 bra 	$L__BB0_152;
	and.b32  	%r86, %r2689, 15;
	setp.lt.u32 	%p305, %r2689, 16;
	mov.b32 	%r7967, 0;
	mov.u32 	%r7978, %r7967;
	@%p305 bra 	$L__BB0_143;
	and.b32  	%r7967, %r2689, 2147483632;
	mov.b32 	%r7964, 0;
	mov.u32 	%r7978, %r7964;
$L__BB0_142:
	.pragma "nounroll";
	mul.wide.u32 	%rd1467, %r7964, 2;
	add.s64 	%rd1468, %rd34, %rd1467;
	ld.global.u16 	%r3525, [%rd1468];
	mul.wide.u32 	%rd1469, %r3525, 4;
	add.s64 	%rd1470, %rd22, %rd1469;
	ld.local.u32 	%r3526, [%rd1470];
	add.s32 	%r3527, %r3526, %r7978;
	ld.global.u16 	%r3528, [%rd1468+2];
	mul.wide.u32 	%rd1471, %r3528, 4;
	add.s64 	%rd1472, %rd22, %rd1471;
	ld.local.u32 	%r3529, [%rd1472];
	add.s32 	%r3530, %r3529, %r3527;
	ld.global.u16 	%r3531, [%rd1468+4];
	mul.wide.u32 	%rd1473, %r3531, 4;
	add.s64 	%rd1474, %rd22, %rd1473;
	ld.local.u32 	%r3532, [%rd1474];
	add.s32 	%r3533, %r3532, %r3530;
	ld.global.u16 	%r3534, [%rd1468+6];
	mul.wide.u32 	%rd1475, %r3534, 4;
	add.s64 	%rd1476, %rd22, %rd1475;
	ld.local.u32 	%r3535, [%rd1476];
	add.s32 	%r3536, %r3535, %r3533;
	ld.global.u16 	%r3537, [%rd1468+8];
	mul.wide.u32 	%rd1477, %r3537, 4;
	add.s64 	%rd1478, %rd22, %rd1477;
	ld.local.u32 	%r3538, [%rd1478];
	add.s32 	%r3539, %r3538, %r3536;
	ld.global.u16 	%r3540, [%rd1468+10];
	mul.wide.u32 	%rd1479, %r3540, 4;
	add.s64 	%rd1480, %rd22, %rd1479;
	ld.local.u32 	%r3541, [%rd1480];
	add.s32 	%r3542, %r3541, %r3539;
	ld.global.u16 	%r3543, [%rd1468+12];
	mul.wide.u32 	%rd1481, %r3543, 4;
	add.s64 	%rd1482, %rd22, %rd1481;
	ld.local.u32 	%r3544, [%rd1482];
	add.s32 	%r3545, %r3544, %r3542;
	ld.global.u16 	%r3546, [%rd1468+14];
	mul.wide.u32 	%rd1483, %r3546, 4;
	add.s64 	%rd1484, %rd22, %rd1483;
	ld.local.u32 	%r3547, [%rd1484];
	add.s32 	%r3548, %r3547, %r3545;
	ld.global.u16 	%r3549, [%rd1468+16];
	mul.wide.u32 	%rd1485, %r3549, 4;
	add.s64 	%rd1486, %rd22, %rd1485;
	ld.local.u32 	%r3550, [%rd1486];
	add.s32 	%r3551, %r3550, %r3548;
	ld.global.u16 	%r3552, [%rd1468+18];
	mul.wide.u32 	%rd1487, %r3552, 4;
	add.s64 	%rd1488, %rd22, %rd1487;
	ld.local.u32 	%r3553, [%rd1488];
	add.s32 	%r3554, %r3553, %r3551;
	ld.global.u16 	%r3555, [%rd1468+20];
	mul.wide.u32 	%rd1489, %r3555, 4;
	add.s64 	%rd1490, %rd22, %rd1489;
	ld.local.u32 	%r3556, [%rd1490];
	add.s32 	%r3557, %r3556, %r3554;
	ld.global.u16 	%r3558, [%rd1468+22];
	mul.wide.u32 	%rd1491, %r3558, 4;
	add.s64 	%rd1492, %rd22, %rd1491;
	ld.local.u32 	%r3559, [%rd1492];
	add.s32 	%r3560, %r3559, %r3557;
	ld.global.u16 	%r3561, [%rd1468+24];
	mul.wide.u32 	%rd1493, %r3561, 4;
	add.s64 	%rd1494, %rd22, %rd1493;
	ld.local.u32 	%r3562, [%rd1494];
	add.s32 	%r3563, %r3562, %r3560;
	ld.global.u16 	%r3564, [%rd1468+26];
	mul.wide.u32 	%rd1495, %r3564, 4;
	add.s64 	%rd1496, %rd22, %rd1495;
	ld.local.u32 	%r3565, [%rd1496];
	add.s32 	%r3566, %r3565, %r3563;
	ld.global.u16 	%r3567, [%rd1468+28];
	mul.wide.u32 	%rd1497, %r3567, 4;
	add.s64 	%rd1498, %rd22, %rd1497;
	ld.local.u32 	%r3568, [%rd1498];
	add.s32 	%r3569, %r3568, %r3566;
	ld.global.u16 	%r3570, [%rd1468+30];
	mul.wide.u32 	%rd1499, %r3570, 4;
	add.s64 	%rd1500, %rd22, %rd1499;
	ld.local.u32 	%r3571, [%rd1500];
	add.s32 	%r7978, %r3571, %r3569;
	add.s32 	%r7964, %r7964, 16;
	setp.ne.s32 	%p306, %r7964, %r7967;
	@%p306 bra 	$L__BB0_142;
$L__BB0_143:
	setp.eq.s32 	%p307, %r86, 0;
	@%p307 bra 	$L__BB0_152;
	and.b32  	%r462, %r2689, 7;
	setp.lt.u32 	%p308, %r86, 8;
	@%p308 bra 	$L__BB0_146;
	mul.wide.u32 	%rd1501, %r7967, 2;
	add.s64 	%rd1502, %rd34, %rd1501;
	ld.global.u16 	%r3573, [%rd1502];
	mul.wide.u32 	%rd1503, %r3573, 4;
	add.s64 	%rd1504, %rd22, %rd1503;
	ld.local.u32 	%r3574, [%rd1504];
	add.s32 	%r3575, %r3574, %r7978;
	ld.global.u16 	%r3576, [%rd1502+2];
	mul.wide.u32 	%rd1505, %r3576, 4;
	add.s64 	%rd1506, %rd22, %rd1505;
	ld.local.u32 	%r3577, [%rd1506];
	add.s32 	%r3578, %r3577, %r3575;
	ld.global.u16 	%r3579, [%rd1502+4];
	mul.wide.u32 	%rd1507, %r3579, 4;
	add.s64 	%rd1508, %rd22, %rd1507;
	ld.local.u32 	%r3580, [%rd1508];
	add.s32 	%r3581, %r3580, %r3578;
	ld.global.u16 	%r3582, [%rd1502+6];
	mul.wide.u32 	%rd1509, %r3582, 4;
	add.s64 	%rd1510, %rd22, %rd1509;
	ld.local.u32 	%r3583, [%rd1510];
	add.s32 	%r3584, %r3583, %r3581;
	ld.global.u16 	%r3585, [%rd1502+8];
	mul.wide.u32 	%rd1511, %r3585, 4;
	add.s64 	%rd1512, %rd22, %rd1511;
	ld.local.u32 	%r3586, [%rd1512];
	add.s32 	%r3587, %r3586, %r3584;
	ld.global.u16 	%r3588, [%rd1502+10];
	mul.wide.u32 	%rd1513, %r3588, 4;
	add.s64 	%rd1514, %rd22, %rd1513;
	ld.local.u32 	%r3589, [%rd1514];
	add.s32 	%r3590, %r3589, %r3587;
	ld.global.u16 	%r3591, [%rd1502+12];
	mul.wide.u32 	%rd1515, %r3591, 4;
	add.s64 	%rd1516, %rd22, %rd1515;
	ld.local.u32 	%r3592, [%rd1516];
	add.s32 	%r3593, %r3592, %r3590;
	ld.global.u16 	%r3594, [%rd1502+14];
	mul.wide.u32 	%rd1517, %r3594, 4;
	add.s64 	%rd1518, %rd22, %rd1517;
	ld.local.u32 	%r3595, [%rd1518];
	add.s32 	%r7978, %r3595, %r3593;
	add.s32 	%r7967, %r7967, 8;
$L__BB0_146:
	setp.eq.s32 	%p309, %r462, 0;
	@%p309 bra 	$L__BB0_152;
	and.b32  	%r468, %r2689, 3;
	setp.lt.u32 	%p310, %r462, 4;
	@%p310 bra 	$L__BB0_149;
	mul.wide.u32 	%rd1519, %r7967, 2;
	add.s64 	%rd1520, %rd34, %rd1519;
	ld.global.u16 	%r3597, [%rd1520];
	mul.wide.u32 	%rd1521, %r3597, 4;
	add.s64 	%rd1522, %rd22, %rd1521;
	ld.local.u32 	%r3598, [%rd1522];
	add.s32 	%r3599, %r3598, %r7978;
	ld.global.u16 	%r3600, [%rd1520+2];
	mul.wide.u32 	%rd1523, %r3600, 4;
	add.s64 	%rd1524, %rd22, %rd1523;
	ld.local.u32 	%r3601, [%rd1524];
	add.s32 	%r3602, %r3601, %r3599;
	ld.global.u16 	%r3603, [%rd1520+4];
	mul.wide.u32 	%rd1525, %r3603, 4;
	add.s64 	%rd1526, %rd22, %rd1525;
	ld.local.u32 	%r3604, [%rd1526];
	add.s32 	%r3605, %r3604, %r3602;
	ld.global.u16 	%r3606, [%rd1520+6];
	mul.wide.u32 	%rd1527, %r3606, 4;
	add.s64 	%rd1528, %rd22, %rd1527;
	ld.local.u32 	%r3607, [%rd1528];
	add.s32 	%r7978, %r3607, %r3605;
	add.s32 	%r7967, %r7967, 4;
$L__BB0_149:
	setp.eq.s32 	%p311, %r468, 0;
	@%p311 bra 	$L__BB0_152;
	mov.b32 	%r7977, 0;
$L__BB0_151:
	.pragma "nounroll";
	mul.wide.u32 	%rd1529, %r7967, 2;
	add.s64 	%rd1530, %rd34, %rd1529;
	ld.global.u16 	%r3609, [%rd1530];
	mul.wide.u32 	%rd1531, %r3609, 4;
	add.s64 	%rd1532, %rd22, %rd1531;
	ld.local.u32 	%r3610, [%rd1532];
	add.s32 	%r7978, %r3610, %r7978;
	add.s32 	%r7967, %r7967, 1;
	add.s32 	%r7977, %r7977, 1;
	setp.ne.s32 	%p312, %r7977, %r468;
	@%p312 bra 	$L__BB0_151;
$L__BB0_152:
	ld.param.u32 	%r7754, [_Z24simulatedAnnealingKernelPjPiPtS_Pmfffiiiiiiiiy_param_8];
	ld.param.f32 	%f58, [_Z24simulatedAnnealingKernelPjPiPtS_Pmfffiiiiiiiiy_param_7];
	setp.ne.s32 	%p313, %r7754, 0;
	@%p313 bra 	$L__BB0_1273;
	ld.const.u32 	%r481, [d_v];
	ld.const.u32 	%r482, [d_k];
	cvt.s64.s32 	%rd1533, %r482;
	add.s64 	%rd97, %rd26, %rd1533;
	ld.const.u32 	%r483, [d_m];
	min.s32 	%r484, %r482, %r483;
	ld.const.u32 	%r485, [d_t];
	mul.wide.s32 	%rd1534, %r481, 168;
	mov.u64 	%rd1535, d_binCoef;
	add.s64 	%rd1536, %rd1535, %rd1534;
	mul.wide.s32 	%rd1537, %r483, 4;
	add.s64 	%rd1538, %rd1536, %rd1537;
	ld.const.u32 	%r486, [%rd1538];
	max.s32 	%r3612, %r483, 1;
	add.s32 	%r487, %r483, -1;
	and.b32  	%r488, %r483, 15;
	add.s32 	%r489, %r488, -1;
	and.b32  	%r490, %r483, 7;
	add.s32 	%r491, %r490, -1;
	and.b32  	%r492, %r481, 2147483644;
	and.b32  	%r493, %r483, 3;
	and.b32  	%r494, %r483, 2147483644;
	and.b32  	%r495, %r483, 2147483632;
	and.b32  	%r496, %r3612, 3;
	and.b32  	%r497, %r3612, 2147483644;
	mov.f32 	%f56, 0f00000000;
	mov.b32 	%r7979, 0;
	ld.const.u32 	%r3621, [d_b];
	shl.b64 	%rd1541, %rd30, 3;
	cvt.u16.u32 	%rs1225, %r485;
	cvt.u16.u32 	%rs1226, %r483;
	mov.u32 	%r7980, %r7979;
	mov.u32 	%r7981, %r1268;
	mov.u32 	%r7982, %r1496;
	mov.u32 	%r7985, %r8325;
	mov.u32 	%r7986, %r1497;
$L__BB0_154:
	mov.u32 	%r1497, %r1494;
	mov.u32 	%r8325, %r1495;
	ld.param.u64 	%rd6774, [_Z24simulatedAnnealingKernelPjPiPtS_Pmfffiiiiiiiiy_param_4];
	setp.lt.s32 	%p314, %r481, 1;
	shr.u32 	%r3613, %r7985, 2;
	xor.b32  	%r3614, %r3613, %r7985;
	shl.b32 	%r3615, %r1497, 4;
	shl.b32 	%r3616, %r3614, 1;
	xor.b32  	%r3617, %r3615, %r3616;
	xor.b32  	%r3618, %r3617, %r1497;
	xor.b32  	%r1496, %r3618, %r3614;
	add.s32 	%r3619, %r7981, %r1496;
	add.s32 	%r3620, %r3619, 362437;
	rem.u32 	%r3622, %r3620, %r3621;
	cvta.to.global.u64 	%rd1540, %rd6774;
	add.s64 	%rd1542, %rd1540, %rd1541;
	mul.wide.s32 	%rd1543, %r3622, 8;
	add.s64 	%rd1544, %rd1542, %rd1543;
	ld.global.u64 	%rd98, [%rd1544];
	shr.u32 	%r3623, %r7986, 2;
	xor.b32  	%r3624, %r3623, %r7986;
	shl.b32 	%r3625, %r1496, 4;
	shl.b32 	%r3626, %r3624, 1;
	xor.b32  	%r3627, %r3626, %r3625;
	xor.b32  	%r3628, %r3627, %r3624;
	xor.b32  	%r1495, %r3628, %r1496;
	mov.b64 	%rd1539, 4294967295;
	mov.u64 	%rd6800, %rd1539;
	@%p314 bra 	$L__BB0_160;
	add.s32 	%r3630, %r7981, %r1495;
	add.s32 	%r3631, %r3630, 724874;
	rem.u32 	%r7989, %r3631, %r482;
	mov.b32 	%r7987, 0;
$L__BB0_156:
	cvt.u64.u32 	%rd6800, %r7987;
	shr.u64 	%rd1545, %rd98, %r7987;
	and.b64  	%rd1546, %rd1545, 1;
	setp.eq.b64 	%p315, %rd1546, 1;
	not.pred 	%p316, %p315;
	@%p316 bra 	$L__BB0_159;
	setp.eq.s32 	%p317, %r7989, 0;
	@%p317 bra 	$L__BB0_160;
	add.s32 	%r7989, %r7989, -1;
$L__BB0_159:
	cvt.u32.u64 	%r3632, %rd6800;
	add.s32 	%r7987, %r3632, 1;
	setp.ne.s32 	%p318, %r7987, %r481;
	mov.u64 	%rd6800, %rd1539;
	@%p318 bra 	$L__BB0_156;
$L__BB0_160:
	setp.lt.s32 	%p319, %r481, 1;
	shr.u32 	%r3633, %r7982, 2;
	xor.b32  	%r3634, %r3633, %r7982;
	shl.b32 	%r3635, %r1495, 4;
	shl.b32 	%r3636, %r3634, 1;
	xor.b32  	%r3637, %r3636, %r3635;
	xor.b32  	%r3638, %r3637, %r3634;
	xor.b32  	%r1494, %r3638, %r1495;
	add.s32 	%r7981, %r7981, 1087311;
	mov.b64 	%rd1548, 4294967295;
	mov.u64 	%rd6801, %rd1548;
	@%p319 bra 	$L__BB0_166;
	setp.eq.s32 	%p320, %r481, 64;
	mov.b64 	%rd1549, -1;
	shl.b64 	%rd1550, %rd1549, %r481;
	not.b64 	%rd1551, %rd1550;
	selp.b64 	%rd1552, -1, %rd1551, %p320;
	xor.b64  	%rd101, %rd1552, %rd98;
	add.s32 	%r3640, %r1494, %r7981;
	sub.s32 	%r3641, %r481, %r482;
	rem.u32 	%r7992, %r3640, %r3641;
	mov.b32 	%r7990, 0;
$L__BB0_162:
	cvt.u64.u32 	%rd6801, %r7990;
	shr.u64 	%rd1553, %rd101, %r7990;
	and.b64  	%rd1554, %rd1553, 1;
	setp.eq.b64 	%p321, %rd1554, 1;
	not.pred 	%p322, %p321;
	@%p322 bra 	$L__BB0_165;
	setp.eq.s32 	%p323, %r7992, 0;
	@%p323 bra 	$L__BB0_166;
	add.s32 	%r7992, %r7992, -1;
$L__BB0_165:
	cvt.u32.u64 	%r3642, %rd6801;
	add.s32 	%r7990, %r3642, 1;
	setp.ne.s32 	%p324, %r7990, %r481;
	mov.u64 	%rd6801, %rd1548;
	@%p324 bra 	$L__BB0_162;
$L__BB0_166:
	setp.lt.s32 	%p325, %r481, 1;
	cvt.u32.u64 	%r3643, %rd6800;
	and.b32  	%r3644, %r3643, 63;
	mov.b64 	%rd1556, -2;
	shl.b64 	%rd1557, %rd1556, %r3644;
	neg.s32 	%r3645, %r3643;
	and.b32  	%r3646, %r3645, 63;
	shr.u64 	%rd1558, %rd1556, %r3646;
	or.b64  	%rd1559, %rd1557, %rd1558;
	and.b64  	%rd1560, %rd98, %rd1559;
	cvt.u32.u64 	%r3647, %rd6801;
	mov.b64 	%rd1561, 1;
	shl.b64 	%rd1562, %rd1561, %r3647;
	or.b64  	%rd104, %rd1562, %rd1560;
	@%p325 bra 	$L__BB0_555;
	setp.lt.u32 	%p326, %r481, 4;
	mov.b32 	%r7995, 0;
	mov.u32 	%r8004, %r7995;
	@%p326 bra 	$L__BB0_178;
	mov.b32 	%r7995, 0;
	mov.u32 	%r7994, %r7995;
$L__BB0_169:
	.pragma "nounroll";
	shr.u64 	%rd1563, %rd98, %r7994;
	and.b64  	%rd1564, %rd1563, 1;
	setp.eq.b64 	%p327, %rd1564, 1;
	not.pred 	%p328, %p327;
	@%p328 bra 	$L__BB0_171;
	add.s32 	%r524, %r7995, 1;
	cvt.s64.s32 	%rd1565, %r7995;
	add.s64 	%rd1566, %rd26, %rd1565;
	st.local.u8 	[%rd1566], %r7994;
	mov.u32 	%r7995, %r524;
$L__BB0_171:
	add.s32 	%r526, %r7994, 1;
	shr.u64 	%rd1567, %rd98, %r526;
	and.b64  	%rd1568, %rd1567, 1;
	setp.eq.b64 	%p329, %rd1568, 1;
	not.pred 	%p330, %p329;
	@%p330 bra 	$L__BB0_173;
	add.s32 	%r527, %r7995, 1;
	cvt.s64.s32 	%rd1569, %r7995;
	add.s64 	%rd1570, %rd26, %rd1569;
	st.local.u8 	[%rd1570], %r526;
	mov.u32 	%r7995, %r527;
$L__BB0_173:
	add.s32 	%r529, %r7994, 2;
	shr.u64 	%rd1571, %rd98, %r529;
	and.b64  	%rd1572, %rd1571, 1;
	setp.eq.b64 	%p331, %rd1572, 1;
	not.pred 	%p332, %p331;
	@%p332 bra 	$L__BB0_175;
	add.s32 	%r530, %r7995, 1;
	cvt.s64.s32 	%rd1573, %r7995;
	add.s64 	%rd1574, %rd26, %rd1573;
	st.local.u8 	[%rd1574], %r529;
	mov.u32 	%r7995, %r530;
$L__BB0_175:
	add.s32 	%r532, %r7994, 3;
	shr.u64 	%rd1575, %rd98, %r532;
	and.b64  	%rd1576, %rd1575, 1;
	setp.eq.b64 	%p333, %rd1576, 1;
	not.pred 	%p334, %p333;
	@%p334 bra 	$L__BB0_177;
	add.s32 	%r533, %r7995, 1;
	cvt.s64.s32 	%rd1577, %r7995;
	add.s64 	%rd1578, %rd26, %rd1577;
	st.local.u8 	[%rd1578], %r532;
	mov.u32 	%r7995, %r533;
$L__BB0_177:
	add.s32 	%r7994, %r7994, 4;
	setp.ne.s32 	%p335, %r7994, %r492;
	mov.u32 	%r8004, %r492;
	@%p335 bra 	$L__BB0_169;
$L__BB0_178:
	and.b32  	%r538, %r481, 1;
	and.b32  	%r539, %r481, 3;
	setp.eq.s32 	%p336, %r539, 0;
	@%p336 bra 	$L__BB0_188;
	setp.eq.s32 	%p337, %r539, 1;
	@%p337 bra 	$L__BB0_185;
	shr.u64 	%rd1579, %rd98, %r8004;
	and.b64  	%rd1580, %rd1579, 1;
	setp.eq.b64 	%p338, %rd1580, 1;
	not.pred 	%p339, %p338;
	@%p339 bra 	$L__BB0_182;
	add.s32 	%r540, %r7995, 1;
	cvt.s64.s32 	%rd1581, %r7995;
	add.s64 	%rd1582, %rd26, %rd1581;
	st.local.u8 	[%rd1582], %r8004;
	mov.u32 	%r7995, %r540;
$L__BB0_182:
	add.s32 	%r542, %r8004, 1;
	shr.u64 	%rd1583, %rd98, %r542;
	and.b64  	%rd1584, %rd1583, 1;
	setp.eq.b64 	%p340, %rd1584, 1;
	not.pred 	%p341, %p340;
	@%p341 bra 	$L__BB0_184;
	add.s32 	%r543, %r7995, 1;
	cvt.s64.s32 	%rd1585, %r7995;
	add.s64 	%rd1586, %rd26, %rd1585;
	st.local.u8 	[%rd1586], %r542;
	mov.u32 	%r7995, %r543;
$L__BB0_184:
	add.s32 	%r8004, %r8004, 2;
$L__BB0_185:
	setp.eq.s32 	%p342, %r538, 0;
	@%p342 bra 	$L__BB0_188;
	shr.u64 	%rd1587, %rd98, %r8004;
	and.b64  	%rd1588, %rd1587, 1;
	setp.eq.b64 	%p343, %rd1588, 1;
	not.pred 	%p344, %p343;
	@%p344 bra 	$L__BB0_188;
	cvt.s64.s32 	%rd1589, %r7995;
	add.s64 	%rd1590, %rd26, %rd1589;
	st.local.u8 	[%rd1590], %r8004;
$L__BB0_188:
	setp.lt.u32 	%p345, %r481, 4;
	mov.b16 	%rs986, 41;
	st.local.u8 	[%rd97], %rs986;
	mov.b32 	%r8007, 0;
	mov.u32 	%r8016, %r8007;
	@%p345 bra 	$L__BB0_199;
	mov.b32 	%r8007, 0;
	mov.u32 	%r8006, %r8007;
$L__BB0_190:
	.pragma "nounroll";
	shr.u64 	%rd1591, %rd98, %r8006;
	and.b64  	%rd1592, %rd1591, 1;
	setp.eq.b64 	%p346, %rd1592, 1;
	@%p346 bra 	$L__BB0_192;
	add.s32 	%r550, %r8007, 1;
	cvt.s64.s32 	%rd1593, %r8007;
	add.s64 	%rd1594, %rd27, %rd1593;
	st.local.u8 	[%rd1594], %r8006;
	mov.u32 	%r8007, %r550;
$L__BB0_192:
	add.s32 	%r552, %r8006, 1;
	shr.u64 	%rd1595, %rd98, %r552;
	and.b64  	%rd1596, %rd1595, 1;
	setp.eq.b64 	%p347, %rd1596, 1;
	@%p347 bra 	$L__BB0_194;
	add.s32 	%r553, %r8007, 1;
	cvt.s64.s32 	%rd1597, %r8007;
	add.s64 	%rd1598, %rd27, %rd1597;
	st.local.u8 	[%rd1598], %r552;
	mov.u32 	%r8007, %r553;
$L__BB0_194:
	add.s32 	%r555, %r8006, 2;
	shr.u64 	%rd1599, %rd98, %r555;
	and.b64  	%rd1600, %rd1599, 1;
	setp.eq.b64 	%p348, %rd1600, 1;
	@%p348 bra 	$L__BB0_196;
	add.s32 	%r556, %r8007, 1;
	cvt.s64.s32 	%rd1601, %r8007;
	add.s64 	%rd1602, %rd27, %rd1601;
	st.local.u8 	[%rd1602], %r555;
	mov.u32 	%r8007, %r556;
$L__BB0_196:
	add.s32 	%r558, %r8006, 3;
	shr.u64 	%rd1603, %rd98, %r558;
	and.b64  	%rd1604, %rd1603, 1;
	setp.eq.b64 	%p349, %rd1604, 1;
	@%p349 bra 	$L__BB0_198;
	add.s32 	%r559, %r8007, 1;
	cvt.s64.s32 	%rd1605, %r8007;
	add.s64 	%rd1606, %rd27, %rd1605;
	st.local.u8 	[%rd1606], %r558;
	mov.u32 	%r8007, %r559;
$L__BB0_198:
	add.s32 	%r8006, %r8006, 4;
	setp.ne.s32 	%p350, %r8006, %r492;
	mov.u32 	%r8016, %r492;
	@%p350 bra 	$L__BB0_190;
$L__BB0_199:
	setp.eq.s32 	%p351, %r539, 0;
	@%p351 bra 	$L__BB0_556;
	setp.eq.s32 	%p352, %r539, 1;
	@%p352 bra 	$L__BB0_206;
	shr.u64 	%rd1607, %rd98, %r8016;
	and.b64  	%rd1608, %rd1607, 1;
	setp.eq.b64 	%p353, %rd1608, 1;
	@%p353 bra 	$L__BB0_203;
	add.s32 	%r564, %r8007, 1;
	cvt.s64.s32 	%rd1609, %r8007;
	add.s64 	%rd1610, %rd27, %rd1609;
	st.local.u8 	[%rd1610], %r8016;
	mov.u32 	%r8007, %r564;
$L__BB0_203:
	add.s32 	%r566, %r8016, 1;
	shr.u64 	%rd1611, %rd98, %r566;
	and.b64  	%rd1612, %rd1611, 1;
	setp.eq.b64 	%p354, %rd1612, 1;
	@%p354 bra 	$L__BB0_205;
	add.s32 	%r567, %r8007, 1;
	cvt.s64.s32 	%rd1613, %r8007;
	add.s64 	%rd1614, %rd27, %rd1613;
	st.local.u8 	[%rd1614], %r566;
	mov.u32 	%r8007, %r567;
$L__BB0_205:
	add.s32 	%r8016, %r8016, 2;
$L__BB0_206:
	setp.eq.s32 	%p355, %r538, 0;
	@%p355 bra 	$L__BB0_556;
	shr.u64 	%rd1615, %rd98, %r8016;
	and.b64  	%rd1616, %rd1615, 1;
	setp.eq.b64 	%p356, %rd1616, 1;
	@%p356 bra 	$L__BB0_556;
	cvt.s64.s32 	%rd1617, %r8007;
	add.s64 	%rd1618, %rd27, %rd1617;
	st.local.u8 	[%rd1618], %r8016;
	bra.uni 	$L__BB0_556;
$L__BB0_209:
	mov.b16 	%rs688, 41;
	st.local.u8 	[%rd52], %rs688;
$L__BB0_210:
	setp.gt.s32 	%p87, %r63, %r62;
	sub.s32 	%r2813, %r58, %r59;
	cvt.s64.s32 	%rd605, %r2813;
	add.s64 	%rd606, %rd27, %rd605;
	mov.b16 	%rs690, 41;
	st.local.u8 	[%rd606], %rs690;
	add.u64 	%rd6791, %SP, 8272;
	mov.u64 	%rd6790, %rd24;
	@%p87 bra 	$L__BB0_233;
	sub.s32 	%r7823, %r61, %r63;
	add.u64 	%rd6791, %SP, 8272;
	mov.b32 	%r7822, 0;
	mov.b16 	%rs2391, 0;
	mov.u16 	%rs2392, %rs2391;
	mov.u64 	%rd6790, %rd24;
	mov.u32 	%r7824, %r63;
$L__BB0_212:
	mov.u32 	%r166, %r7824;
	add.s16 	%rs3, %rs2391, %rs693;
	sub.s16 	%rs695, %rs694, %rs3;
	cvt.u32.u16 	%r2815, %rs695;
	and.b32  	%r167, %r2815, 7;
	add.s32 	%r168, %r167, -1;
	add.s16 	%rs4, %rs2392, %rs693;
	sub.s16 	%rs696, %rs694, %rs4;
	cvt.u32.u16 	%r2816, %rs696;
	and.b32  	%r169, %r2816, 15;
	add.s32 	%r170, %r169, -1;
	sub.s32 	%r2817, %r61, %r63;
	sub.s32 	%r171, %r2817, %r7822;
	max.s32 	%r2818, %r7823, 1;
	add.s32 	%r172, %r2818, -1;
	max.s32 	%r2819, %r166, 1;
	add.s32 	%r173, %r2819, -1;
	setp.lt.s32 	%p88, %r166, 1;
	@%p88 bra 	$L__BB0_226;
	add.s32 	%r2821, %r63, %r7822;
	add.s32 	%r2822, %r2821, -1;
	setp.lt.u32 	%p89, %r2822, 15;
	mov.b32 	%r7825, 0;
	@%p89 bra 	$L__BB0_216;
	and.b32  	%r7825, %r166, 2147483632;
	mov.b32 	%r7902, 0;
$L__BB0_215:
	.pragma "nounroll";
	cvt.u16.u32 	%rs697, %r7902;
	cvt.u64.u32 	%rd608, %r7902;
	add.s64 	%rd609, %rd19, %rd608;
	add.s16 	%rs698, %rs697, 1;
	add.s16 	%rs699, %rs697, 2;
	add.s16 	%rs700, %rs697, 3;
	cvt.u32.u16 	%r2824, %rs700;
	cvt.u32.u16 	%r2825, %rs699;
	prmt.b32 	%r2826, %r2825, %r2824, 0x3340U;
	cvt.u32.u16 	%r2827, %rs698;
	prmt.b32 	%r2828, %r7902, %r2827, 0x3340U;
	prmt.b32 	%r2829, %r2828, %r2826, 0x5410U;
	st.local.u32 	[%rd609], %r2829;
	add.s16 	%rs701, %rs697, 4;
	add.s16 	%rs702, %rs697, 5;
	add.s16 	%rs703, %rs697, 6;
	add.s16 	%rs704, %rs697, 7;
	cvt.u32.u16 	%r2830, %rs704;
	cvt.u32.u16 	%r2831, %rs703;
	prmt.b32 	%r2832, %r2831, %r2830, 0x3340U;
	cvt.u32.u16 	%r2833, %rs702;
	cvt.u32.u16 	%r2834, %rs701;
	prmt.b32 	%r2835, %r2834, %r2833, 0x3340U;
	prmt.b32 	%r2836, %r2835, %r2832, 0x5410U;
	st.local.u32 	[%rd609+4], %r2836;
	add.s16 	%rs705, %rs697, 8;
	add.s16 	%rs706, %rs697, 9;
	add.s16 	%rs707, %rs697, 10;
	add.s16 	%rs708, %rs697, 11;
	cvt.u32.u16 	%r2837, %rs708;
	cvt.u32.u16 	%r2838, %rs707;
	prmt.b32 	%r2839, %r2838, %r2837, 0x3340U;
	cvt.u32.u16 	%r2840, %rs706;
	cvt.u32.u16 	%r2841, %rs705;
	prmt.b32 	%r2842, %r2841, %r2840, 0x3340U;
	prmt.b32 	%r2843, %r2842, %r2839, 0x5410U;
	st.local.u32 	[%rd609+8], %r2843;
	add.s16 	%rs709, %rs697, 12;
	add.s16 	%rs710, %rs697, 13;
	add.s16 	%rs711, %rs697, 14;
	add.s16 	%rs712, %rs697, 15;
	cvt.u32.u16 	%r2844, %rs712;
	cvt.u32.u16 	%r2845, %rs711;
	prmt.b32 	%r2846, %r2845, %r2844, 0x3340U;
	cvt.u32.u16 	%r2847, %rs710;
	cvt.u32.u16 	%r2848, %rs709;
	prmt.b32 	%r2849, %r2848, %r2847, 0x3340U;
	prmt.b32 	%r2850, %r2849, %r2846, 0x5410U;
	st.local.u32 	[%rd609+12], %r2850;
	add.s32 	%r7902, %r7902, 16;
	setp.eq.s32 	%p90, %r7902, %r7825;
	@%p90 bra 	$L__BB0_216;
	bra.uni 	$L__BB0_215;
$L__BB0_216:
	and.b32  	%r2851, %r166, 15;
	setp.eq.s32 	%p91, %r2851, 0;
	@%p91 bra 	$L__BB0_226;
	cvt.u32.u16 	%r2852, %rs4;
	and.b32  	%r176, %r2852, 15;
	add.s32 	%r2853, %r176, -1;
	setp.lt.u32 	%p92, %r2853, 7;
	@%p92 bra 	$L__BB0_219;
	cvt.u16.u32 	%rs713, %r7825;
	cvt.u64.u32 	%rd610, %r7825;
	add.s64 	%rd611, %rd19, %rd610;
	st.local.u8 	[%rd611], %rs713;
	add.s16 	%rs714, %rs713, 1;
	st.local.u8 	[%rd611+1], %rs714;
	add.s16 	%rs715, %rs713, 2;
	st.local.u8 	[%rd611+2], %rs715;
	add.s16 	%rs716, %rs713, 3;
	st.local.u8 	[%rd611+3], %rs716;
	add.s16 	%rs717, %rs713, 4;
	st.local.u8 	[%rd611+4], %rs717;
	add.s16 	%rs718, %rs713, 5;
	st.local.u8 	[%rd611+5], %rs718;
	add.s16 	%rs719, %rs713, 6;
	st.local.u8 	[%rd611+6], %rs719;
	add.s16 	%rs720, %rs713, 7;
	st.local.u8 	[%rd611+7], %rs720;
	add.s32 	%r7825, %r7825, 8;
$L__BB0_219:
	and.b32  	%r2854, %r176, 7;
	setp.eq.s32 	%p93, %r2854, 0;
	@%p93 bra 	$L__BB0_226;
	cvt.u32.u16 	%r2855, %rs3;
	and.b32  	%r2856, %r2855, 7;
	and.b32  	%r179, %r2855, 3;
	add.s32 	%r2857, %r2856, -1;
	setp.lt.u32 	%p94, %r2857, 3;
	@%p94 bra 	$L__BB0_222;
	cvt.u16.u32 	%rs721, %r7825;
	cvt.u64.u32 	%rd612, %r7825;
	add.s64 	%rd613, %rd19, %rd612;
	st.local.u8 	[%rd613], %rs721;
	add.s16 	%rs722, %rs721, 1;
	st.local.u8 	[%rd613+1], %rs722;
	add.s16 	%rs723, %rs721, 2;
	st.local.u8 	[%rd613+2], %rs723;
	add.s16 	%rs724, %rs721, 3;
	st.local.u8 	[%rd613+3], %rs724;
	add.s32 	%r7825, %r7825, 4;
$L__BB0_222:
	setp.eq.s32 	%p95, %r179, 0;
	@%p95 bra 	$L__BB0_226;
	cvt.u16.u32 	%rs5, %r7825;
	cvt.u64.u32 	%rd614, %r7825;
	add.s64 	%rd55, %rd19, %rd614;
	st.local.u8 	[%rd55], %rs5;
	setp.eq.s32 	%p96, %r179, 1;
	@%p96 bra 	$L__BB0_226;
	add.s16 	%rs725, %rs5, 1;
	st.local.u8 	[%rd55+1], %rs725;
	setp.eq.s32 	%p97, %r179, 2;
	@%p97 bra 	$L__BB0_226;
	add.s16 	%rs726, %rs5, 2;
	st.local.u8 	[%rd55+2], %rs726;
$L__BB0_226:
	sub.s32 	%r182, %r61, %r166;
	setp.ne.s32 	%p98, %r182, 0;
	add.s32 	%r2858, %r182, %r59;
	sub.s32 	%r183, %r58, %r2858;
	sub.s32 	%r184, %r59, %r166;
	@%p98 bra 	$L__BB0_381;
	setp.eq.s32 	%p210, %r166, 0;
	@%p210 bra 	$L__BB0_228;
	bra.uni 	$L__BB0_296;
$L__BB0_228:
	setp.lt.s32 	%p261, %r182, 1;
	@%p261 bra 	$L__BB0_230;
	mov.b16 	%rs919, 0;
	st.local.u8 	[%rd20], %rs919;
$L__BB0_230:
	setp.gt.s32 	%p262, %r61, 0;
	mov.b32 	%r7831, 0;
	@%p262 bra 	$L__BB0_285;
$L__BB0_231:
	st.local.u32 	[%rd6790], %r7831;
	add.s64 	%rd6791, %rd6791, 4;
	add.s64 	%rd6790, %rd6790, 4;
$L__BB0_232:
	add.s32 	%r7824, %r166, 1;
	add.s32 	%r7823, %r7823, -1;
	setp.ne.s32 	%p277, %r166, %r62;
	add.s32 	%r7822, %r7822, 1;
	add.s16 	%rs2392, %rs2392, 1;
	add.s16 	%rs2391, %rs2391, 1;
	@%p277 bra 	$L__BB0_212;
$L__BB0_233:
	st.local.u32 	[%rd6790], %r64;
	add.u64 	%rd1393, %SP, 8272;
	sub.s64 	%rd1394, %rd6791, %rd1393;
	shr.u64 	%rd1395, %rd1394, 2;
	cvt.u32.u64 	%r419, %rd1395;
	add.s32 	%r420, %r419, -1;
	setp.lt.s32 	%p278, %r419, 2;
	@%p278 bra 	$L__BB0_257;
	add.s32 	%r421, %r419, -2;
	mov.b32 	%r7950, 0;
	mov.u32 	%r7949, %r420;
$L__BB0_235:
	sub.s32 	%r3479, %r7950, %r419;
	setp.gt.s32 	%p279, %r3479, -2;
	@%p279 bra 	$L__BB0_256;
	and.b32  	%r424, %r7949, 3;
	sub.s32 	%r3481, %r421, %r7950;
	setp.lt.u32 	%p280, %r3481, 3;
	mov.b32 	%r7957, 0;
	@%p280 bra 	$L__BB0_247;
	and.b32  	%r7957, %r7949, -4;
	ld.local.u32 	%r7951, [%rd24];
	mov.b32 	%r7952, 0;
$L__BB0_238:
	mul.wide.u32 	%rd1396, %r7952, 4;
	add.s64 	%rd94, %rd24, %rd1396;
	ld.local.u32 	%r7953, [%rd94+4];
	setp.le.u32 	%p281, %r7951, %r7953;
	@%p281 bra 	$L__BB0_240;
	st.local.v2.u32 	[%rd94], {%r7953, %r7951};
	mov.u32 	%r7953, %r7951;
$L__BB0_240:
	ld.local.u32 	%r7954, [%rd94+8];
	setp.le.u32 	%p282, %r7953, %r7954;
	@%p282 bra 	$L__BB0_242;
	st.local.u32 	[%rd94+4], %r7954;
	st.local.u32 	[%rd94+8], %r7953;
	mov.u32 	%r7954, %r7953;
$L__BB0_242:
	ld.local.u32 	%r7955, [%rd94+12];
	setp.le.u32 	%p283, %r7954, %r7955;
	@%p283 bra 	$L__BB0_244;
	st.local.v2.u32 	[%rd94+8], {%r7955, %r7954};
	mov.u32 	%r7955, %r7954;
$L__BB0_244:
	add.s32 	%r7952, %r7952, 4;
	ld.local.u32 	%r7951, [%rd94+16];
	setp.le.u32 	%p284, %r7955, %r7951;
	@%p284 bra 	$L__BB0_246;
	st.local.u32 	[%rd94+12], %r7951;
	st.local.u32 	[%rd94+16], %r7955;
	mov.u32 	%r7951, %r7955;
$L__BB0_246:
	setp.ne.s32 	%p285, %r7952, %r7957;
	@%p285 bra 	$L__BB0_238;
$L__BB0_247:
	setp.eq.s32 	%p286, %r424, 0;
	@%p286 bra 	$L__BB0_256;
	mul.wide.u32 	%rd1397, %r7957, 4;
	add.s64 	%rd95, %rd24, %rd1397;
	ld.local.u32 	%r439, [%rd95];
	ld.local.u32 	%r7958, [%rd95+4];
	setp.le.u32 	%p287, %r439, %r7958;
	@%p287 bra 	$L__BB0_250;
	st.local.u32 	[%rd95], %r7958;
	st.local.u32 	[%rd95+4], %r439;
	mov.u32 	%r7958, %r439;
$L__BB0_250:
	setp.eq.s32 	%p288, %r424, 1;
	@%p288 bra 	$L__BB0_256;
	ld.local.u32 	%r7959, [%rd95+8];
	setp.le.u32 	%p289, %r7958, %r7959;
	@%p289 bra 	$L__BB0_253;
	st.local.u32 	[%rd95+4], %r7959;
	st.local.u32 	[%rd95+8], %r7958;
	mov.u32 	%r7959, %r7958;
$L__BB0_253:
	setp.eq.s32 	%p290, %r424, 2;
	@%p290 bra 	$L__BB0_256;
	ld.local.u32 	%r444, [%rd95+12];
	setp.le.u32 	%p291, %r7959, %r444;
	@%p291 bra 	$L__BB0_256;
	st.local.u32 	[%rd95+8], %r444;
	st.local.u32 	[%rd95+12], %r7959;
$L__BB0_256:
	add.s32 	%r7950, %r7950, 1;
	add.s32 	%r7949, %r7949, -1;
	setp.ne.s32 	%p292, %r7950, %r420;
	@%p292 bra 	$L__BB0_235;
$L__BB0_257:
	setp.lt.s32 	%p293, %r2688, 2;
	@%p293 bra 	$L__BB0_271;
	add.s32 	%r3484, %r2688, -2;
	setp.lt.u32 	%p294, %r3484, 15;
	mov.b32 	%r7962, 0;
	@%p294 bra 	$L__BB0_261;
	mov.b32 	%r7960, 0;
$L__BB0_260:
	.pragma "nounroll";
	mul.wide.u32 	%rd1398, %r7960, 4;
	add.s64 	%rd1399, %rd24, %rd1398;
	ld.local.v4.u32 	{%r3486, %r3487, %r3488, %r3489}, [%rd1399];
	mul.wide.u32 	%rd1400, %r3486, 2;
	add.s64 	%rd1401, %rd34, %rd1400;
	ld.global.u16 	%rs923, [%rd1401];
	add.s16 	%rs924, %rs923, 1;
	st.global.u16 	[%rd1401], %rs924;
	mul.wide.u32 	%rd1402, %r3487, 2;
	add.s64 	%rd1403, %rd34, %rd1402;
	ld.global.u16 	%rs925, [%rd1403];
	add.s16 	%rs926, %rs925, 1;
	st.global.u16 	[%rd1403], %rs926;
	mul.wide.u32 	%rd1404, %r3488, 2;
	add.s64 	%rd1405, %rd34, %rd1404;
	ld.global.u16 	%rs927, [%rd1405];
	add.s16 	%rs928, %rs927, 1;
	st.global.u16 	[%rd1405], %rs928;
	mul.wide.u32 	%rd1406, %r3489, 2;
	add.s64 	%rd1407, %rd34, %rd1406;
	ld.global.u16 	%rs929, [%rd1407];
	add.s16 	%rs930, %rs929, 1;
	st.global.u16 	[%rd1407], %rs930;
	ld.local.v4.u32 	{%r3490, %r3491, %r3492, %r3493}, [%rd1399+16];
	mul.wide.u32 	%rd1408, %r3490, 2;
	add.s64 	%rd1409, %rd34, %rd1408;
	ld.global.u16 	%rs931, [%rd1409];
	add.s16 	%rs932, %rs931, 1;
	st.global.u16 	[%rd1409], %rs932;
	mul.wide.u32 	%rd1410, %r3491, 2;
	add.s64 	%rd1411, %rd34, %rd1410;
	ld.global.u16 	%rs933, [%rd1411];
	add.s16 	%rs934, %rs933, 1;
	st.global.u16 	[%rd1411], %rs934;
	mul.wide.u32 	%rd1412, %r3492, 2;
	add.s64 	%rd1413, %rd34, %rd1412;
	ld.global.u16 	%rs935, [%rd1413];
	add.s16 	%rs936, %rs935, 1;
	st.global.u16 	[%rd1413], %rs936;
	mul.wide.u32 	%rd1414, %r3493, 2;
	add.s64 	%rd1415, %rd34, %rd1414;
	ld.global.u16 	%rs937, [%rd1415];
	add.s16 	%rs938, %rs937, 1;
	st.global.u16 	[%rd1415], %rs938;
	ld.local.v4.u32 	{%r3494, %r3495, %r3496, %r3497}, [%rd1399+32];
	mul.wide.u32 	%rd1416, %r3494, 2;
	add.s64 	%rd1417, %rd34, %rd1416;
	ld.global.u16 	%rs939, [%rd1417];
	add.s16 	%rs940, %rs939, 1;
	st.global.u16 	[%rd1417], %rs940;
	mul.wide.u32 	%rd1418, %r3495, 2;
	add.s64 	%rd1419, %rd34, %rd1418;
	ld.global.u16 	%rs941, [%rd1419];
	add.s16 	%rs942, %rs941, 1;
	st.global.u16 	[%rd1419], %rs942;
	mul.wide.u32 	%rd1420, %r3496, 2;
	add.s64 	%rd1421, %rd34, %rd1420;
	ld.global.u16 	%rs943, [%rd1421];
	add.s16 	%rs944, %rs943, 1;
	st.global.u16 	[%rd1421], %rs944;
	mul.wide.u32 	%rd1422, %r3497, 2;
	add.s64 	%rd1423, %rd34, %rd1422;
	ld.global.u16 	%rs945, [%rd1423];
	add.s16 	%rs946, %rs945, 1;
	st.global.u16 	[%rd1423], %rs946;
	ld.local.v4.u32 	{%r3498, %r3499, %r3500, %r3501}, [%rd1399+48];
	mul.wide.u32 	%rd1424, %r3498, 2;
	add.s64 	%rd1425, %rd34, %rd1424;
	ld.global.u16 	%rs947, [%rd1425];
	add.s16 	%rs948, %rs947, 1;
	st.global.u16 	[%rd1425], %rs948;
	mul.wide.u32 	%rd1426, %r3499, 2;
	add.s64 	%rd1427, %rd34, %rd1426;
	ld.global.u16 	%rs949, [%rd1427];
	add.s16 	%rs950, %rs949, 1;
	st.global.u16 	[%rd1427], %rs950;
	mul.wide.u32 	%rd1428, %r3500, 2;
	add.s64 	%rd1429, %rd34, %rd1428;
	ld.global.u16 	%rs951, [%rd1429];
	add.s16 	%rs952, %rs951, 1;
	st.global.u16 	[%rd1429], %rs952;
	mul.wide.u32 	%rd1430, %r3501, 2;
	add.s64 	%rd1431, %rd34, %rd1430;
	ld.global.u16 	%rs953, [%rd1431];
	add.s16 	%rs954, %rs953, 1;
	st.global.u16 	[%rd1431], %rs954;
	add.s32 	%r7960, %r7960, 16;
	setp.ne.s32 	%p295, %r7960, %r76;
	mov.u32 	%r7962, %r76;
	@%p295 bra 	$L__BB0_260;
$L__BB0_261:
	add.s32 	%r3502, %r2688, -1;
	and.b32  	%r3503, %r3502, 15;
	setp.eq.s32 	%p296, %r3503, 0;
	@%p296 bra 	$L__BB0_271;
	setp.lt.u32 	%p297, %r70, 7;
	@%p297 bra 	$L__BB0_264;
	mul.wide.u32 	%rd1432, %r7962, 4;
	add.s64 	%rd1433, %rd24, %rd1432;
	ld.local.u32 	%r3504, [%rd1433];
	mul.wide.u32 	%rd1434, %r3504, 2;
	add.s64 	%rd1435, %rd34, %rd1434;
	ld.global.u16 	%rs955, [%rd1435];
	add.s16 	%rs956, %rs955, 1;
	st.global.u16 	[%rd1435], %rs956;
	ld.local.u32 	%r3505, [%rd1433+4];
	mul.wide.u32 	%rd1436, %r3505, 2;
	add.s64 	%rd1437, %rd34, %rd1436;
	ld.global.u16 	%rs957, [%rd1437];
	add.s16 	%rs958, %rs957, 1;
	st.global.u16 	[%rd1437], %rs958;
	ld.local.u32 	%r3506, [%rd1433+8];
	mul.wide.u32 	%rd1438, %r3506, 2;
	add.s64 	%rd1439, %rd34, %rd1438;
	ld.global.u16 	%rs959, [%rd1439];
	add.s16 	%rs960, %rs959, 1;
	st.global.u16 	[%rd1439], %rs960;
	ld.local.u32 	%r3507, [%rd1433+12];
	mul.wide.u32 	%rd1440, %r3507, 2;
	add.s64 	%rd1441, %rd34, %rd1440;
	ld.global.u16 	%rs961, [%rd1441];
	add.s16 	%rs962, %rs961, 1;
	st.global.u16 	[%rd1441], %rs962;
	ld.local.u32 	%r3508, [%rd1433+16];
	mul.wide.u32 	%rd1442, %r3508, 2;
	add.s64 	%rd1443, %rd34, %rd1442;
	ld.global.u16 	%rs963, [%rd1443];
	add.s16 	%rs964, %rs963, 1;
	st.global.u16 	[%rd1443], %rs964;
	ld.local.u32 	%r3509, [%rd1433+20];
	mul.wide.u32 	%rd1444, %r3509, 2;
	add.s64 	%rd1445, %rd34, %rd1444;
	ld.global.u16 	%rs965, [%rd1445];
	add.s16 	%rs966, %rs965, 1;
	st.global.u16 	[%rd1445], %rs966;
	ld.local.u32 	%r3510, [%rd1433+24];
	mul.wide.u32 	%rd1446, %r3510, 2;
	add.s64 	%rd1447, %rd34, %rd1446;
	ld.global.u16 	%rs967, [%rd1447];
	add.s16 	%rs968, %rs967, 1;
	st.global.u16 	[%rd1447], %rs968;
	ld.local.u32 	%r3511, [%rd1433+28];
	mul.wide.u32 	%rd1448, %r3511, 2;
	add.s64 	%rd1449, %rd34, %rd1448;
	ld.global.u16 	%rs969, [%rd1449];
	add.s16 	%rs970, %rs969, 1;
	st.global.u16 	[%rd1449], %rs970;
	add.s32 	%r7962, %r7962, 8;
$L__BB0_264:
	and.b32  	%r3513, %r3502, 7;
	setp.eq.s32 	%p298, %r3513, 0;
	@%p298 bra 	$L__BB0_271;
	setp.lt.u32 	%p299, %r71, 3;
	@%p299 bra 	$L__BB0_267;
	mul.wide.u32 	%rd1450, %r7962, 4;
	add.s64 	%rd1451, %rd24, %rd1450;
	ld.local.u32 	%r3514, [%rd1451];
	mul.wide.u32 	%rd1452, %r3514, 2;
	add.s64 	%rd1453, %rd34, %rd1452;
	ld.global.u16 	%rs971, [%rd1453];
	add.s16 	%rs972, %rs971, 1;
	st.global.u16 	[%rd1453], %rs972;
	ld.local.u32 	%r3515, [%rd1451+4];
	mul.wide.u32 	%rd1454, %r3515, 2;
	add.s64 	%rd1455, %rd34, %rd1454;
	ld.global.u16 	%rs973, [%rd1455];
	add.s16 	%rs974, %rs973, 1;
	st.global.u16 	[%rd1455], %rs974;
	ld.local.u32 	%r3516, [%rd1451+8];
	mul.wide.u32 	%rd1456, %r3516, 2;
	add.s64 	%rd1457, %rd34, %rd1456;
	ld.global.u16 	%rs975, [%rd1457];
	add.s16 	%rs976, %rs975, 1;
	st.global.u16 	[%rd1457], %rs976;
	ld.local.u32 	%r3517, [%rd1451+12];
	mul.wide.u32 	%rd1458, %r3517, 2;
	add.s64 	%rd1459, %rd34, %rd1458;
	ld.global.u16 	%rs977, [%rd1459];
	add.s16 	%rs978, %rs977, 1;
	st.global.u16 	[%rd1459], %rs978;
	add.s32 	%r7962, %r7962, 4;
$L__BB0_267:
	setp.eq.s32 	%p300, %r77, 0;
	@%p300 bra 	$L__BB0_271;
	setp.eq.s32 	%p301, %r77, 1;
	mul.wide.u32 	%rd1460, %r7962, 4;
	add.s64 	%rd96, %rd24, %rd1460;
	ld.local.u32 	%r3518, [%rd96];
	mul.wide.u32 	%rd1461, %r3518, 2;
	add.s64 	%rd1462, %rd34, %rd1461;
	ld.global.u16 	%rs979, [%rd1462];
	add.s16 	%rs980, %rs979, 1;
	st.global.u16 	[%rd1462], %rs980;
	@%p301 bra 	$L__BB0_271;
	setp.eq.s32 	%p302, %r77, 2;
	ld.local.u32 	%r3519, [%rd96+4];
	mul.wide.u32 	%rd1463, %r3519, 2;
	add.s64 	%rd1464, %rd34, %rd1463;
	ld.global.u16 	%rs981, [%rd1464];
	add.s16 	%rs982, %rs981, 1;
	st.global.u16 	[%rd1464], %rs982;
	@%p302 bra 	$L__BB0_271;
	ld.local.u32 	%r3520, [%rd96+8];
	mul.wide.u32 	%rd1465, %r3520, 2;
	add.s64 	%rd1466, %rd34, %rd1465;
	ld.global.u16 	%rs983, [%rd1466];
	add.s16 	%rs984, %rs983, 1;
	st.global.u16 	[%rd1466], %rs984;
$L__BB0_271:
	add.s32 	%r7784, %r7784, 1;
	setp.eq.s32 	%p303, %r7784, %r8;
	@%p303 bra 	$L__BB0_139;
	bra.uni 	$L__BB0_79;
$L__BB0_272:
	setp.lt.u32 	%p268, %r65, 15;
	mov.b32 	%r7836, 0;
	mov.u32 	%r7831, %r7836;
	@%p268 bra 	$L__BB0_275;
	mov.b32 	%r7829, 0;
	mov.u32 	%r7831, %r7829;
$L__BB0_274:
	.pragma "nounroll";
	cvt.u64.u32 	%rd1281, %r7829;
	add.s64 	%rd1282, %rd21, %rd1281;
	ld.local.u32 	%r3385, [%rd1282];
	bfe.u32 	%r3386, %r3385, 0, 8;
	mul.wide.u32 	%rd1283, %r3386, 168;
	mov.u64 	%rd1284, d_binCoef;
	add.s64 	%rd1285, %rd1284, %rd1283;
	mul.wide.u32 	%rd1286, %r7829, 4;
	add.s64 	%rd1287, %rd1285, %rd1286;
	ld.const.u32 	%r3387, [%rd1287+4];
	add.s32 	%r3388, %r3387, %r7831;
	bfe.u32 	%r3389, %r3385, 8, 8;
	mul.wide.u32 	%rd1288, %r3389, 168;
	add.s64 	%rd1289, %rd1284, %rd1288;
	add.s64 	%rd1290, %rd1289, %rd1286;
	ld.const.u32 	%r3390, [%rd1290+8];
	add.s32 	%r3391, %r3390, %r3388;
	bfe.u32 	%r3392, %r3385, 16, 8;
	mul.wide.u32 	%rd1291, %r3392, 168;
	add.s64 	%rd1292, %rd1284, %rd1291;
	add.s64 	%rd1293, %rd1292, %rd1286;
	ld.const.u32 	%r3393, [%rd1293+12];
	add.s32 	%r3394, %r3393, %r3391;
	bfe.u32 	%r3395, %r3385, 24, 8;
	mul.wide.u32 	%rd1294, %r3395, 168;
	add.s64 	%rd1295, %rd1284, %rd1294;
	add.s64 	%rd1296, %rd1295, %rd1286;
	ld.const.u32 	%r3396, [%rd1296+16];
	add.s32 	%r3397, %r3396, %r3394;
	ld.local.u32 	%r3398, [%rd1282+4];
	bfe.u32 	%r3399, %r3398, 0, 8;
	mul.wide.u32 	%rd1297, %r3399, 168;
	add.s64 	%rd1298, %rd1284, %rd1297;
	add.s64 	%rd1299, %rd1298, %rd1286;
	ld.const.u32 	%r3400, [%rd1299+20];
	add.s32 	%r3401, %r3400, %r3397;
	bfe.u32 	%r3402, %r3398, 8, 8;
	mul.wide.u32 	%rd1300, %r3402, 168;
	add.s64 	%rd1301, %rd1284, %rd1300;
	add.s64 	%rd1302, %rd1301, %rd1286;
	ld.const.u32 	%r3403, [%rd1302+24];
	add.s32 	%r3404, %r3403, %r3401;
	bfe.u32 	%r3405, %r3398, 16, 8;
	mul.wide.u32 	%rd1303, %r3405, 168;
	add.s64 	%rd1304, %rd1284, %rd1303;
	add.s64 	%rd1305, %rd1304, %rd1286;
	ld.const.u32 	%r3406, [%rd1305+28];
	add.s32 	%r3407, %r3406, %r3404;
	bfe.u32 	%r3408, %r3398, 24, 8;
	mul.wide.u32 	%rd1306, %r3408, 168;
	add.s64 	%rd1307, %rd1284, %rd1306;
	add.s64 	%rd1308, %rd1307, %rd1286;
	ld.const.u32 	%r3409, [%rd1308+32];
	add.s32 	%r3410, %r3409, %r3407;
	ld.local.u32 	%r3411, [%rd1282+8];
	bfe.u32 	%r3412, %r3411, 0, 8;
	mul.wide.u32 	%rd1309, %r3412, 168;
	add.s64 	%rd1310, %rd1284, %rd1309;
	add.s64 	%rd1311, %rd1310, %rd1286;
	ld.const.u32 	%r3413, [%rd1311+36];
	add.s32 	%r3414, %r3413, %r3410;
	bfe.u32 	%r3415, %r3411, 8, 8;
	mul.wide.u32 	%rd1312, %r3415, 168;
	add.s64 	%rd1313, %rd1284, %rd1312;
	add.s64 	%rd1314, %rd1313, %rd1286;
	ld.const.u32 	%r3416, [%rd1314+40];
	add.s32 	%r3417, %r3416, %r3414;
	bfe.u32 	%r3418, %r3411, 16, 8;
	mul.wide.u32 	%rd1315, %r3418, 168;
	add.s64 	%rd1316, %rd1284, %rd1315;
	add.s64 	%rd1317, %rd1316, %rd1286;
	ld.const.u32 	%r3419, [%rd1317+44];
	add.s32 	%r3420, %r3419, %r3417;
	bfe.u32 	%r3421, %r3411, 24, 8;
	mul.wide.u32 	%rd1318, %r3421, 168;
	add.s64 	%rd1319, %rd1284, %rd1318;
	add.s64 	%rd1320, %rd1319, %rd1286;
	ld.const.u32 	%r3422, [%rd1320+48];
	add.s32 	%r3423, %r3422, %r3420;
	ld.local.u32 	%r3424, [%rd1282+12];
	bfe.u32 	%r3425, %r3424, 0, 8;
	mul.wide.u32 	%rd1321, %r3425, 168;
	add.s64 	%rd1322, %rd1284, %rd1321;
	add.s64 	%rd1323, %rd1322, %rd1286;
	ld.const.u32 	%r3426, [%rd1323+52];
	add.s32 	%r3427, %r3426, %r3423;
	bfe.u32 	%r3428, %r3424, 8, 8;
	mul.wide.u32 	%rd1324, %r3428, 168;
	add.s64 	%rd1325, %rd1284, %rd1324;
	add.s64 	%rd1326, %rd1325, %rd1286;
	ld.const.u32 	%r3429, [%rd1326+56];
	add.s32 	%r3430, %r3429, %r3427;
	bfe.u32 	%r3431, %r3424, 16, 8;
	mul.wide.u32 	%rd1327, %r3431, 168;
	add.s64 	%rd1328, %rd1284, %rd1327;
	add.s64 	%rd1329, %rd1328, %rd1286;
	ld.const.u32 	%r3432, [%rd1329+60];
	add.s32 	%r3433, %r3432, %r3430;
	bfe.u32 	%r3434, %r3424, 24, 8;
	mul.wide.u32 	%rd1330, %r3434, 168;
	add.s64 	%rd1331, %rd1284, %rd1330;
	add.s32 	%r7829, %r7829, 16;
	add.s64 	%rd1332, %rd1331, %rd1286;
	ld.const.u32 	%r3435, [%rd1332+64];
	add.s32 	%r7831, %r3435, %r3433;
	setp.eq.s32 	%p269, %r7829, %r74;
	mov.u32 	%r7836, %r74;
	@%p269 bra 	$L__BB0_275;
	bra.uni 	$L__BB0_274;
$L__BB0_275:
	setp.eq.s32 	%p270, %r66, 0;
	@%p270 bra 	$L__BB0_231;
	setp.lt.u32 	%p271, %r67, 7;
	@%p271 bra 	$L__BB0_278;
	cvt.u64.u32 	%rd1333, %r7836;
	add.s64 	%rd1334, %rd21, %rd1333;
	ld.local.u8 	%r3437, [%rd1334];
	mul.wide.u32 	%rd1335, %r3437, 168;
	mov.u64 	%rd1336, d_binCoef;
	add.s64 	%rd1337, %rd1336, %rd1335;
	mul.wide.u32 	%rd1338, %r7836, 4;
	add.s64 	%rd1339, %rd1337, %rd1338;
	ld.const.u32 	%r3438, [%rd1339+4];
	add.s32 	%r3439, %r3438, %r7831;
	ld.local.u8 	%r3440, [%rd1334+1];
	mul.wide.u32 	%rd1340, %r3440, 168;
	add.s64 	%rd1341, %rd1336, %rd1340;
	add.s64 	%rd1342, %rd1341, %rd1338;
	ld.const.u32 	%r3441, [%rd1342+8];
	add.s32 	%r3442, %r3441, %r3439;
	ld.local.u8 	%r3443, [%rd1334+2];
	mul.wide.u32 	%rd1343, %r3443, 168;
	add.s64 	%rd1344, %rd1336, %rd1343;
	add.s64 	%rd1345, %rd1344, %rd1338;
	ld.const.u32 	%r3444, [%rd1345+12];
	add.s32 	%r3445, %r3444, %r3442;
	ld.local.u8 	%r3446, [%rd1334+3];
	mul.wide.u32 	%rd1346, %r3446, 168;
	add.s64 	%rd1347, %rd1336, %rd1346;
	add.s64 	%rd1348, %rd1347, %rd1338;
	ld.const.u32 	%r3447, [%rd1348+16];
	add.s32 	%r3448, %r3447, %r3445;
	ld.local.u8 	%r3449, [%rd1334+4];
	mul.wide.u32 	%rd1349, %r3449, 168;
	add.s64 	%rd1350, %rd1336, %rd1349;
	add.s64 	%rd1351, %rd1350, %rd1338;
	ld.const.u32 	%r3450, [%rd1351+20];
	add.s32 	%r3451, %r3450, %r3448;
	ld.local.u8 	%r3452, [%rd1334+5];
	mul.wide.u32 	%rd1352, %r3452, 168;
	add.s64 	%rd1353, %rd1336, %rd1352;
	add.s64 	%rd1354, %rd1353, %rd1338;
	ld.const.u32 	%r3453, [%rd1354+24];
	add.s32 	%r3454, %r3453, %r3451;
	ld.local.u8 	%r3455, [%rd1334+6];
	mul.wide.u32 	%rd1355, %r3455, 168;
	add.s64 	%rd1356, %rd1336, %rd1355;
	add.s64 	%rd1357, %rd1356, %rd1338;
	ld.const.u32 	%r3456, [%rd1357+28];
	add.s32 	%r3457, %r3456, %r3454;
	ld.local.u8 	%r3458, [%rd1334+7];
	mul.wide.u32 	%rd1358, %r3458, 168;
	add.s64 	%rd1359, %rd1336, %rd1358;
	add.s32 	%r7836, %r7836, 8;
	add.s64 	%rd1360, %rd1359, %rd1338;
	ld.const.u32 	%r3459, [%rd1360+32];
	add.s32 	%r7831, %r3459, %r3457;
$L__BB0_278:
	setp.eq.s32 	%p272, %r68, 0;
	@%p272 bra 	$L__BB0_231;
	setp.lt.u32 	%p273, %r69, 3;
	@%p273 bra 	$L__BB0_281;
	cvt.u64.u32 	%rd1361, %r7836;
	add.s64 	%rd1362, %rd21, %rd1361;
	ld.local.u8 	%r3461, [%rd1362];
	mul.wide.u32 	%rd1363, %r3461, 168;
	mov.u64 	%rd1364, d_binCoef;
	add.s64 	%rd1365, %rd1364, %rd1363;
	mul.wide.u32 	%rd1366, %r7836, 4;
	add.s64 	%rd1367, %rd1365, %rd1366;
	ld.const.u32 	%r3462, [%rd1367+4];
	add.s32 	%r3463, %r3462, %r7831;
	ld.local.u8 	%r3464, [%rd1362+1];
	mul.wide.u32 	%rd1368, %r3464, 168;
	add.s64 	%rd1369, %rd1364, %rd1368;
	add.s64 	%rd1370, %rd1369, %rd1366;
	ld.const.u32 	%r3465, [%rd1370+8];
	add.s32 	%r3466, %r3465, %r3463;
	ld.local.u8 	%r3467, [%rd1362+2];
	mul.wide.u32 	%rd1371, %r3467, 168;
	add.s64 	%rd1372, %rd1364, %rd1371;
	add.s64 	%rd1373, %rd1372, %rd1366;
	ld.const.u32 	%r3468, [%rd1373+12];
	add.s32 	%r3469, %r3468, %r3466;
	ld.local.u8 	%r3470, [%rd1362+3];
	mul.wide.u32 	%rd1374, %r3470, 168;
	add.s64 	%rd1375, %rd1364, %rd1374;
	add.s32 	%r7836, %r7836, 4;
	add.s64 	%rd1376, %rd1375, %rd1366;
	ld.const.u32 	%r3471, [%rd1376+16];
	add.s32 	%r7831, %r3471, %r3469;
$L__BB0_281:
	setp.eq.s32 	%p274, %r75, 0;
	@%p274 bra 	$L__BB0_231;
	setp.eq.s32 	%p275, %r75, 1;
	cvt.u64.u32 	%rd1377, %r7836;
	add.s64 	%rd58, %rd21, %rd1377;
	ld.local.u8 	%r3472, [%rd58];
	mul.wide.u32 	%rd1378, %r3472, 168;
	mov.u64 	%rd1379, d_binCoef;
	add.s64 	%rd1380, %rd1379, %rd1378;
	mul.wide.u32 	%rd1381, %r7836, 4;
	add.s64 	%rd1382, %rd1380, %rd1381;
	ld.const.u32 	%r3473, [%rd1382+4];
	add.s32 	%r7831, %r3473, %r7831;
	@%p275 bra 	$L__BB0_231;
	setp.eq.s32 	%p276, %r75, 2;
	ld.local.u8 	%r3474, [%rd58+1];
	mul.wide.u32 	%rd1383, %r3474, 168;
	add.s64 	%rd1385, %rd1379, %rd1383;
	add.s64 	%rd1387, %rd1385, %rd1381;
	ld.const.u32 	%r3475, [%rd1387+8];
	add.s32 	%r7831, %r3475, %r7831;
	@%p276 bra 	$L__BB0_231;
	ld.local.u8 	%r3476, [%rd58+2];
	mul.wide.u32 	%rd1388, %r3476, 168;
	add.s64 	%rd1390, %rd1379, %rd1388;
	add.s64 	%rd1392, %rd1390, %rd1381;
	ld.const.u32 	%r3477, [%rd1392+12];
	add.s32 	%r7831, %r3477, %r7831;
	bra.uni 	$L__BB0_231;
$L__BB0_285:
	setp.lt.s32 	%p263, %r61, 4;
	mov.b32 	%r7841, 0;
	@%p263 bra 	$L__BB0_288;
	mov.b32 	%r7828, 0;
$L__BB0_287:
	cvt.u64.u32 	%rd1259, %r7828;
	add.s64 	%rd1260, %rd20, %rd1259;
	ld.local.u32 	%r3370, [%rd1260];
	bfe.u32 	%r3371, %r3370, 0, 8;
	bfe.u32 	%r3372, %r3370, 8, 8;
	bfe.u32 	%r3373, %r3370, 16, 8;
	bfe.u32 	%r3374, %r3370, 24, 8;
	cvt.u64.u32 	%rd1261, %r3371;
	and.b64  	%rd1262, %rd1261, 255;
	add.s64 	%rd1263, %rd27, %rd1262;
	add.s64 	%rd1264, %rd21, %rd1259;
	cvt.u64.u32 	%rd1265, %r3372;
	and.b64  	%rd1266, %rd1265, 255;
	add.s64 	%rd1267, %rd27, %rd1266;
	cvt.u64.u32 	%rd1268, %r3373;
	and.b64  	%rd1269, %rd1268, 255;
	add.s64 	%rd1270, %rd27, %rd1269;
	cvt.u64.u32 	%rd1271, %r3374;
	and.b64  	%rd1272, %rd1271, 255;
	add.s64 	%rd1273, %rd27, %rd1272;
	ld.local.u8 	%r3375, [%rd1273];
	ld.local.u8 	%r3376, [%rd1270];
	prmt.b32 	%r3377, %r3376, %r3375, 0x3340U;
	ld.local.u8 	%r3378, [%rd1267];
	ld.local.u8 	%r3379, [%rd1263];
	prmt.b32 	%r3380, %r3379, %r3378, 0x3340U;
	prmt.b32 	%r3381, %r3380, %r3377, 0x5410U;
	st.local.u32 	[%rd1264], %r3381;
	add.s32 	%r7828, %r7828, 4;
	setp.eq.s32 	%p264, %r7828, %r73;
	mov.u32 	%r7841, %r73;
	@%p264 bra 	$L__BB0_288;
	bra.uni 	$L__BB0_287;
$L__BB0_288:
	setp.eq.s32 	%p265, %r72, 0;
	@%p265 bra 	$L__BB0_272;
	setp.eq.s32 	%p266, %r72, 1;
	cvt.u64.u32 	%rd1274, %r7841;
	add.s64 	%rd59, %rd20, %rd1274;
	ld.local.u8 	%rd1275, [%rd59];
	add.s64 	%rd1276, %rd27, %rd1275;
	ld.local.u8 	%rs920, [%rd1276];
	add.s64 	%rd60, %rd21, %rd1274;
	st.local.u8 	[%rd60], %rs920;
	@%p266 bra 	$L__BB0_272;
	setp.eq.s32 	%p267, %r72, 2;
	ld.local.u8 	%rd1277, [%rd59+1];
	add.s64 	%rd1278, %rd27, %rd1277;
	ld.local.u8 	%rs921, [%rd1278];
	st.local.u8 	[%rd60+1], %rs921;
	@%p267 bra 	$L__BB0_272;
	ld.local.u8 	%rd1279, [%rd59+2];
	add.s64 	%rd1280, %rd27, %rd1279;
	ld.local.u8 	%rs922, [%rd1280];
	st.local.u8 	[%rd60+2], %rs922;
	bra.uni 	$L__BB0_272;
$L__BB0_292:
	mov.u32 	%r209, %r7842;
	setp.eq.s32 	%p248, %r209, %r173;
	mov.u32 	%r7843, %r173;
	@%p248 bra 	$L__BB0_294;
	add.s32 	%r7842, %r209, 1;
	cvt.u64.u32 	%rd1248, %r209;
	add.s64 	%rd1249, %rd19, %rd1248;
	ld.local.u8 	%r3334, [%rd1249+1];
	ld.local.u8 	%r3335, [%rd1249];
	add.s32 	%r3336, %r3335, 1;
	setp.ge.u32 	%p249, %r3336, %r3334;
	mov.u32 	%r7843, %r209;
	@%p249 bra 	$L__BB0_292;
$L__BB0_294:
	add.s64 	%rd6791, %rd6791, 4;
	add.s64 	%rd6790, %rd6790, 4;
	ld.local.u8 	%r3337, [%rd19];
	setp.le.s32 	%p250, %r184, %r3337;
	@%p250 bra 	$L__BB0_232;
	cvt.u64.u32 	%rd1250, %r7843;
	add.s64 	%rd1251, %rd19, %rd1250;
	ld.local.u8 	%rs887, [%rd1251];
	add.s16 	%rs888, %rs887, 1;
	st.local.u8 	[%rd1251], %rs888;
	setp.eq.s32 	%p251, %r7843, 0;
	@%p251 bra 	$L__BB0_296;
	bra.uni 	$L__BB0_300;
$L__BB0_296:
	setp.gt.s32 	%p211, %r182, 0;
	@%p211 bra 	$L__BB0_297;
	bra.uni 	$L__BB0_298;
$L__BB0_297:
	mov.b16 	%rs886, 0;
	st.local.u8 	[%rd20], %rs886;
$L__BB0_298:
	setp.gt.s32 	%p212, %r61, 0;
	mov.b32 	%r7861, 0;
	@%p212 bra 	$L__BB0_356;
$L__BB0_299:
	st.local.u32 	[%rd6790], %r7861;
	mov.b32 	%r7842, 0;
	bra.uni 	$L__BB0_292;
$L__BB0_300:
	and.b32  	%r214, %r7843, 15;
	setp.lt.u32 	%p252, %r7843, 16;
	mov.b32 	%r7845, 0;
	@%p252 bra 	$L__BB0_303;
	and.b32  	%r7845, %r7843, -16;
	mov.b32 	%r7844, 0;
$L__BB0_302:
	.pragma "nounroll";
	cvt.u16.u32 	%rs889, %r7844;
	cvt.u64.u32 	%rd1252, %r7844;
	add.s64 	%rd1253, %rd19, %rd1252;
	add.s16 	%rs890, %rs889, 1;
	add.s16 	%rs891, %rs889, 2;
	add.s16 	%rs892, %rs889, 3;
	cvt.u32.u16 	%r3340, %rs892;
	cvt.u32.u16 	%r3341, %rs891;
	prmt.b32 	%r3342, %r3341, %r3340, 0x3340U;
	cvt.u32.u16 	%r3343, %rs890;
	prmt.b32 	%r3344, %r7844, %r3343, 0x3340U;
	prmt.b32 	%r3345, %r3344, %r3342, 0x5410U;
	st.local.u32 	[%rd1253], %r3345;
	add.s16 	%rs893, %rs889, 4;
	add.s16 	%rs894, %rs889, 5;
	add.s16 	%rs895, %rs889, 6;
	add.s16 	%rs896, %rs889, 7;
	cvt.u32.u16 	%r3346, %rs896;
	cvt.u32.u16 	%r3347, %rs895;
	prmt.b32 	%r3348, %r3347, %r3346, 0x3340U;
	cvt.u32.u16 	%r3349, %rs894;
	cvt.u32.u16 	%r3350, %rs893;
	prmt.b32 	%r3351, %r3350, %r3349, 0x3340U;
	prmt.b32 	%r3352, %r3351, %r3348, 0x5410U;
	st.local.u32 	[%rd1253+4], %r3352;
	add.s16 	%rs897, %rs889, 8;
	add.s16 	%rs898, %rs889, 9;
	add.s16 	%rs899, %rs889, 10;
	add.s16 	%rs900, %rs889, 11;
	cvt.u32.u16 	%r3353, %rs900;
	cvt.u32.u16 	%r3354, %rs899;
	prmt.b32 	%r3355, %r3354, %r3353, 0x3340U;
	cvt.u32.u16 	%r3356, %rs898;
	cvt.u32.u16 	%r3357, %rs897;
	prmt.b32 	%r3358, %r3357, %r3356, 0x3340U;
	prmt.b32 	%r3359, %r3358, %r3355, 0x5410U;
	st.local.u32 	[%rd1253+8], %r3359;
	add.s16 	%rs901, %rs889, 12;
	add.s16 	%rs902, %rs889, 13;
	add.s16 	%rs903, %rs889, 14;
	add.s16 	%rs904, %rs889, 15;
	cvt.u32.u16 	%r3360, %rs904;
	cvt.u32.u16 	%r3361, %rs903;
	prmt.b32 	%r3362, %r3361, %r3360, 0x3340U;
	cvt.u32.u16 	%r3363, %rs902;
	cvt.u32.u16 	%r3364, %rs901;
	prmt.b32 	%r3365, %r3364, %r3363, 0x3340U;
	prmt.b32 	%r3366, %r3365, %r3362, 0x5410U;
	st.local.u32 	[%rd1253+12], %r3366;
	add.s32 	%r7844, %r7844, 16;
	setp.eq.s32 	%p253, %r7844, %r7845;
	@%p253 bra 	$L__BB0_303;
	bra.uni 	$L__BB0_302;
$L__BB0_303:
	setp.eq.s32 	%p254, %r214, 0;
	@%p254 bra 	$L__BB0_296;
	and.b32  	%r217, %r7843, 7;
	setp.lt.u32 	%p255, %r214, 8;
	@%p255 bra 	$L__BB0_306;
	cvt.u16.u32 	%rs905, %r7845;
	cvt.u64.u32 	%rd1254, %r7845;
	add.s64 	%rd1255, %rd19, %rd1254;
	st.local.u8 	[%rd1255], %rs905;
	add.s16 	%rs906, %rs905, 1;
	st.local.u8 	[%rd1255+1], %rs906;
	add.s16 	%rs907, %rs905, 2;
	st.local.u8 	[%rd1255+2], %rs907;
	add.s16 	%rs908, %rs905, 3;
	st.local.u8 	[%rd1255+3], %rs908;
	add.s16 	%rs909, %rs905, 4;
	st.local.u8 	[%rd1255+4], %rs909;
	add.s16 	%rs910, %rs905, 5;
	st.local.u8 	[%rd1255+5], %rs910;
	add.s16 	%rs911, %rs905, 6;
	st.local.u8 	[%rd1255+6], %rs911;
	add.s16 	%rs912, %rs905, 7;
	st.local.u8 	[%rd1255+7], %rs912;
	add.s32 	%r7845, %r7845, 8;
$L__BB0_306:
	setp.eq.s32 	%p256, %r217, 0;
	@%p256 bra 	$L__BB0_296;
	and.b32  	%r220, %r7843, 3;
	setp.lt.u32 	%p257, %r217, 4;
	@%p257 bra 	$L__BB0_309;
	cvt.u16.u32 	%rs913, %r7845;
	cvt.u64.u32 	%rd1256, %r7845;
	add.s64 	%rd1257, %rd19, %rd1256;
	st.local.u8 	[%rd1257], %rs913;
	add.s16 	%rs914, %rs913, 1;
	st.local.u8 	[%rd1257+1], %rs914;
	add.s16 	%rs915, %rs913, 2;
	st.local.u8 	[%rd1257+2], %rs915;
	add.s16 	%rs916, %rs913, 3;
	st.local.u8 	[%rd1257+3], %rs916;
	add.s32 	%r7845, %r7845, 4;
$L__BB0_309:
	setp.eq.s32 	%p258, %r220, 0;
	@%p258 bra 	$L__BB0_296;
	cvt.u16.u32 	%rs6, %r7845;
	cvt.u64.u32 	%rd1258, %r7845;
	add.s64 	%rd65, %rd19, %rd1258;
	st.local.u8 	[%rd65], %rs6;
	setp.eq.s32 	%p259, %r220, 1;
	@%p259 bra 	$L__BB0_296;
	add.s16 	%rs917, %rs6, 1;
	st.local.u8 	[%rd65+1], %rs917;
	setp.eq.s32 	%p260, %r220, 2;
	@%p260 bra 	$L__BB0_296;
	add.s16 	%rs918, %rs6, 2;
	st.local.u8 	[%rd65+2], %rs918;
	bra.uni 	$L__BB0_296;
$L__BB0_313:
	setp.lt.s32 	%p214, %r7850, %r166;
	cvt.u64.u32 	%rd1022, %r7848;
	add.s64 	%rd66, %rd21, %rd1022;
	@%p214 bra 	$L__BB0_315;
	cvt.s64.s32 	%rd1023, %r7849;
	add.s64 	%rd1024, %rd20, %rd1023;
	ld.local.u8 	%rd1025, [%rd1024];
	add.s64 	%rd1026, %rd27, %rd1025;
	ld.local.u8 	%rs2393, [%rd1026];
	bra.uni 	$L__BB0_319;
$L__BB0_315:
	setp.lt.s32 	%p215, %r7849, 0;
	@%p215 bra 	$L__BB0_318;
	cvt.s64.s32 	%rd1027, %r7850;
	add.s64 	%rd1028, %rd19, %rd1027;
	ld.local.u8 	%rd1029, [%rd1028];
	add.s64 	%rd1030, %rd26, %rd1029;
	ld.local.u8 	%rs2394, [%rd1030];
$L__BB0_317:
	add.s32 	%r7850, %r7850, 1;
	st.local.u8 	[%rd66], %rs2394;
	bra.uni 	$L__BB0_320;
$L__BB0_318:
	cvt.s64.s32 	%rd1031, %r7850;
	add.s64 	%rd1032, %rd19, %rd1031;
	ld.local.u8 	%rd1033, [%rd1032];
	add.s64 	%rd1034, %rd26, %rd1033;
	ld.local.u8 	%rs2394, [%rd1034];
	cvt.s64.s32 	%rd1035, %r7849;
	add.s64 	%rd1036, %rd20, %rd1035;
	ld.local.u8 	%rd1037, [%rd1036];
	add.s64 	%rd1038, %rd27, %rd1037;
	ld.local.u8 	%rs2393, [%rd1038];
	setp.lt.u16 	%p216, %rs2394, %rs2393;
	@%p216 bra 	$L__BB0_317;
$L__BB0_319:
	add.s32 	%r7849, %r7849, 1;
	st.local.u8 	[%rd66], %rs2393;
$L__BB0_320:
	setp.lt.s32 	%p217, %r7850, %r166;
	@%p217 bra 	$L__BB0_322;
	cvt.s64.s32 	%rd1039, %r7849;
	add.s64 	%rd1040, %rd20, %rd1039;
	ld.local.u8 	%rd1041, [%rd1040];
	add.s64 	%rd1042, %rd27, %rd1041;
	ld.local.u8 	%rs2395, [%rd1042];
	bra.uni 	$L__BB0_326;
$L__BB0_322:
	setp.lt.s32 	%p218, %r7849, 0;
	@%p218 bra 	$L__BB0_325;
	cvt.s64.s32 	%rd1043, %r7850;
	add.s64 	%rd1044, %rd19, %rd1043;
	ld.local.u8 	%rd1045, [%rd1044];
	add.s64 	%rd1046, %rd26, %rd1045;
	ld.local.u8 	%rs2396, [%rd1046];
$L__BB0_324:
	add.s32 	%r7850, %r7850, 1;
	st.local.u8 	[%rd66+1], %rs2396;
	bra.uni 	$L__BB0_327;
$L__BB0_325:
	cvt.s64.s32 	%rd1047, %r7850;
	add.s64 	%rd1048, %rd19, %rd1047;
	ld.local.u8 	%rd1049, [%rd1048];
	add.s64 	%rd1050, %rd26, %rd1049;
	ld.local.u8 	%rs2396, [%rd1050];
	cvt.s64.s32 	%rd1051, %r7849;
	add.s64 	%rd1052, %rd20, %rd1051;
	ld.local.u8 	%rd1053, [%rd1052];
	add.s64 	%rd1054, %rd27, %rd1053;
	ld.local.u8 	%rs2395, [%rd1054];
	setp.lt.u16 	%p219, %rs2396, %rs2395;
	@%p219 bra 	$L__BB0_324;
$L__BB0_326:
	add.s32 	%r7849, %r7849, 1;
	st.local.u8 	[%rd66+1], %rs2395;
$L__BB0_327:
	setp.lt.s32 	%p220, %r7850, %r166;
	@%p220 bra 	$L__BB0_329;
	cvt.s64.s32 	%rd1055, %r7849;
	add.s64 	%rd1056, %rd20, %rd1055;
	ld.local.u8 	%rd1057, [%rd1056];
	add.s64 	%rd1058, %rd27, %rd1057;
	ld.local.u8 	%rs2397, [%rd1058];
	bra.uni 	$L__BB0_333;
$L__BB0_329:
	setp.lt.s32 	%p221, %r7849, 0;
	@%p221 bra 	$L__BB0_332;
	cvt.s64.s32 	%rd1059, %r7850;
	add.s64 	%rd1060, %rd19, %rd1059;
	ld.local.u8 	%rd1061, [%rd1060];
	add.s64 	%rd1062, %rd26, %rd1061;
	ld.local.u8 	%rs2398, [%rd1062];
$L__BB0_331:
	add.s32 	%r7850, %r7850, 1;
	st.local.u8 	[%rd66+2], %rs2398;
	bra.uni 	$L__BB0_334;
$L__BB0_332:
	cvt.s64.s32 	%rd1063, %r7850;
	add.s64 	%rd1064, %rd19, %rd1063;
	ld.local.u8 	%rd1065, [%rd1064];
	add.s64 	%rd1066, %rd26, %rd1065;
	ld.local.u8 	%rs2398, [%rd1066];
	cvt.s64.s32 	%rd1067, %r7849;
	add.s64 	%rd1068, %rd20, %rd1067;
	ld.local.u8 	%rd1069, [%rd1068];
	add.s64 	%rd1070, %rd27, %rd1069;
	ld.local.u8 	%rs2397, [%rd1070];
	setp.lt.u16 	%p222, %rs2398, %rs2397;
	@%p222 bra 	$L__BB0_331;
$L__BB0_333:
	add.s32 	%r7849, %r7849, 1;
	st.local.u8 	[%rd66+2], %rs2397;
$L__BB0_334:
	setp.lt.s32 	%p223, %r7850, %r166;
	@%p223 bra 	$L__BB0_336;
	cvt.s64.s32 	%rd1071, %r7849;
	add.s64 	%rd1072, %rd20, %rd1071;
	ld.local.u8 	%rd1073, [%rd1072];
	add.s64 	%rd1074, %rd27, %rd1073;
	ld.local.u8 	%rs2399, [%rd1074];
	bra.uni 	$L__BB0_340;
$L__BB0_336:
	setp.lt.s32 	%p224, %r7849, 0;
	@%p224 bra 	$L__BB0_339;
	cvt.s64.s32 	%rd1075, %r7850;
	add.s64 	%rd1076, %rd19, %rd1075;
	ld.local.u8 	%rd1077, [%rd1076];
	add.s64 	%rd1078, %rd26, %rd1077;
	ld.local.u8 	%rs2400, [%rd1078];
$L__BB0_338:
	add.s32 	%r7850, %r7850, 1;
	st.local.u8 	[%rd66+3], %rs2400;
	bra.uni 	$L__BB0_341;
$L__BB0_339:
	cvt.s64.s32 	%rd1079, %r7850;
	add.s64 	%rd1080, %rd19, %rd1079;
	ld.local.u8 	%rd1081, [%rd1080];
	add.s64 	%rd1082, %rd26, %rd1081;
	ld.local.u8 	%rs2400, [%rd1082];
	cvt.s64.s32 	%rd1083, %r7849;
	add.s64 	%rd1084, %rd20, %rd1083;
	ld.local.u8 	%rd1085, [%rd1084];
	add.s64 	%rd1086, %rd27, %rd1085;
	ld.local.u8 	%rs2399, [%rd1086];
	setp.lt.u16 	%p225, %rs2400, %rs2399;
	@%p225 bra 	$L__BB0_338;
$L__BB0_340:
	add.s32 	%r7849, %r7849, 1;
	st.local.u8 	[%rd66+3], %rs2399;
$L__BB0_341:
	add.s32 	%r7848, %r7848, 4;
	setp.eq.s32 	%p226, %r7848, %r73;
	mov.u32 	%r7871, %r73;
	@%p226 bra 	$L__BB0_342;
	bra.uni 	$L__BB0_313;
$L__BB0_342:
	setp.eq.s32 	%p227, %r72, 0;
	@%p227 bra 	$L__BB0_343;
	bra.uni 	$L__BB0_358;
$L__BB0_343:
	setp.lt.u32 	%p239, %r65, 15;
	mov.b32 	%r7866, 0;
	mov.u32 	%r7861, %r7866;
	@%p239 bra 	$L__BB0_346;
	mov.b32 	%r7859, 0;
	mov.u32 	%r7861, %r7859;
$L__BB0_345:
	.pragma "nounroll";
	cvt.u64.u32 	%rd1136, %r7859;
	add.s64 	%rd1137, %rd21, %rd1136;
	ld.local.u32 	%r3240, [%rd1137];
	bfe.u32 	%r3241, %r3240, 0, 8;
	mul.wide.u32 	%rd1138, %r3241, 168;
	mov.u64 	%rd1139, d_binCoef;
	add.s64 	%rd1140, %rd1139, %rd1138;
	mul.wide.u32 	%rd1141, %r7859, 4;
	add.s64 	%rd1142, %rd1140, %rd1141;
	ld.const.u32 	%r3242, [%rd1142+4];
	add.s32 	%r3243, %r3242, %r7861;
	bfe.u32 	%r3244, %r3240, 8, 8;
	mul.wide.u32 	%rd1143, %r3244, 168;
	add.s64 	%rd1144, %rd1139, %rd1143;
	add.s64 	%rd1145, %rd1144, %rd1141;
	ld.const.u32 	%r3245, [%rd1145+8];
	add.s32 	%r3246, %r3245, %r3243;
	bfe.u32 	%r3247, %r3240, 16, 8;
	mul.wide.u32 	%rd1146, %r3247, 168;
	add.s64 	%rd1147, %rd1139, %rd1146;
	add.s64 	%rd1148, %rd1147, %rd1141;
	ld.const.u32 	%r3248, [%rd1148+12];
	add.s32 	%r3249, %r3248, %r3246;
	bfe.u32 	%r3250, %r3240, 24, 8;
	mul.wide.u32 	%rd1149, %r3250, 168;
	add.s64 	%rd1150, %rd1139, %rd1149;
	add.s64 	%rd1151, %rd1150, %rd1141;
	ld.const.u32 	%r3251, [%rd1151+16];
	add.s32 	%r3252, %r3251, %r3249;
	ld.local.u32 	%r3253, [%rd1137+4];
	bfe.u32 	%r3254, %r3253, 0, 8;
	mul.wide.u32 	%rd1152, %r3254, 168;
	add.s64 	%rd1153, %rd1139, %rd1152;
	add.s64 	%rd1154, %rd1153, %rd1141;
	ld.const.u32 	%r3255, [%rd1154+20];
	add.s32 	%r3256, %r3255, %r3252;
	bfe.u32 	%r3257, %r3253, 8, 8;
	mul.wide.u32 	%rd1155, %r3257, 168;
	add.s64 	%rd1156, %rd1139, %rd1155;
	add.s64 	%rd1157, %rd1156, %rd1141;
	ld.const.u32 	%r3258, [%rd1157+24];
	add.s32 	%r3259, %r3258, %r3256;
	bfe.u32 	%r3260, %r3253, 16, 8;
	mul.wide.u32 	%rd1158, %r3260, 168;
	add.s64 	%rd1159, %rd1139, %rd1158;
	add.s64 	%rd1160, %rd1159, %rd1141;
	ld.const.u32 	%r3261, [%rd1160+28];
	add.s32 	%r3262, %r3261, %r3259;
	bfe.u32 	%r3263, %r3253, 24, 8;
	mul.wide.u32 	%rd1161, %r3263, 168;
	add.s64 	%rd1162, %rd1139, %rd1161;
	add.s64 	%rd1163, %rd1162, %rd1141;
	ld.const.u32 	%r3264, [%rd1163+32];
	add.s32 	%r3265, %r3264, %r3262;
	ld.local.u32 	%r3266, [%rd1137+8];
	bfe.u32 	%r3267, %r3266, 0, 8;
	mul.wide.u32 	%rd1164, %r3267, 168;
	add.s64 	%rd1165, %rd1139, %rd1164;
	add.s64 	%rd1166, %rd1165, %rd1141;
	ld.const.u32 	%r3268, [%rd1166+36];
	add.s32 	%r3269, %r3268, %r3265;
	bfe.u32 	%r3270, %r3266, 8, 8;
	mul.wide.u32 	%rd1167, %r3270, 168;
	add.s64 	%rd1168, %rd1139, %rd1167;
	add.s64 	%rd1169, %rd1168, %rd1141;
	ld.const.u32 	%r3271, [%rd1169+40];
	add.s32 	%r3272, %r3271, %r3269;
	bfe.u32 	%r3273, %r3266, 16, 8;
	mul.wide.u32 	%rd1170, %r3273, 168;
	add.s64 	%rd1171, %rd1139, %rd1170;
	add.s64 	%rd1172, %rd1171, %rd1141;
	ld.const.u32 	%r3274, [%rd1172+44];
	add.s32 	%r3275, %r3274, %r3272;
	bfe.u32 	%r3276, %r3266, 24, 8;
	mul.wide.u32 	%rd1173, %r3276, 168;
	add.s64 	%rd1174, %rd1139, %rd1173;
	add.s64 	%rd1175, %rd1174, %rd1141;
	ld.const.u32 	%r3277, [%rd1175+48];
	add.s32 	%r3278, %r3277, %r3275;
	ld.local.u32 	%r3279, [%rd1137+12];
	bfe.u32 	%r3280, %r3279, 0, 8;
	mul.wide.u32 	%rd1176, %r3280, 168;
	add.s64 	%rd1177, %rd1139, %rd1176;
	add.s64 	%rd1178, %rd1177, %rd1141;
	ld.const.u32 	%r3281, [%rd1178+52];
	add.s32 	%r3282, %r3281, %r3278;
	bfe.u32 	%r3283, %r3279, 8, 8;
	mul.wide.u32 	%rd1179, %r3283, 168;
	add.s64 	%rd1180, %rd1139, %rd1179;
	add.s64 	%rd1181, %rd1180, %rd1141;
	ld.const.u32 	%r3284, [%rd1181+56];
	add.s32 	%r3285, %r3284, %r3282;
	bfe.u32 	%r3286, %r3279, 16, 8;
	mul.wide.u32 	%rd1182, %r3286, 168;
	add.s64 	%rd1183, %rd1139, %rd1182;
	add.s64 	%rd1184, %rd1183, %rd1141;
	ld.const.u32 	%r3287, [%rd1184+60];
	add.s32 	%r3288, %r3287, %r3285;
	bfe.u32 	%r3289, %r3279, 24, 8;
	mul.wide.u32 	%rd1185, %r3289, 168;
	add.s64 	%rd1186, %rd1139, %rd1185;
	add.s32 	%r7859, %r7859, 16;
	add.s64 	%rd1187, %rd1186, %rd1141;
	ld.const.u32 	%r3290, [%rd1187+64];
	add.s32 	%r7861, %r3290, %r3288;
	setp.eq.s32 	%p240, %r7859, %r74;
	mov.u32 	%r7866, %r74;
	@%p240 bra 	$L__BB0_346;
	bra.uni 	$L__BB0_345;
$L__BB0_346:
	setp.eq.s32 	%p241, %r66, 0;
	@%p241 bra 	$L__BB0_299;
	setp.lt.u32 	%p242, %r67, 7;
	@%p242 bra 	$L__BB0_349;
	cvt.u64.u32 	%rd1188, %r7866;
	add.s64 	%rd1189, %rd21, %rd1188;
	ld.local.u8 	%r3292, [%rd1189];
	mul.wide.u32 	%rd1190, %r3292, 168;
	mov.u64 	%rd1191, d_binCoef;
	add.s64 	%rd1192, %rd1191, %rd1190;
	mul.wide.u32 	%rd1193, %r7866, 4;
	add.s64 	%rd1194, %rd1192, %rd1193;
	ld.const.u32 	%r3293, [%rd1194+4];
	add.s32 	%r3294, %r3293, %r7861;
	ld.local.u8 	%r3295, [%rd1189+1];
	mul.wide.u32 	%rd1195, %r3295, 168;
	add.s64 	%rd1196, %rd1191, %rd1195;
	add.s64 	%rd1197, %rd1196, %rd1193;
	ld.const.u32 	%r3296, [%rd1197+8];
	add.s32 	%r3297, %r3296, %r3294;
	ld.local.u8 	%r3298, [%rd1189+2];
	mul.wide.u32 	%rd1198, %r3298, 168;
	add.s64 	%rd1199, %rd1191, %rd1198;
	add.s64 	%rd1200, %rd1199, %rd1193;
	ld.const.u32 	%r3299, [%rd1200+12];
	add.s32 	%r3300, %r3299, %r3297;
	ld.local.u8 	%r3301, [%rd1189+3];
	mul.wide.u32 	%rd1201, %r3301, 168;
	add.s64 	%rd1202, %rd1191, %rd1201;
	add.s64 	%rd1203, %rd1202, %rd1193;
	ld.const.u32 	%r3302, [%rd1203+16];
	add.s32 	%r3303, %r3302, %r3300;
	ld.local.u8 	%r3304, [%rd1189+4];
	mul.wide.u32 	%rd1204, %r3304, 168;
	add.s64 	%rd1205, %rd1191, %rd1204;
	add.s64 	%rd1206, %rd1205, %rd1193;
	ld.const.u32 	%r3305, [%rd1206+20];
	add.s32 	%r3306, %r3305, %r3303;
	ld.local.u8 	%r3307, [%rd1189+5];
	mul.wide.u32 	%rd1207, %r3307, 168;
	add.s64 	%rd1208, %rd1191, %rd1207;
	add.s64 	%rd1209, %rd1208, %rd1193;
	ld.const.u32 	%r3308, [%rd1209+24];
	add.s32 	%r3309, %r3308, %r3306;
	ld.local.u8 	%r3310, [%rd1189+6];
	mul.wide.u32 	%rd1210, %r3310, 168;
	add.s64 	%rd1211, %rd1191, %rd1210;
	add.s64 	%rd1212, %rd1211, %rd1193;
	ld.const.u32 	%r3311, [%rd1212+28];
	add.s32 	%r3312, %r3311, %r3309;
	ld.local.u8 	%r3313, [%rd1189+7];
	mul.wide.u32 	%rd1213, %r3313, 168;
	add.s64 	%rd1214, %rd1191, %rd1213;
	add.s32 	%r7866, %r7866, 8;
	add.s64 	%rd1215, %rd1214, %rd1193;
	ld.const.u32 	%r3314, [%rd1215+32];
	add.s32 	%r7861, %r3314, %r3312;
$L__BB0_349:
	setp.eq.s32 	%p243, %r68, 0;
	@%p243 bra 	$L__BB0_299;
	setp.lt.u32 	%p244, %r69, 3;
	@%p244 bra 	$L__BB0_352;
	cvt.u64.u32 	%rd1216, %r7866;
	add.s64 	%rd1217, %rd21, %rd1216;
	ld.local.u8 	%r3316, [%rd1217];
	mul.wide.u32 	%rd1218, %r3316, 168;
	mov.u64 	%rd1219, d_binCoef;
	add.s64 	%rd1220, %rd1219, %rd1218;
	mul.wide.u32 	%rd1221, %r7866, 4;
	add.s64 	%rd1222, %rd1220, %rd1221;
	ld.const.u32 	%r3317, [%rd1222+4];
	add.s32 	%r3318, %r3317, %r7861;
	ld.local.u8 	%r3319, [%rd1217+1];
	mul.wide.u32 	%rd1223, %r3319, 168;
	add.s64 	%rd1224, %rd1219, %rd1223;
	add.s64 	%rd1225, %rd1224, %rd1221;
	ld.const.u32 	%r3320, [%rd1225+8];
	add.s32 	%r3321, %r3320, %r3318;
	ld.local.u8 	%r3322, [%rd1217+2];
	mul.wide.u32 	%rd1226, %r3322, 168;
	add.s64 	%rd1227, %rd1219, %rd1226;
	add.s64 	%rd1228, %rd1227, %rd1221;
	ld.const.u32 	%r3323, [%rd1228+12];
	add.s32 	%r3324, %r3323, %r3321;
	ld.local.u8 	%r3325, [%rd1217+3];
	mul.wide.u32 	%rd1229, %r3325, 168;
	add.s64 	%rd1230, %rd1219, %rd1229;
	add.s32 	%r7866, %r7866, 4;
	add.s64 	%rd1231, %rd1230, %rd1221;
	ld.const.u32 	%r3326, [%rd1231+16];
	add.s32 	%r7861, %r3326, %r3324;
$L__BB0_352:
	setp.eq.s32 	%p245, %r75, 0;
	@%p245 bra 	$L__BB0_299;
	setp.eq.s32 	%p246, %r75, 1;
	cvt.u64.u32 	%rd1232, %r7866;
	add.s64 	%rd67, %rd21, %rd1232;
	ld.local.u8 	%r3327, [%rd67];
	mul.wide.u32 	%rd1233, %r3327, 168;
	mov.u64 	%rd1234, d_binCoef;
	add.s64 	%rd1235, %rd1234, %rd1233;
	mul.wide.u32 	%rd1236, %r7866, 4;
	add.s64 	%rd1237, %rd1235, %rd1236;
	ld.const.u32 	%r3328, [%rd1237+4];
	add.s32 	%r7861, %r3328, %r7861;
	@%p246 bra 	$L__BB0_299;
	setp.eq.s32 	%p247, %r75, 2;
	ld.local.u8 	%r3329, [%rd67+1];
	mul.wide.u32 	%rd1238, %r3329, 168;
	add.s64 	%rd1240, %rd1234, %rd1238;
	add.s64 	%rd1242, %rd1240, %rd1236;
	ld.const.u32 	%r3330, [%rd1242+8];
	add.s32 	%r7861, %r3330, %r7861;
	@%p247 bra 	$L__BB0_299;
	ld.local.u8 	%r3331, [%rd67+2];
	mul.wide.u32 	%rd1243, %r3331, 168;
	add.s64 	%rd1245, %rd1234, %rd1243;
	add.s64 	%rd1247, %rd1245, %rd1236;
	ld.const.u32 	%r3332, [%rd1247+12];
	add.s32 	%r7861, %r3332, %r7861;
	bra.uni 	$L__BB0_299;
$L__BB0_356:
	setp.lt.s32 	%p213, %r61, 4;
	mov.b32 	%r7871, 0;
	mov.u32 	%r7849, %r7871;
	mov.u32 	%r7850, %r7871;
	@%p213 bra 	$L__BB0_342;
	mov.b32 	%r7848, 0;
	mov.u32 	%r7849, %r7848;
	mov.u32 	%r7850, %r7848;
	bra.uni 	$L__BB0_313;
$L__BB0_358:
	setp.lt.s32 	%p228, %r7850, %r166;
	cvt.u64.u32 	%rd1087, %r7871;
	add.s64 	%rd68, %rd21, %rd1087;
	@%p228 bra 	$L__BB0_360;
	cvt.s64.s32 	%rd1088, %r7849;
	add.s64 	%rd1089, %rd20, %rd1088;
	ld.local.u8 	%rd1090, [%rd1089];
	add.s64 	%rd1091, %rd27, %rd1090;
	ld.local.u8 	%rs2401, [%rd1091];
	bra.uni 	$L__BB0_364;
$L__BB0_360:
	setp.lt.s32 	%p229, %r7849, 0;
	@%p229 bra 	$L__BB0_363;
	cvt.s64.s32 	%rd1092, %r7850;
	add.s64 	%rd1093, %rd19, %rd1092;
	ld.local.u8 	%rd1094, [%rd1093];
	add.s64 	%rd1095, %rd26, %rd1094;
	ld.local.u8 	%rs2402, [%rd1095];
$L__BB0_362:
	add.s32 	%r7850, %r7850, 1;
	st.local.u8 	[%rd68], %rs2402;
	bra.uni 	$L__BB0_365;
$L__BB0_363:
	cvt.s64.s32 	%rd1096, %r7850;
	add.s64 	%rd1097, %rd19, %rd1096;
	ld.local.u8 	%rd1098, [%rd1097];
	add.s64 	%rd1099, %rd26, %rd1098;
	ld.local.u8 	%rs2402, [%rd1099];
	cvt.s64.s32 	%rd1100, %r7849;
	add.s64 	%rd1101, %rd20, %rd1100;
	ld.local.u8 	%rd1102, [%rd1101];
	add.s64 	%rd1103, %rd27, %rd1102;
	ld.local.u8 	%rs2401, [%rd1103];
	setp.lt.u16 	%p230, %rs2402, %rs2401;
	@%p230 bra 	$L__BB0_362;
$L__BB0_364:
	add.s32 	%r7849, %r7849, 1;
	st.local.u8 	[%rd68], %rs2401;
$L__BB0_365:
	setp.eq.s32 	%p231, %r72, 1;
	@%p231 bra 	$L__BB0_343;
	setp.lt.s32 	%p232, %r7850, %r166;
	@%p232 bra 	$L__BB0_368;
	cvt.s64.s32 	%rd1104, %r7849;
	add.s64 	%rd1105, %rd20, %rd1104;
	ld.local.u8 	%rd1106, [%rd1105];
	add.s64 	%rd1107, %rd27, %rd1106;
	ld.local.u8 	%rs2403, [%rd1107];
	bra.uni 	$L__BB0_372;
$L__BB0_368:
	setp.lt.s32 	%p233, %r7849, 0;
	@%p233 bra 	$L__BB0_371;
	cvt.s64.s32 	%rd1108, %r7850;
	add.s64 	%rd1109, %rd19, %rd1108;
	ld.local.u8 	%rd1110, [%rd1109];
	add.s64 	%rd1111, %rd26, %rd1110;
	ld.local.u8 	%rs2404, [%rd1111];
$L__BB0_370:
	add.s32 	%r7850, %r7850, 1;
	st.local.u8 	[%rd68+1], %rs2404;
	bra.uni 	$L__BB0_373;
$L__BB0_371:
	cvt.s64.s32 	%rd1112, %r7850;
	add.s64 	%rd1113, %rd19, %rd1112;
	ld.local.u8 	%rd1114, [%rd1113];
	add.s64 	%rd1115, %rd26, %rd1114;
	ld.local.u8 	%rs2404, [%rd1115];
	cvt.s64.s32 	%rd1116, %r7849;
	add.s64 	%rd1117, %rd20, %rd1116;
	ld.local.u8 	%rd1118, [%rd1117];
	add.s64 	%rd1119, %rd27, %rd1118;
	ld.local.u8 	%rs2403, [%rd1119];
	setp.lt.u16 	%p234, %rs2404, %rs2403;
	@%p234 bra 	$L__BB0_370;
$L__BB0_372:
	add.s32 	%r7849, %r7849, 1;
	st.local.u8 	[%rd68+1], %rs2403;
$L__BB0_373:
	setp.eq.s32 	%p235, %r72, 2;
	@%p235 bra 	$L__BB0_343;
	setp.lt.s32 	%p236, %r7850, %r166;
	@%p236 bra 	$L__BB0_376;
	cvt.s64.s32 	%rd1120, %r7849;
	add.s64 	%rd1121, %rd20, %rd1120;
	ld.local.u8 	%rd1122, [%rd1121];
	add.s64 	%rd1123, %rd27, %rd1122;
	ld.local.u8 	%rs2405, [%rd1123];
	bra.uni 	$L__BB0_380;
$L__BB0_376:
	setp.lt.s32 	%p237, %r7849, 0;
	@%p237 bra 	$L__BB0_379;
	cvt.s64.s32 	%rd1124, %r7850;
	add.s64 	%rd1125, %rd19, %rd1124;
	ld.local.u8 	%rd1126, [%rd1125];
	add.s64 	%rd1127, %rd26, %rd1126;
	ld.local.u8 	%rs2406, [%rd1127];
$L__BB0_378:
	st.local.u8 	[%rd68+2], %rs2406;
	bra.uni 	$L__BB0_343;
$L__BB0_379:
	cvt.s64.s32 	%rd1128, %r7850;
	add.s64 	%rd1129, %rd19, %rd1128;
	ld.local.u8 	%rd1130, [%rd1129];
	add.s64 	%rd1131, %rd26, %rd1130;
	ld.local.u8 	%rs2406, [%rd1131];
	cvt.s64.s32 	%rd1132, %r7849;
	add.s64 	%rd1133, %rd20, %rd1132;
	ld.local.u8 	%rd1134, [%rd1133];
	add.s64 	%rd1135, %rd27, %rd1134;
	ld.local.u8 	%rs2405, [%rd1135];
	setp.lt.u16 	%p238, %rs2406, %rs2405;
	@%p238 bra 	$L__BB0_378;
$L__BB0_380:
	st.local.u8 	[%rd68+2], %rs2405;
	bra.uni 	$L__BB0_343;
$L__BB0_381:
	setp.eq.s32 	%p99, %r166, 0;
	@%p99 bra 	$L__BB0_383;
	and.b32  	%r275, %r171, 15;
	sub.s32 	%r2859, %r63, %r61;
	add.s32 	%r276, %r2859, %r7822;
	and.b32  	%r277, %r171, -16;
	and.b32  	%r278, %r169, 7;
	and.b32  	%r279, %r167, 3;
	bra.uni 	$L__BB0_446;
$L__BB0_383:
	setp.gt.s32 	%p172, %r182, 0;
	@%p172 bra 	$L__BB0_423;
$L__BB0_384:
	setp.gt.s32 	%p182, %r61, 0;
	mov.b32 	%r7882, 0;
	@%p182 bra 	$L__BB0_416;
$L__BB0_385:
	st.local.u32 	[%rd6790], %r7882;
	mov.b32 	%r7883, 0;
$L__BB0_386:
	mov.u32 	%r289, %r7883;
	setp.eq.s32 	%p197, %r289, %r172;
	mov.u32 	%r7884, %r172;
	@%p197 bra 	$L__BB0_388;
	add.s32 	%r7883, %r289, 1;
	cvt.u64.u32 	%rd1011, %r289;
	add.s64 	%rd1012, %rd20, %rd1011;
	ld.local.u8 	%r3201, [%rd1012+1];
	ld.local.u8 	%r3202, [%rd1012];
	add.s32 	%r3203, %r3202, 1;
	setp.ge.u32 	%p198, %r3203, %r3201;
	mov.u32 	%r7884, %r289;
	@%p198 bra 	$L__BB0_386;
$L__BB0_388:
	add.s64 	%rd6790, %rd6790, 4;
	add.s64 	%rd6791, %rd6791, 4;
	ld.local.u8 	%r3204, [%rd20];
	setp.le.s32 	%p199, %r183, %r3204;
	@%p199 bra 	$L__BB0_232;
	cvt.u64.u32 	%rd1013, %r7884;
	add.s64 	%rd1014, %rd20, %rd1013;
	ld.local.u8 	%rs854, [%rd1014];
	add.s16 	%rs855, %rs854, 1;
	st.local.u8 	[%rd1014], %rs855;
	setp.eq.s32 	%p200, %r7884, 0;
	@%p200 bra 	$L__BB0_384;
	and.b32  	%r294, %r7884, 15;
	setp.lt.u32 	%p201, %r7884, 16;
	mov.b32 	%r7886, 0;
	@%p201 bra 	$L__BB0_393;
	and.b32  	%r7886, %r7884, -16;
	mov.b32 	%r7885, 0;
$L__BB0_392:
	.pragma "nounroll";
	cvt.u16.u32 	%rs856, %r7885;
	cvt.u64.u32 	%rd1015, %r7885;
	add.s64 	%rd1016, %rd20, %rd1015;
	add.s16 	%rs857, %rs856, 1;
	add.s16 	%rs858, %rs856, 2;
	add.s16 	%rs859, %rs856, 3;
	cvt.u32.u16 	%r3207, %rs859;
	cvt.u32.u16 	%r3208, %rs858;
	prmt.b32 	%r3209, %r3208, %r3207, 0x3340U;
	cvt.u32.u16 	%r3210, %rs857;
	prmt.b32 	%r3211, %r7885, %r3210, 0x3340U;
	prmt.b32 	%r3212, %r3211, %r3209, 0x5410U;
	st.local.u32 	[%rd1016], %r3212;
	add.s16 	%rs860, %rs856, 4;
	add.s16 	%rs861, %rs856, 5;
	add.s16 	%rs862, %rs856, 6;
	add.s16 	%rs863, %rs856, 7;
	cvt.u32.u16 	%r3213, %rs863;
	cvt.u32.u16 	%r3214, %rs862;
	prmt.b32 	%r3215, %r3214, %r3213, 0x3340U;
	cvt.u32.u16 	%r3216, %rs861;
	cvt.u32.u16 	%r3217, %rs860;
	prmt.b32 	%r3218, %r3217, %r3216, 0x3340U;
	prmt.b32 	%r3219, %r3218, %r3215, 0x5410U;
	st.local.u32 	[%rd1016+4], %r3219;
	add.s16 	%rs864, %rs856, 8;
	add.s16 	%rs865, %rs856, 9;
	add.s16 	%rs866, %rs856, 10;
	add.s16 	%rs867, %rs856, 11;
	cvt.u32.u16 	%r3220, %rs867;
	cvt.u32.u16 	%r3221, %rs866;
	prmt.b32 	%r3222, %r3221, %r3220, 0x3340U;
	cvt.u32.u16 	%r3223, %rs865;
	cvt.u32.u16 	%r3224, %rs864;
	prmt.b32 	%r3225, %r3224, %r3223, 0x3340U;
	prmt.b32 	%r3226, %r3225, %r3222, 0x5410U;
	st.local.u32 	[%rd1016+8], %r3226;
	add.s16 	%rs868, %rs856, 12;
	add.s16 	%rs869, %rs856, 13;
	add.s16 	%rs870, %rs856, 14;
	add.s16 	%rs871, %rs856, 15;
	cvt.u32.u16 	%r3227, %rs871;
	cvt.u32.u16 	%r3228, %rs870;
	prmt.b32 	%r3229, %r3228, %r3227, 0x3340U;
	cvt.u32.u16 	%r3230, %rs869;
	cvt.u32.u16 	%r3231, %rs868;
	prmt.b32 	%r3232, %r3231, %r3230, 0x3340U;
	prmt.b32 	%r3233, %r3232, %r3229, 0x5410U;
	st.local.u32 	[%rd1016+12], %r3233;
	add.s32 	%r7885, %r7885, 16;
	setp.eq.s32 	%p202, %r7885, %r7886;
	@%p202 bra 	$L__BB0_393;
	bra.uni 	$L__BB0_392;
$L__BB0_393:
	setp.eq.s32 	%p203, %r294, 0;
	@%p203 bra 	$L__BB0_384;
	and.b32  	%r297, %r7884, 7;
	setp.lt.u32 	%p204, %r294, 8;
	@%p204 bra 	$L__BB0_396;
	cvt.u16.u32 	%rs872, %r7886;
	cvt.u64.u32 	%rd1017, %r7886;
	add.s64 	%rd1018, %rd20, %rd1017;
	st.local.u8 	[%rd1018], %rs872;
	add.s16 	%rs873, %rs872, 1;
	st.local.u8 	[%rd1018+1], %rs873;
	add.s16 	%rs874, %rs872, 2;
	st.local.u8 	[%rd1018+2], %rs874;
	add.s16 	%rs875, %rs872, 3;
	st.local.u8 	[%rd1018+3], %rs875;
	add.s16 	%rs876, %rs872, 4;
	st.local.u8 	[%rd1018+4], %rs876;
	add.s16 	%rs877, %rs872, 5;
	st.local.u8 	[%rd1018+5], %rs877;
	add.s16 	%rs878, %rs872, 6;
	st.local.u8 	[%rd1018+6], %rs878;
	add.s16 	%rs879, %rs872, 7;
	st.local.u8 	[%rd1018+7], %rs879;
	add.s32 	%r7886, %r7886, 8;
$L__BB0_396:
	setp.eq.s32 	%p205, %r297, 0;
	@%p205 bra 	$L__BB0_384;
	and.b32  	%r300, %r7884, 3;
	setp.lt.u32 	%p206, %r297, 4;
	@%p206 bra 	$L__BB0_399;
	cvt.u16.u32 	%rs880, %r7886;
	cvt.u64.u32 	%rd1019, %r7886;
	add.s64 	%rd1020, %rd20, %rd1019;
	st.local.u8 	[%rd1020], %rs880;
	add.s16 	%rs881, %rs880, 1;
	st.local.u8 	[%rd1020+1], %rs881;
	add.s16 	%rs882, %rs880, 2;
	st.local.u8 	[%rd1020+2], %rs882;
	add.s16 	%rs883, %rs880, 3;
	st.local.u8 	[%rd1020+3], %rs883;
	add.s32 	%r7886, %r7886, 4;
$L__BB0_399:
	setp.eq.s32 	%p207, %r300, 0;
	@%p207 bra 	$L__BB0_384;
	cvt.u16.u32 	%rs49, %r7886;
	cvt.u64.u32 	%rd1021, %r7886;
	add.s64 	%rd73, %rd20, %rd1021;
	st.local.u8 	[%rd73], %rs49;
	setp.eq.s32 	%p208, %r300, 1;
	@%p208 bra 	$L__BB0_384;
	add.s16 	%rs884, %rs49, 1;
	st.local.u8 	[%rd73+1], %rs884;
	setp.eq.s32 	%p209, %r300, 2;
	@%p209 bra 	$L__BB0_384;
	add.s16 	%rs885, %rs49, 2;
	st.local.u8 	[%rd73+2], %rs885;
	bra.uni 	$L__BB0_384;
$L__BB0_403:
	setp.lt.u32 	%p188, %r61, 16;
	mov.b32 	%r7893, 0;
	mov.u32 	%r7882, %r7893;
	@%p188 bra 	$L__BB0_406;
	mov.b32 	%r7880, 0;
	mov.u32 	%r7882, %r7880;
$L__BB0_405:
	.pragma "nounroll";
	cvt.u64.u32 	%rd899, %r7880;
	add.s64 	%rd900, %rd21, %rd899;
	ld.local.u32 	%r3107, [%rd900];
	bfe.u32 	%r3108, %r3107, 0, 8;
	mul.wide.u32 	%rd901, %r3108, 168;
	mov.u64 	%rd902, d_binCoef;
	add.s64 	%rd903, %rd902, %rd901;
	mul.wide.u32 	%rd904, %r7880, 4;
	add.s64 	%rd905, %rd903, %rd904;
	ld.const.u32 	%r3109, [%rd905+4];
	add.s32 	%r3110, %r3109, %r7882;
	bfe.u32 	%r3111, %r3107, 8, 8;
	mul.wide.u32 	%rd906, %r3111, 168;
	add.s64 	%rd907, %rd902, %rd906;
	add.s64 	%rd908, %rd907, %rd904;
	ld.const.u32 	%r3112, [%rd908+8];
	add.s32 	%r3113, %r3112, %r3110;
	bfe.u32 	%r3114, %r3107, 16, 8;
	mul.wide.u32 	%rd909, %r3114, 168;
	add.s64 	%rd910, %rd902, %rd909;
	add.s64 	%rd911, %rd910, %rd904;
	ld.const.u32 	%r3115, [%rd911+12];
	add.s32 	%r3116, %r3115, %r3113;
	bfe.u32 	%r3117, %r3107, 24, 8;
	mul.wide.u32 	%rd912, %r3117, 168;
	add.s64 	%rd913, %rd902, %rd912;
	add.s64 	%rd914, %rd913, %rd904;
	ld.const.u32 	%r3118, [%rd914+16];
	add.s32 	%r3119, %r3118, %r3116;
	ld.local.u32 	%r3120, [%rd900+4];
	bfe.u32 	%r3121, %r3120, 0, 8;
	mul.wide.u32 	%rd915, %r3121, 168;
	add.s64 	%rd916, %rd902, %rd915;
	add.s64 	%rd917, %rd916, %rd904;
	ld.const.u32 	%r3122, [%rd917+20];
	add.s32 	%r3123, %r3122, %r3119;
	bfe.u32 	%r3124, %r3120, 8, 8;
	mul.wide.u32 	%rd918, %r3124, 168;
	add.s64 	%rd919, %rd902, %rd918;
	add.s64 	%rd920, %rd919, %rd904;
	ld.const.u32 	%r3125, [%rd920+24];
	add.s32 	%r3126, %r3125, %r3123;
	bfe.u32 	%r3127, %r3120, 16, 8;
	mul.wide.u32 	%rd921, %r3127, 168;
	add.s64 	%rd922, %rd902, %rd921;
	add.s64 	%rd923, %rd922, %rd904;
	ld.const.u32 	%r3128, [%rd923+28];
	add.s32 	%r3129, %r3128, %r3126;
	bfe.u32 	%r3130, %r3120, 24, 8;
	mul.wide.u32 	%rd924, %r3130, 168;
	add.s64 	%rd925, %rd902, %rd924;
	add.s64 	%rd926, %rd925, %rd904;
	ld.const.u32 	%r3131, [%rd926+32];
	add.s32 	%r3132, %r3131, %r3129;
	ld.local.u32 	%r3133, [%rd900+8];
	bfe.u32 	%r3134, %r3133, 0, 8;
	mul.wide.u32 	%rd927, %r3134, 168;
	add.s64 	%rd928, %rd902, %rd927;
	add.s64 	%rd929, %rd928, %rd904;
	ld.const.u32 	%r3135, [%rd929+36];
	add.s32 	%r3136, %r3135, %r3132;
	bfe.u32 	%r3137, %r3133, 8, 8;
	mul.wide.u32 	%rd930, %r3137, 168;
	add.s64 	%rd931, %rd902, %rd930;
	add.s64 	%rd932, %rd931, %rd904;
	ld.const.u32 	%r3138, [%rd932+40];
	add.s32 	%r3139, %r3138, %r3136;
	bfe.u32 	%r3140, %r3133, 16, 8;
	mul.wide.u32 	%rd933, %r3140, 168;
	add.s64 	%rd934, %rd902, %rd933;
	add.s64 	%rd935, %rd934, %rd904;
	ld.const.u32 	%r3141, [%rd935+44];
	add.s32 	%r3142, %r3141, %r3139;
	bfe.u32 	%r3143, %r3133, 24, 8;
	mul.wide.u32 	%rd936, %r3143, 168;
	add.s64 	%rd937, %rd902, %rd936;
	add.s64 	%rd938, %rd937, %rd904;
	ld.const.u32 	%r3144, [%rd938+48];
	add.s32 	%r3145, %r3144, %r3142;
	ld.local.u32 	%r3146, [%rd900+12];
	bfe.u32 	%r3147, %r3146, 0, 8;
	mul.wide.u32 	%rd939, %r3147, 168;
	add.s64 	%rd940, %rd902, %rd939;
	add.s64 	%rd941, %rd940, %rd904;
	ld.const.u32 	%r3148, [%rd941+52];
	add.s32 	%r3149, %r3148, %r3145;
	bfe.u32 	%r3150, %r3146, 8, 8;
	mul.wide.u32 	%rd942, %r3150, 168;
	add.s64 	%rd943, %rd902, %rd942;
	add.s64 	%rd944, %rd943, %rd904;
	ld.const.u32 	%r3151, [%rd944+56];
	add.s32 	%r3152, %r3151, %r3149;
	bfe.u32 	%r3153, %r3146, 16, 8;
	mul.wide.u32 	%rd945, %r3153, 168;
	add.s64 	%rd946, %rd902, %rd945;
	add.s64 	%rd947, %rd946, %rd904;
	ld.const.u32 	%r3154, [%rd947+60];
	add.s32 	%r3155, %r3154, %r3152;
	bfe.u32 	%r3156, %r3146, 24, 8;
	mul.wide.u32 	%rd948, %r3156, 168;
	add.s64 	%rd949, %rd902, %rd948;
	add.s32 	%r7880, %r7880, 16;
	add.s64 	%rd950, %rd949, %rd904;
	ld.const.u32 	%r3157, [%rd950+64];
	add.s32 	%r7882, %r3157, %r3155;
	setp.eq.s32 	%p189, %r7880, %r74;
	mov.u32 	%r7893, %r74;
	@%p189 bra 	$L__BB0_406;
	bra.uni 	$L__BB0_405;
$L__BB0_406:
	setp.eq.s32 	%p190, %r66, 0;
	@%p190 bra 	$L__BB0_385;
	setp.lt.u32 	%p191, %r67, 7;
	@%p191 bra 	$L__BB0_409;
	cvt.u64.u32 	%rd951, %r7893;
	add.s64 	%rd952, %rd21, %rd951;
	ld.local.u8 	%r3159, [%rd952];
	mul.wide.u32 	%rd953, %r3159, 168;
	mov.u64 	%rd954, d_binCoef;
	add.s64 	%rd955, %rd954, %rd953;
	mul.wide.u32 	%rd956, %r7893, 4;
	add.s64 	%rd957, %rd955, %rd956;
	ld.const.u32 	%r3160, [%rd957+4];
	add.s32 	%r3161, %r3160, %r7882;
	ld.local.u8 	%r3162, [%rd952+1];
	mul.wide.u32 	%rd958, %r3162, 168;
	add.s64 	%rd959, %rd954, %rd958;
	add.s64 	%rd960, %rd959, %rd956;
	ld.const.u32 	%r3163, [%rd960+8];
	add.s32 	%r3164, %r3163, %r3161;
	ld.local.u8 	%r3165, [%rd952+2];
	mul.wide.u32 	%rd961, %r3165, 168;
	add.s64 	%rd962, %rd954, %rd961;
	add.s64 	%rd963, %rd962, %rd956;
	ld.const.u32 	%r3166, [%rd963+12];
	add.s32 	%r3167, %r3166, %r3164;
	ld.local.u8 	%r3168, [%rd952+3];
	mul.wide.u32 	%rd964, %r3168, 168;
	add.s64 	%rd965, %rd954, %rd964;
	add.s64 	%rd966, %rd965, %rd956;
	ld.const.u32 	%r3169, [%rd966+16];
	add.s32 	%r3170, %r3169, %r3167;
	ld.local.u8 	%r3171, [%rd952+4];
	mul.wide.u32 	%rd967, %r3171, 168;
	add.s64 	%rd968, %rd954, %rd967;
	add.s64 	%rd969, %rd968, %rd956;
	ld.const.u32 	%r3172, [%rd969+20];
	add.s32 	%r3173, %r3172, %r3170;
	ld.local.u8 	%r3174, [%rd952+5];
	mul.wide.u32 	%rd970, %r3174, 168;
	add.s64 	%rd971, %rd954, %rd970;
	add.s64 	%rd972, %rd971, %rd956;
	ld.const.u32 	%r3175, [%rd972+24];
	add.s32 	%r3176, %r3175, %r3173;
	ld.local.u8 	%r3177, [%rd952+6];
	mul.wide.u32 	%rd973, %r3177, 168;
	add.s64 	%rd974, %rd954, %rd973;
	add.s64 	%rd975, %rd974, %rd956;
	ld.const.u32 	%r3178, [%rd975+28];
	add.s32 	%r3179, %r3178, %r3176;
	ld.local.u8 	%r3180, [%rd952+7];
	mul.wide.u32 	%rd976, %r3180, 168;
	add.s64 	%rd977, %rd954, %rd976;
	add.s32 	%r7893, %r7893, 8;
	add.s64 	%rd978, %rd977, %rd956;
	ld.const.u32 	%r3181, [%rd978+32];
	add.s32 	%r7882, %r3181, %r3179;
$L__BB0_409:
	setp.eq.s32 	%p192, %r68, 0;
	@%p192 bra 	$L__BB0_385;
	setp.lt.u32 	%p193, %r69, 3;
	@%p193 bra 	$L__BB0_412;
	cvt.u64.u32 	%rd979, %r7893;
	add.s64 	%rd980, %rd21, %rd979;
	ld.local.u8 	%r3183, [%rd980];
	mul.wide.u32 	%rd981, %r3183, 168;
	mov.u64 	%rd982, d_binCoef;
	add.s64 	%rd983, %rd982, %rd981;
	mul.wide.u32 	%rd984, %r7893, 4;
	add.s64 	%rd985, %rd983, %rd984;
	ld.const.u32 	%r3184, [%rd985+4];
	add.s32 	%r3185, %r3184, %r7882;
	ld.local.u8 	%r3186, [%rd980+1];
	mul.wide.u32 	%rd986, %r3186, 168;
	add.s64 	%rd987, %rd982, %rd986;
	add.s64 	%rd988, %rd987, %rd984;
	ld.const.u32 	%r3187, [%rd988+8];
	add.s32 	%r3188, %r3187, %r3185;
	ld.local.u8 	%r3189, [%rd980+2];
	mul.wide.u32 	%rd989, %r3189, 168;
	add.s64 	%rd990, %rd982, %rd989;
	add.s64 	%rd991, %rd990, %rd984;
	ld.const.u32 	%r3190, [%rd991+12];
	add.s32 	%r3191, %r3190, %r3188;
	ld.local.u8 	%r3192, [%rd980+3];
	mul.wide.u32 	%rd992, %r3192, 168;
	add.s64 	%rd993, %rd982, %rd992;
	add.s32 	%r7893, %r7893, 4;
	add.s64 	%rd994, %rd993, %rd984;
	ld.const.u32 	%r3193, [%rd994+16];
	add.s32 	%r7882, %r3193, %r3191;
$L__BB0_412:
	setp.eq.s32 	%p194, %r75, 0;
	@%p194 bra 	$L__BB0_385;
	setp.eq.s32 	%p195, %r75, 1;
	cvt.u64.u32 	%rd995, %r7893;
	add.s64 	%rd74, %rd21, %rd995;
	ld.local.u8 	%r3194, [%rd74];
	mul.wide.u32 	%rd996, %r3194, 168;
	mov.u64 	%rd997, d_binCoef;
	add.s64 	%rd998, %rd997, %rd996;
	mul.wide.u32 	%rd999, %r7893, 4;
	add.s64 	%rd1000, %rd998, %rd999;
	ld.const.u32 	%r3195, [%rd1000+4];
	add.s32 	%r7882, %r3195, %r7882;
	@%p195 bra 	$L__BB0_385;
	setp.eq.s32 	%p196, %r75, 2;
	ld.local.u8 	%r3196, [%rd74+1];
	mul.wide.u32 	%rd1001, %r3196, 168;
	add.s64 	%rd1003, %rd997, %rd1001;
	add.s64 	%rd1005, %rd1003, %rd999;
	ld.const.u32 	%r3197, [%rd1005+8];
	add.s32 	%r7882, %r3197, %r7882;
	@%p196 bra 	$L__BB0_385;
	ld.local.u8 	%r3198, [%rd74+2];
	mul.wide.u32 	%rd1006, %r3198, 168;
	add.s64 	%rd1008, %rd997, %rd1006;
	add.s64 	%rd1010, %rd1008, %rd999;
	ld.const.u32 	%r3199, [%rd1010+12];
	add.s32 	%r7882, %r3199, %r7882;
	bra.uni 	$L__BB0_385;
$L__BB0_416:
	setp.lt.s32 	%p183, %r61, 4;
	mov.b32 	%r7898, 0;
	@%p183 bra 	$L__BB0_419;
	mov.b32 	%r7879, 0;
$L__BB0_418:
	cvt.u64.u32 	%rd877, %r7879;
	add.s64 	%rd878, %rd20, %rd877;
	ld.local.u32 	%r3092, [%rd878];
	bfe.u32 	%r3093, %r3092, 0, 8;
	bfe.u32 	%r3094, %r3092, 8, 8;
	bfe.u32 	%r3095, %r3092, 16, 8;
	bfe.u32 	%r3096, %r3092, 24, 8;
	cvt.u64.u32 	%rd879, %r3093;
	and.b64  	%rd880, %rd879, 255;
	add.s64 	%rd881, %rd27, %rd880;
	add.s64 	%rd882, %rd21, %rd877;
	cvt.u64.u32 	%rd883, %r3094;
	and.b64  	%rd884, %rd883, 255;
	add.s64 	%rd885, %rd27, %rd884;
	cvt.u64.u32 	%rd886, %r3095;
	and.b64  	%rd887, %rd886, 255;
	add.s64 	%rd888, %rd27, %rd887;
	cvt.u64.u32 	%rd889, %r3096;
	and.b64  	%rd890, %rd889, 255;
	add.s64 	%rd891, %rd27, %rd890;
	ld.local.u8 	%r3097, [%rd891];
	ld.local.u8 	%r3098, [%rd888];
	prmt.b32 	%r3099, %r3098, %r3097, 0x3340U;
	ld.local.u8 	%r3100, [%rd885];
	ld.local.u8 	%r3101, [%rd881];
	prmt.b32 	%r3102, %r3101, %r3100, 0x3340U;
	prmt.b32 	%r3103, %r3102, %r3099, 0x5410U;
	st.local.u32 	[%rd882], %r3103;
	add.s32 	%r7879, %r7879, 4;
	setp.eq.s32 	%p184, %r7879, %r73;
	mov.u32 	%r7898, %r73;
	@%p184 bra 	$L__BB0_419;
	bra.uni 	$L__BB0_418;
$L__BB0_419:
	setp.eq.s32 	%p185, %r72, 0;
	@%p185 bra 	$L__BB0_403;
	setp.eq.s32 	%p186, %r72, 1;
	cvt.u64.u32 	%rd892, %r7898;
	add.s64 	%rd75, %rd20, %rd892;
	ld.local.u8 	%rd893, [%rd75];
	add.s64 	%rd894, %rd27, %rd893;
	ld.local.u8 	%rs851, [%rd894];
	add.s64 	%rd76, %rd21, %rd892;
	st.local.u8 	[%rd76], %rs851;
	@%p186 bra 	$L__BB0_403;
	setp.eq.s32 	%p187, %r72, 2;
	ld.local.u8 	%rd895, [%rd75+1];
	add.s64 	%rd896, %rd27, %rd895;
	ld.local.u8 	%rs852, [%rd896];
	st.local.u8 	[%rd76+1], %rs852;
	@%p187 bra 	$L__BB0_403;
	ld.local.u8 	%rd897, [%rd75+2];
	add.s64 	%rd898, %rd27, %rd897;
	ld.local.u8 	%rs853, [%rd898];
	st.local.u8 	[%rd76+2], %rs853;
	bra.uni 	$L__BB0_403;
$L__BB0_423:
	sub.s32 	%r3057, %r63, %r61;
	add.s32 	%r3058, %r3057, %r7822;
	setp.gt.u32 	%p173, %r3058, -16;
	mov.b32 	%r7899, 0;
	@%p173 bra 	$L__BB0_426;
	and.b32  	%r7899, %r171, -16;
	mov.b32 	%r7878, 0;
$L__BB0_425:
	.pragma "nounroll";
	cvt.u16.u32 	%rs821, %r7878;
	cvt.u64.u32 	%rd870, %r7878;
	add.s64 	%rd871, %rd20, %rd870;
	add.s16 	%rs822, %rs821, 1;
	add.s16 	%rs823, %rs821, 2;
	add.s16 	%rs824, %rs821, 3;
	cvt.u32.u16 	%r3060, %rs824;
	cvt.u32.u16 	%r3061, %rs823;
	prmt.b32 	%r3062, %r3061, %r3060, 0x3340U;
	cvt.u32.u16 	%r3063, %rs822;
	prmt.b32 	%r3064, %r7878, %r3063, 0x3340U;
	prmt.b32 	%r3065, %r3064, %r3062, 0x5410U;
	st.local.u32 	[%rd871], %r3065;
	add.s16 	%rs825, %rs821, 4;
	add.s16 	%rs826, %rs821, 5;
	add.s16 	%rs827, %rs821, 6;
	add.s16 	%rs828, %rs821, 7;
	cvt.u32.u16 	%r3066, %rs828;
	cvt.u32.u16 	%r3067, %rs827;
	prmt.b32 	%r3068, %r3067, %r3066, 0x3340U;
	cvt.u32.u16 	%r3069, %rs826;
	cvt.u32.u16 	%r3070, %rs825;
	prmt.b32 	%r3071, %r3070, %r3069, 0x3340U;
	prmt.b32 	%r3072, %r3071, %r3068, 0x5410U;
	st.local.u32 	[%rd871+4], %r3072;
	add.s16 	%rs829, %rs821, 8;
	add.s16 	%rs830, %rs821, 9;
	add.s16 	%rs831, %rs821, 10;
	add.s16 	%rs832, %rs821, 11;
	cvt.u32.u16 	%r3073, %rs832;
	cvt.u32.u16 	%r3074, %rs831;
	prmt.b32 	%r3075, %r3074, %r3073, 0x3340U;
	cvt.u32.u16 	%r3076, %rs830;
	cvt.u32.u16 	%r3077, %rs829;
	prmt.b32 	%r3078, %r3077, %r3076, 0x3340U;
	prmt.b32 	%r3079, %r3078, %r3075, 0x5410U;
	st.local.u32 	[%rd871+8], %r3079;
	add.s16 	%rs833, %rs821, 12;
	add.s16 	%rs834, %rs821, 13;
	add.s16 	%rs835, %rs821, 14;
	add.s16 	%rs836, %rs821, 15;
	cvt.u32.u16 	%r3080, %rs836;
	cvt.u32.u16 	%r3081, %rs835;
	prmt.b32 	%r3082, %r3081, %r3080, 0x3340U;
	cvt.u32.u16 	%r3083, %rs834;
	cvt.u32.u16 	%r3084, %rs833;
	prmt.b32 	%r3085, %r3084, %r3083, 0x3340U;
	prmt.b32 	%r3086, %r3085, %r3082, 0x5410U;
	st.local.u32 	[%rd871+12], %r3086;
	add.s32 	%r7878, %r7878, 16;
	setp.eq.s32 	%p174, %r7878, %r7899;
	@%p174 bra 	$L__BB0_426;
	bra.uni 	$L__BB0_425;
$L__BB0_426:
	and.b32  	%r3087, %r171, 15;
	setp.eq.s32 	%p175, %r3087, 0;
	@%p175 bra 	$L__BB0_384;
	setp.lt.u32 	%p176, %r170, 7;
	@%p176 bra 	$L__BB0_429;
	cvt.u16.u32 	%rs837, %r7899;
	cvt.u64.u32 	%rd872, %r7899;
	add.s64 	%rd873, %rd20, %rd872;
	st.local.u8 	[%rd873], %rs837;
	add.s16 	%rs838, %rs837, 1;
	st.local.u8 	[%rd873+1], %rs838;
	add.s16 	%rs839, %rs837, 2;
	st.local.u8 	[%rd873+2], %rs839;
	add.s16 	%rs840, %rs837, 3;
	st.local.u8 	[%rd873+3], %rs840;
	add.s16 	%rs841, %rs837, 4;
	st.local.u8 	[%rd873+4], %rs841;
	add.s16 	%rs842, %rs837, 5;
	st.local.u8 	[%rd873+5], %rs842;
	add.s16 	%rs843, %rs837, 6;
	st.local.u8 	[%rd873+6], %rs843;
	add.s16 	%rs844, %rs837, 7;
	st.local.u8 	[%rd873+7], %rs844;
	add.s32 	%r7899, %r7899, 8;
$L__BB0_429:
	and.b32  	%r3088, %r169, 7;
	setp.eq.s32 	%p177, %r3088, 0;
	@%p177 bra 	$L__BB0_384;
	and.b32  	%r324, %r167, 3;
	setp.lt.u32 	%p178, %r168, 3;
	@%p178 bra 	$L__BB0_432;
	cvt.u16.u32 	%rs845, %r7899;
	cvt.u64.u32 	%rd874, %r7899;
	add.s64 	%rd875, %rd20, %rd874;
	st.local.u8 	[%rd875], %rs845;
	add.s16 	%rs846, %rs845, 1;
	st.local.u8 	[%rd875+1], %rs846;
	add.s16 	%rs847, %rs845, 2;
	st.local.u8 	[%rd875+2], %rs847;
	add.s16 	%rs848, %rs845, 3;
	st.local.u8 	[%rd875+3], %rs848;
	add.s32 	%r7899, %r7899, 4;
$L__BB0_432:
	setp.eq.s32 	%p179, %r324, 0;
	@%p179 bra 	$L__BB0_384;
	cvt.u16.u32 	%rs50, %r7899;
	cvt.u64.u32 	%rd876, %r7899;
	add.s64 	%rd77, %rd20, %rd876;
	st.local.u8 	[%rd77], %rs50;
	setp.eq.s32 	%p180, %r324, 1;
	@%p180 bra 	$L__BB0_384;
	add.s16 	%rs849, %rs50, 1;
	st.local.u8 	[%rd77+1], %rs849;
	setp.eq.s32 	%p181, %r324, 2;
	@%p181 bra 	$L__BB0_384;
	add.s16 	%rs850, %rs50, 2;
	st.local.u8 	[%rd77+2], %rs850;
	bra.uni 	$L__BB0_384;
$L__BB0_436:
	setp.eq.s32 	%p155, %r412, 0;
	@%p155 bra 	$L__BB0_446;
	and.b32  	%r330, %r7947, 7;
	setp.lt.u32 	%p156, %r412, 8;
	@%p156 bra 	$L__BB0_439;
	cvt.u16.u32 	%rs775, %r7904;
	cvt.u64.u32 	%rd856, %r7904;
	add.s64 	%rd857, %rd19, %rd856;
	st.local.u8 	[%rd857], %rs775;
	add.s16 	%rs776, %rs775, 1;
	st.local.u8 	[%rd857+1], %rs776;
	add.s16 	%rs777, %rs775, 2;
	st.local.u8 	[%rd857+2], %rs777;
	add.s16 	%rs778, %rs775, 3;
	st.local.u8 	[%rd857+3], %rs778;
	add.s16 	%rs779, %rs775, 4;
	st.local.u8 	[%rd857+4], %rs779;
	add.s16 	%rs780, %rs775, 5;
	st.local.u8 	[%rd857+5], %rs780;
	add.s16 	%rs781, %rs775, 6;
	st.local.u8 	[%rd857+6], %rs781;
	add.s16 	%rs782, %rs775, 7;
	st.local.u8 	[%rd857+7], %rs782;
	add.s32 	%r7904, %r7904, 8;
$L__BB0_439:
	setp.eq.s32 	%p157, %r330, 0;
	@%p157 bra 	$L__BB0_446;
	and.b32  	%r333, %r7947, 3;
	setp.lt.u32 	%p158, %r330, 4;
	@%p158 bra 	$L__BB0_442;
	cvt.u16.u32 	%rs783, %r7904;
	cvt.u64.u32 	%rd858, %r7904;
	add.s64 	%rd859, %rd19, %rd858;
	st.local.u8 	[%rd859], %rs783;
	add.s16 	%rs784, %rs783, 1;
	st.local.u8 	[%rd859+1], %rs784;
	add.s16 	%rs785, %rs783, 2;
	st.local.u8 	[%rd859+2], %rs785;
	add.s16 	%rs786, %rs783, 3;
	st.local.u8 	[%rd859+3], %rs786;
	add.s32 	%r7904, %r7904, 4;
$L__BB0_442:
	setp.eq.s32 	%p159, %r333, 0;
	@%p159 bra 	$L__BB0_446;
	cvt.u16.u32 	%rs51, %r7904;
	cvt.u64.u32 	%rd860, %r7904;
	add.s64 	%rd78, %rd19, %rd860;
	st.local.u8 	[%rd78], %rs51;
	setp.eq.s32 	%p160, %r333, 1;
	@%p160 bra 	$L__BB0_446;
	add.s16 	%rs787, %rs51, 1;
	st.local.u8 	[%rd78+1], %rs787;
	setp.eq.s32 	%p161, %r333, 2;
	@%p161 bra 	$L__BB0_446;
	add.s16 	%rs788, %rs51, 2;
	st.local.u8 	[%rd78+2], %rs788;
$L__BB0_446:
	setp.lt.s32 	%p100, %r182, 1;
	@%p100 bra 	$L__BB0_470;
	setp.gt.u32 	%p101, %r276, -16;
	mov.b32 	%r7907, 0;
	@%p101 bra 	$L__BB0_450;
	mov.b32 	%r7909, 0;
$L__BB0_449:
	.pragma "nounroll";
	cvt.u16.u32 	%rs727, %r7909;
	cvt.u64.u32 	%rd615, %r7909;
	add.s64 	%rd616, %rd20, %rd615;
	add.s16 	%rs728, %rs727, 1;
	add.s16 	%rs729, %rs727, 2;
	add.s16 	%rs730, %rs727, 3;
	cvt.u32.u16 	%r2862, %rs730;
	cvt.u32.u16 	%r2863, %rs729;
	prmt.b32 	%r2864, %r2863, %r2862, 0x3340U;
	cvt.u32.u16 	%r2865, %rs728;
	prmt.b32 	%r2866, %r7909, %r2865, 0x3340U;
	prmt.b32 	%r2867, %r2866, %r2864, 0x5410U;
	st.local.u32 	[%rd616], %r2867;
	add.s16 	%rs731, %rs727, 4;
	add.s16 	%rs732, %rs727, 5;
	add.s16 	%rs733, %rs727, 6;
	add.s16 	%rs734, %rs727, 7;
	cvt.u32.u16 	%r2868, %rs734;
	cvt.u32.u16 	%r2869, %rs733;
	prmt.b32 	%r2870, %r2869, %r2868, 0x3340U;
	cvt.u32.u16 	%r2871, %rs732;
	cvt.u32.u16 	%r2872, %rs731;
	prmt.b32 	%r2873, %r2872, %r2871, 0x3340U;
	prmt.b32 	%r2874, %r2873, %r2870, 0x5410U;
	st.local.u32 	[%rd616+4], %r2874;
	add.s16 	%rs735, %rs727, 8;
	add.s16 	%rs736, %rs727, 9;
	add.s16 	%rs737, %rs727, 10;
	add.s16 	%rs738, %rs727, 11;
	cvt.u32.u16 	%r2875, %rs738;
	cvt.u32.u16 	%r2876, %rs737;
	prmt.b32 	%r2877, %r2876, %r2875, 0x3340U;
	cvt.u32.u16 	%r2878, %rs736;
	cvt.u32.u16 	%r2879, %rs735;
	prmt.b32 	%r2880, %r2879, %r2878, 0x3340U;
	prmt.b32 	%r2881, %r2880, %r2877, 0x5410U;
	st.local.u32 	[%rd616+8], %r2881;
	add.s16 	%rs739, %rs727, 12;
	add.s16 	%rs740, %rs727, 13;
	add.s16 	%rs741, %rs727, 14;
	add.s16 	%rs742, %rs727, 15;
	cvt.u32.u16 	%r2882, %rs742;
	cvt.u32.u16 	%r2883, %rs741;
	prmt.b32 	%r2884, %r2883, %r2882, 0x3340U;
	cvt.u32.u16 	%r2885, %rs740;
	cvt.u32.u16 	%r2886, %rs739;
	prmt.b32 	%r2887, %r2886, %r2885, 0x3340U;
	prmt.b32 	%r2888, %r2887, %r2884, 0x5410U;
	st.local.u32 	[%rd616+12], %r2888;
	add.s32 	%r7909, %r7909, 16;
	setp.eq.s32 	%p102, %r7909, %r277;
	mov.u32 	%r7907, %r277;
	@%p102 bra 	$L__BB0_450;
	bra.uni 	$L__BB0_449;
$L__BB0_450:
	setp.eq.s32 	%p103, %r275, 0;
	@%p103 bra 	$L__BB0_470;
	setp.lt.u32 	%p104, %r170, 7;
	@%p104 bra 	$L__BB0_453;
	cvt.u16.u32 	%rs743, %r7907;
	cvt.u64.u32 	%rd617, %r7907;
	add.s64 	%rd618, %rd20, %rd617;
	st.local.u8 	[%rd618], %rs743;
	add.s16 	%rs744, %rs743, 1;
	st.local.u8 	[%rd618+1], %rs744;
	add.s16 	%rs745, %rs743, 2;
	st.local.u8 	[%rd618+2], %rs745;
	add.s16 	%rs746, %rs743, 3;
	st.local.u8 	[%rd618+3], %rs746;
	add.s16 	%rs747, %rs743, 4;
	st.local.u8 	[%rd618+4], %rs747;
	add.s16 	%rs748, %rs743, 5;
	st.local.u8 	[%rd618+5], %rs748;
	add.s16 	%rs749, %rs743, 6;
	st.local.u8 	[%rd618+6], %rs749;
	add.s16 	%rs750, %rs743, 7;
	st.local.u8 	[%rd618+7], %rs750;
	add.s32 	%r7907, %r7907, 8;
$L__BB0_453:
	setp.eq.s32 	%p105, %r278, 0;
	@%p105 bra 	$L__BB0_470;
	setp.lt.u32 	%p106, %r168, 3;
	@%p106 bra 	$L__BB0_456;
	cvt.u16.u32 	%rs751, %r7907;
	cvt.u64.u32 	%rd619, %r7907;
	add.s64 	%rd620, %rd20, %rd619;
	st.local.u8 	[%rd620], %rs751;
	add.s16 	%rs752, %rs751, 1;
	st.local.u8 	[%rd620+1], %rs752;
	add.s16 	%rs753, %rs751, 2;
	st.local.u8 	[%rd620+2], %rs753;
	add.s16 	%rs754, %rs751, 3;
	st.local.u8 	[%rd620+3], %rs754;
	add.s32 	%r7907, %r7907, 4;
$L__BB0_456:
	setp.eq.s32 	%p107, %r279, 0;
	@%p107 bra 	$L__BB0_470;
	setp.eq.s32 	%p108, %r279, 1;
	cvt.u16.u32 	%rs52, %r7907;
	cvt.u64.u32 	%rd621, %r7907;
	add.s64 	%rd81, %rd20, %rd621;
	st.local.u8 	[%rd81], %rs52;
	@%p108 bra 	$L__BB0_470;
	setp.eq.s32 	%p109, %r279, 2;
	add.s16 	%rs755, %rs52, 1;
	st.local.u8 	[%rd81+1], %rs755;
	@%p109 bra 	$L__BB0_470;
	add.s16 	%rs756, %rs52, 2;
	st.local.u8 	[%rd81+2], %rs756;
	bra.uni 	$L__BB0_470;
$L__BB0_460:
	setp.eq.s32 	%p165, %r405, 0;
	@%p165 bra 	$L__BB0_470;
	and.b32  	%r344, %r404, 7;
	setp.lt.u32 	%p166, %r405, 8;
	@%p166 bra 	$L__BB0_463;
	cvt.u16.u32 	%rs807, %r7911;
	cvt.u64.u32 	%rd865, %r7911;
	add.s64 	%rd866, %rd20, %rd865;
	st.local.u8 	[%rd866], %rs807;
	add.s16 	%rs808, %rs807, 1;
	st.local.u8 	[%rd866+1], %rs808;
	add.s16 	%rs809, %rs807, 2;
	st.local.u8 	[%rd866+2], %rs809;
	add.s16 	%rs810, %rs807, 3;
	st.local.u8 	[%rd866+3], %rs810;
	add.s16 	%rs811, %rs807, 4;
	st.local.u8 	[%rd866+4], %rs811;
	add.s16 	%rs812, %rs807, 5;
	st.local.u8 	[%rd866+5], %rs812;
	add.s16 	%rs813, %rs807, 6;
	st.local.u8 	[%rd866+6], %rs813;
	add.s16 	%rs814, %rs807, 7;
	st.local.u8 	[%rd866+7], %rs814;
	add.s32 	%r7911, %r7911, 8;
$L__BB0_463:
	setp.eq.s32 	%p167, %r344, 0;
	@%p167 bra 	$L__BB0_470;
	and.b32  	%r347, %r404, 3;
	setp.lt.u32 	%p168, %r344, 4;
	@%p168 bra 	$L__BB0_466;
	cvt.u16.u32 	%rs815, %r7911;
	cvt.u64.u32 	%rd867, %r7911;
	add.s64 	%rd868, %rd20, %rd867;
	st.local.u8 	[%rd868], %rs815;
	add.s16 	%rs816, %rs815, 1;
	st.local.u8 	[%rd868+1], %rs816;
	add.s16 	%rs817, %rs815, 2;
	st.local.u8 	[%rd868+2], %rs817;
	add.s16 	%rs818, %rs815, 3;
	st.local.u8 	[%rd868+3], %rs818;
	add.s32 	%r7911, %r7911, 4;
$L__BB0_466:
	setp.eq.s32 	%p169, %r347, 0;
	@%p169 bra 	$L__BB0_470;
	cvt.u16.u32 	%rs53, %r7911;
	cvt.u64.u32 	%rd869, %r7911;
	add.s64 	%rd82, %rd20, %rd869;
	st.local.u8 	[%rd82], %rs53;
	setp.eq.s32 	%p170, %r347, 1;
	@%p170 bra 	$L__BB0_470;
	add.s16 	%rs819, %rs53, 1;
	st.local.u8 	[%rd82+1], %rs819;
	setp.eq.s32 	%p171, %r347, 2;
	@%p171 bra 	$L__BB0_470;
	add.s16 	%rs820, %rs53, 2;
	st.local.u8 	[%rd82+2], %rs820;
$L__BB0_470:
	setp.lt.s32 	%p110, %r61, 1;
	mov.b32 	%r7942, 0;
	@%p110 bra 	$L__BB0_539;
	setp.lt.s32 	%p111, %r61, 4;
	mov.b32 	%r7924, 0;
	mov.u32 	%r7914, %r7924;
	mov.u32 	%r7915, %r7924;
	@%p111 bra 	$L__BB0_502;
	mov.b32 	%r7913, 0;
	mov.u32 	%r7914, %r7913;
	mov.u32 	%r7915, %r7913;
$L__BB0_473:
	setp.lt.s32 	%p112, %r7915, %r166;
	cvt.u64.u32 	%rd622, %r7913;
	add.s64 	%rd85, %rd21, %rd622;
	@%p112 bra 	$L__BB0_476;
	cvt.s64.s32 	%rd623, %r7914;
	add.s64 	%rd624, %rd20, %rd623;
	ld.local.u8 	%rd625, [%rd624];
	add.s64 	%rd626, %rd27, %rd625;
	ld.local.u8 	%rs2408, [%rd626];
$L__BB0_475:
	add.s32 	%r7914, %r7914, 1;
	st.local.u8 	[%rd85], %rs2408;
	bra.uni 	$L__BB0_480;
$L__BB0_476:
	setp.lt.s32 	%p113, %r7914, %r182;
	@%p113 bra 	$L__BB0_478;
	cvt.s64.s32 	%rd627, %r7915;
	add.s64 	%rd628, %rd19, %rd627;
	ld.local.u8 	%rd629, [%rd628];
	add.s64 	%rd630, %rd26, %rd629;
	ld.local.u8 	%rs2407, [%rd630];
	bra.uni 	$L__BB0_479;
$L__BB0_478:
	cvt.s64.s32 	%rd631, %r7915;
	add.s64 	%rd632, %rd19, %rd631;
	ld.local.u8 	%rd633, [%rd632];
	add.s64 	%rd634, %rd26, %rd633;
	ld.local.u8 	%rs2407, [%rd634];
	cvt.s64.s32 	%rd635, %r7914;
	add.s64 	%rd636, %rd20, %rd635;
	ld.local.u8 	%rd637, [%rd636];
	add.s64 	%rd638, %rd27, %rd637;
	ld.local.u8 	%rs2408, [%rd638];
	setp.ge.u16 	%p114, %rs2407, %rs2408;
	@%p114 bra 	$L__BB0_475;
$L__BB0_479:
	add.s32 	%r7915, %r7915, 1;
	st.local.u8 	[%rd85], %rs2407;
$L__BB0_480:
	setp.lt.s32 	%p115, %r7915, %r166;
	@%p115 bra 	$L__BB0_482;
	cvt.s64.s32 	%rd639, %r7914;
	add.s64 	%rd640, %rd20, %rd639;
	ld.local.u8 	%rd641, [%rd640];
	add.s64 	%rd642, %rd27, %rd641;
	ld.local.u8 	%rs2409, [%rd642];
	bra.uni 	$L__BB0_486;
$L__BB0_482:
	setp.lt.s32 	%p116, %r7914, %r182;
	@%p116 bra 	$L__BB0_485;
	cvt.s64.s32 	%rd643, %r7915;
	add.s64 	%rd644, %rd19, %rd643;
	ld.local.u8 	%rd645, [%rd644];
	add.s64 	%rd646, %rd26, %rd645;
	ld.local.u8 	%rs2410, [%rd646];
$L__BB0_484:
	add.s32 	%r7915, %r7915, 1;
	st.local.u8 	[%rd85+1], %rs2410;
	bra.uni 	$L__BB0_487;
$L__BB0_485:
	cvt.s64.s32 	%rd647, %r7915;
	add.s64 	%rd648, %rd19, %rd647;
	ld.local.u8 	%rd649, [%rd648];
	add.s64 	%rd650, %rd26, %rd649;
	ld.local.u8 	%rs2410, [%rd650];
	cvt.s64.s32 	%rd651, %r7914;
	add.s64 	%rd652, %rd20, %rd651;
	ld.local.u8 	%rd653, [%rd652];
	add.s64 	%rd654, %rd27, %rd653;
	ld.local.u8 	%rs2409, [%rd654];
	setp.lt.u16 	%p117, %rs2410, %rs2409;
	@%p117 bra 	$L__BB0_484;
$L__BB0_486:
	add.s32 	%r7914, %r7914, 1;
	st.local.u8 	[%rd85+1], %rs2409;
$L__BB0_487:
	setp.lt.s32 	%p118, %r7915, %r166;
	@%p118 bra 	$L__BB0_489;
	cvt.s64.s32 	%rd655, %r7914;
	add.s64 	%rd656, %rd20, %rd655;
	ld.local.u8 	%rd657, [%rd656];
	add.s64 	%rd658, %rd27, %rd657;
	ld.local.u8 	%rs2411, [%rd658];
	bra.uni 	$L__BB0_493;
$L__BB0_489:
	setp.lt.s32 	%p119, %r7914, %r182;
	@%p119 bra 	$L__BB0_492;
	cvt.s64.s32 	%rd659, %r7915;
	add.s64 	%rd660, %rd19, %rd659;
	ld.local.u8 	%rd661, [%rd660];
	add.s64 	%rd662, %rd26, %rd661;
	ld.local.u8 	%rs2412, [%rd662];
$L__BB0_491:
	add.s32 	%r7915, %r7915, 1;
	st.local.u8 	[%rd85+2], %rs2412;
	bra.uni 	$L__BB0_494;
$L__BB0_492:
	cvt.s64.s32 	%rd663, %r7915;
	add.s64 	%rd664, %rd19, %rd663;
	ld.local.u8 	%rd665, [%rd664];
	add.s64 	%rd666, %rd26, %rd665;
	ld.local.u8 	%rs2412, [%rd666];
	cvt.s64.s32 	%rd667, %r7914;
	add.s64 	%rd668, %rd20, %rd667;
	ld.local.u8 	%rd669, [%rd668];
	add.s64 	%rd670, %rd27, %rd669;
	ld.local.u8 	%rs2411, [%rd670];
	setp.lt.u16 	%p120, %rs2412, %rs2411;
	@%p120 bra 	$L__BB0_491;
$L__BB0_493:
	add.s32 	%r7914, %r7914, 1;
	st.local.u8 	[%rd85+2], %rs2411;
$L__BB0_494:
	setp.lt.s32 	%p121, %r7915, %r166;
	@%p121 bra 	$L__BB0_496;
	cvt.s64.s32 	%rd671, %r7914;
	add.s64 	%rd672, %rd20, %rd671;
	ld.local.u8 	%rd673, [%rd672];
	add.s64 	%rd674, %rd27, %rd673;
	ld.local.u8 	%rs2413, [%rd674];
	bra.uni 	$L__BB0_500;
$L__BB0_496:
	setp.lt.s32 	%p122, %r7914, %r182;
	@%p122 bra 	$L__BB0_499;
	cvt.s64.s32 	%rd675, %r7915;
	add.s64 	%rd676, %rd19, %rd675;
	ld.local.u8 	%rd677, [%rd676];
	add.s64 	%rd678, %rd26, %rd677;
	ld.local.u8 	%rs2414, [%rd678];
$L__BB0_498:
	add.s32 	%r7915, %r7915, 1;
	st.local.u8 	[%rd85+3], %rs2414;
	bra.uni 	$L__BB0_501;
$L__BB0_499:
	cvt.s64.s32 	%rd679, %r7915;
	add.s64 	%rd680, %rd19, %rd679;
	ld.local.u8 	%rd681, [%rd680];
	add.s64 	%rd682, %rd26, %rd681;
	ld.local.u8 	%rs2414, [%rd682];
	cvt.s64.s32 	%rd683, %r7914;
	add.s64 	%rd684, %rd20, %rd683;
	ld.local.u8 	%rd685, [%rd684];
	add.s64 	%rd686, %rd27, %rd685;
	ld.local.u8 	%rs2413, [%rd686];
	setp.lt.u16 	%p123, %rs2414, %rs2413;
	@%p123 bra 	$L__BB0_498;
$L__BB0_500:
	add.s32 	%r7914, %r7914, 1;
	st.local.u8 	[%rd85+3], %rs2413;
$L__BB0_501:
	add.s32 	%r7913, %r7913, 4;
	setp.ne.s32 	%p124, %r7913, %r73;
	mov.u32 	%r7924, %r73;
	@%p124 bra 	$L__BB0_473;
$L__BB0_502:
	setp.eq.s32 	%p125, %r72, 0;
	@%p125 bra 	$L__BB0_526;
	setp.lt.s32 	%p126, %r7915, %r166;
	cvt.u64.u32 	%rd687, %r7924;
	add.s64 	%rd86, %rd21, %rd687;
	@%p126 bra 	$L__BB0_505;
	cvt.s64.s32 	%rd688, %r7914;
	add.s64 	%rd689, %rd20, %rd688;
	ld.local.u8 	%rd690, [%rd689];
	add.s64 	%rd691, %rd27, %rd690;
	ld.local.u8 	%rs2415, [%rd691];
	bra.uni 	$L__BB0_509;
$L__BB0_505:
	setp.lt.s32 	%p127, %r7914, %r182;
	@%p127 bra 	$L__BB0_508;
	cvt.s64.s32 	%rd692, %r7915;
	add.s64 	%rd693, %rd19, %rd692;
	ld.local.u8 	%rd694, [%rd693];
	add.s64 	%rd695, %rd26, %rd694;
	ld.local.u8 	%rs2416, [%rd695];
$L__BB0_507:
	add.s32 	%r7915, %r7915, 1;
	st.local.u8 	[%rd86], %rs2416;
	bra.uni 	$L__BB0_510;
$L__BB0_508:
	cvt.s64.s32 	%rd696, %r7915;
	add.s64 	%rd697, %rd19, %rd696;
	ld.local.u8 	%rd698, [%rd697];
	add.s64 	%rd699, %rd26, %rd698;
	ld.local.u8 	%rs2416, [%rd699];
	cvt.s64.s32 	%rd700, %r7914;
	add.s64 	%rd701, %rd20, %rd700;
	ld.local.u8 	%rd702, [%rd701];
	add.s64 	%rd703, %rd27, %rd702;
	ld.local.u8 	%rs2415, [%rd703];
	setp.lt.u16 	%p128, %rs2416, %rs2415;
	@%p128 bra 	$L__BB0_507;
$L__BB0_509:
	add.s32 	%r7914, %r7914, 1;
	st.local.u8 	[%rd86], %rs2415;
$L__BB0_510:
	setp.eq.s32 	%p129, %r72, 1;
	@%p129 bra 	$L__BB0_526;
	setp.lt.s32 	%p130, %r7915, %r166;
	@%p130 bra 	$L__BB0_513;
	cvt.s64.s32 	%rd704, %r7914;
	add.s64 	%rd705, %rd20, %rd704;
	ld.local.u8 	%rd706, [%rd705];
	add.s64 	%rd707, %rd27, %rd706;
	ld.local.u8 	%rs2417, [%rd707];
	bra.uni 	$L__BB0_517;
$L__BB0_513:
	setp.lt.s32 	%p131, %r7914, %r182;
	@%p131 bra 	$L__BB0_516;
	cvt.s64.s32 	%rd708, %r7915;
	add.s64 	%rd709, %rd19, %rd708;
	ld.local.u8 	%rd710, [%rd709];
	add.s64 	%rd711, %rd26, %rd710;
	ld.local.u8 	%rs2418, [%rd711];
$L__BB0_515:
	add.s32 	%r7915, %r7915, 1;
	st.local.u8 	[%rd86+1], %rs2418;
	bra.uni 	$L__BB0_518;
$L__BB0_516:
	cvt.s64.s32 	%rd712, %r7915;
	add.s64 	%rd713, %rd19, %rd712;
	ld.local.u8 	%rd714, [%rd713];
	add.s64 	%rd715, %rd26, %rd714;
	ld.local.u8 	%rs2418, [%rd715];
	cvt.s64.s32 	%rd716, %r7914;
	add.s64 	%rd717, %rd20, %rd716;
	ld.local.u8 	%rd718, [%rd717];
	add.s64 	%rd719, %rd27, %rd718;
	ld.local.u8 	%rs2417, [%rd719];
	setp.lt.u16 	%p132, %rs2418, %rs2417;
	@%p132 bra 	$L__BB0_515;
$L__BB0_517:
	add.s32 	%r7914, %r7914, 1;
	st.local.u8 	[%rd86+1], %rs2417;
$L__BB0_518:
	setp.eq.s32 	%p133, %r72, 2;
	@%p133 bra 	$L__BB0_526;
	setp.lt.s32 	%p134, %r7915, %r166;
	@%p134 bra 	$L__BB0_521;
	cvt.s64.s32 	%rd720, %r7914;
	add.s64 	%rd721, %rd20, %rd720;
	ld.local.u8 	%rd722, [%rd721];
	add.s64 	%rd723, %rd27, %rd722;
	ld.local.u8 	%rs2419, [%rd723];
	bra.uni 	$L__BB0_525;
$L__BB0_521:
	setp.lt.s32 	%p135, %r7914, %r182;
	@%p135 bra 	$L__BB0_524;
	cvt.s64.s32 	%rd724, %r7915;
	add.s64 	%rd725, %rd19, %rd724;
	ld.local.u8 	%rd726, [%rd725];
	add.s64 	%rd727, %rd26, %rd726;
	ld.local.u8 	%rs2420, [%rd727];
$L__BB0_523:
	st.local.u8 	[%rd86+2], %rs2420;
	bra.uni 	$L__BB0_526;
$L__BB0_524:
	cvt.s64.s32 	%rd728, %r7915;
	add.s64 	%rd729, %rd19, %rd728;
	ld.local.u8 	%rd730, [%rd729];
	add.s64 	%rd731, %rd26, %rd730;
	ld.local.u8 	%rs2420, [%rd731];
	cvt.s64.s32 	%rd732, %r7914;
	add.s64 	%rd733, %rd20, %rd732;
	ld.local.u8 	%rd734, [%rd733];
	add.s64 	%rd735, %rd27, %rd734;
	ld.local.u8 	%rs2419, [%rd735];
	setp.lt.u16 	%p136, %rs2420, %rs2419;
	@%p136 bra 	$L__BB0_523;
$L__BB0_525:
	st.local.u8 	[%rd86+2], %rs2419;
$L__BB0_526:
	setp.lt.u32 	%p137, %r61, 16;
	mov.b32 	%r7937, 0;
	mov.u32 	%r7942, %r7937;
	@%p137 bra 	$L__BB0_529;
	mov.b32 	%r7931, 0;
	mov.u32 	%r7942, %r7931;
$L__BB0_528:
	.pragma "nounroll";
	cvt.u64.u32 	%rd736, %r7931;
	add.s64 	%rd737, %rd21, %rd736;
	ld.local.u32 	%r2895, [%rd737];
	bfe.u32 	%r2896, %r2895, 0, 8;
	mul.wide.u32 	%rd738, %r2896, 168;
	mov.u64 	%rd739, d_binCoef;
	add.s64 	%rd740, %rd739, %rd738;
	mul.wide.u32 	%rd741, %r7931, 4;
	add.s64 	%rd742, %rd740, %rd741;
	ld.const.u32 	%r2897, [%rd742+4];
	add.s32 	%r2898, %r2897, %r7942;
	bfe.u32 	%r2899, %r2895, 8, 8;
	mul.wide.u32 	%rd743, %r2899, 168;
	add.s64 	%rd744, %rd739, %rd743;
	add.s64 	%rd745, %rd744, %rd741;
	ld.const.u32 	%r2900, [%rd745+8];
	add.s32 	%r2901, %r2900, %r2898;
	bfe.u32 	%r2902, %r2895, 16, 8;
	mul.wide.u32 	%rd746, %r2902, 168;
	add.s64 	%rd747, %rd739, %rd746;
	add.s64 	%rd748, %rd747, %rd741;
	ld.const.u32 	%r2903, [%rd748+12];
	add.s32 	%r2904, %r2903, %r2901;
	bfe.u32 	%r2905, %r2895, 24, 8;
	mul.wide.u32 	%rd749, %r2905, 168;
	add.s64 	%rd750, %rd739, %rd749;
	add.s64 	%rd751, %rd750, %rd741;
	ld.const.u32 	%r2906, [%rd751+16];
	add.s32 	%r2907, %r2906, %r2904;
	ld.local.u32 	%r2908, [%rd737+4];
	bfe.u32 	%r2909, %r2908, 0, 8;
	mul.wide.u32 	%rd752, %r2909, 168;
	add.s64 	%rd753, %rd739, %rd752;
	add.s64 	%rd754, %rd753, %rd741;
	ld.const.u32 	%r2910, [%rd754+20];
	add.s32 	%r2911, %r2910, %r2907;
	bfe.u32 	%r2912, %r2908, 8, 8;
	mul.wide.u32 	%rd755, %r2912, 168;
	add.s64 	%rd756, %rd739, %rd755;
	add.s64 	%rd757, %rd756, %rd741;
	ld.const.u32 	%r2913, [%rd757+24];
	add.s32 	%r2914, %r2913, %r2911;
	bfe.u32 	%r2915, %r2908, 16, 8;
	mul.wide.u32 	%rd758, %r2915, 168;
	add.s64 	%rd759, %rd739, %rd758;
	add.s64 	%rd760, %rd759, %rd741;
	ld.const.u32 	%r2916, [%rd760+28];
	add.s32 	%r2917, %r2916, %r2914;
	bfe.u32 	%r2918, %r2908, 24, 8;
	mul.wide.u32 	%rd761, %r2918, 168;
	add.s64 	%rd762, %rd739, %rd761;
	add.s64 	%rd763, %rd762, %rd741;
	ld.const.u32 	%r2919, [%rd763+32];
	add.s32 	%r2920, %r2919, %r2917;
	ld.local.u32 	%r2921, [%rd737+8];
	bfe.u32 	%r2922, %r2921, 0, 8;
	mul.wide.u32 	%rd764, %r2922, 168;
	add.s64 	%rd765, %rd739, %rd764;
	add.s64 	%rd766, %rd765, %rd741;
	ld.const.u32 	%r2923, [%rd766+36];
	add.s32 	%r2924, %r2923, %r2920;
	bfe.u32 	%r2925, %r2921, 8, 8;
	mul.wide.u32 	%rd767, %r2925, 168;
	add.s64 	%rd768, %rd739, %rd767;
	add.s64 	%rd769, %rd768, %rd741;
	ld.const.u32 	%r2926, [%rd769+40];
	add.s32 	%r2927, %r2926, %r2924;
	bfe.u32 	%r2928, %r2921, 16, 8;
	mul.wide.u32 	%rd770, %r2928, 168;
	add.s64 	%rd771, %rd739, %rd770;
	add.s64 	%rd772, %rd771, %rd741;
	ld.const.u32 	%r2929, [%rd772+44];
	add.s32 	%r2930, %r2929, %r2927;
	bfe.u32 	%r2931, %r2921, 24, 8;
	mul.wide.u32 	%rd773, %r2931, 168;
	add.s64 	%rd774, %rd739, %rd773;
	add.s64 	%rd775, %rd774, %rd741;
	ld.const.u32 	%r2932, [%rd775+48];
	add.s32 	%r2933, %r2932, %r2930;
	ld.local.u32 	%r2934, [%rd737+12];
	bfe.u32 	%r2935, %r2934, 0, 8;
	mul.wide.u32 	%rd776, %r2935, 168;
	add.s64 	%rd777, %rd739, %rd776;
	add.s64 	%rd778, %rd777, %rd741;
	ld.const.u32 	%r2936, [%rd778+52];
	add.s32 	%r2937, %r2936, %r2933;
	bfe.u32 	%r2938, %r2934, 8, 8;
	mul.wide.u32 	%rd779, %r2938, 168;
	add.s64 	%rd780, %rd739, %rd779;
	add.s64 	%rd781, %rd780, %rd741;
	ld.const.u32 	%r2939, [%rd781+56];
	add.s32 	%r2940, %r2939, %r2937;
	bfe.u32 	%r2941, %r2934, 16, 8;
	mul.wide.u32 	%rd782, %r2941, 168;
	add.s64 	%rd783, %rd739, %rd782;
	add.s64 	%rd784, %rd783, %rd741;
	ld.const.u32 	%r2942, [%rd784+60];
	add.s32 	%r2943, %r2942, %r2940;
	bfe.u32 	%r2944, %r2934, 24, 8;
	mul.wide.u32 	%rd785, %r2944, 168;
	add.s64 	%rd786, %rd739, %rd785;
	add.s32 	%r7931, %r7931, 16;
	add.s64 	%rd787, %rd786, %rd741;
	ld.const.u32 	%r2945, [%rd787+64];
	add.s32 	%r7942, %r2945, %r2943;
	setp.ne.s32 	%p138, %r7931, %r74;
	mov.u32 	%r7937, %r74;
	@%p138 bra 	$L__BB0_528;
$L__BB0_529:
	setp.eq.s32 	%p139, %r66, 0;
	@%p139 bra 	$L__BB0_539;
	setp.lt.u32 	%p140, %r67, 7;
	@%p140 bra 	$L__BB0_532;
	cvt.u64.u32 	%rd788, %r7937;
	add.s64 	%rd789, %rd21, %rd788;
	ld.local.u8 	%r2947, [%rd789];
	mul.wide.u32 	%rd790, %r2947, 168;
	mov.u64 	%rd791, d_binCoef;
	add.s64 	%rd792, %rd791, %rd790;
	mul.wide.u32 	%rd793, %r7937, 4;
	add.s64 	%rd794, %rd792, %rd793;
	ld.const.u32 	%r2948, [%rd794+4];
	add.s32 	%r2949, %r2948, %r7942;
	ld.local.u8 	%r2950, [%rd789+1];
	mul.wide.u32 	%rd795, %r2950, 168;
	add.s64 	%rd796, %rd791, %rd795;
	add.s64 	%rd797, %rd796, %rd793;
	ld.const.u32 	%r2951, [%rd797+8];
	add.s32 	%r2952, %r2951, %r2949;
	ld.local.u8 	%r2953, [%rd789+2];
	mul.wide.u32 	%rd798, %r2953, 168;
	add.s64 	%rd799, %rd791, %rd798;
	add.s64 	%rd800, %rd799, %rd793;
	ld.const.u32 	%r2954, [%rd800+12];
	add.s32 	%r2955, %r2954, %r2952;
	ld.local.u8 	%r2956, [%rd789+3];
	mul.wide.u32 	%rd801, %r2956, 168;
	add.s64 	%rd802, %rd791, %rd801;
	add.s64 	%rd803, %rd802, %rd793;
	ld.const.u32 	%r2957, [%rd803+16];
	add.s32 	%r2958, %r2957, %r2955;
	ld.local.u8 	%r2959, [%rd789+4];
	mul.wide.u32 	%rd804, %r2959, 168;
	add.s64 	%rd805, %rd791, %rd804;
	add.s64 	%rd806, %rd805, %rd793;
	ld.const.u32 	%r2960, [%rd806+20];
	add.s32 	%r2961, %r2960, %r2958;
	ld.local.u8 	%r2962, [%rd789+5];
	mul.wide.u32 	%rd807, %r2962, 168;
	add.s64 	%rd808, %rd791, %rd807;
	add.s64 	%rd809, %rd808, %rd793;
	ld.const.u32 	%r2963, [%rd809+24];
	add.s32 	%r2964, %r2963, %r2961;
	ld.local.u8 	%r2965, [%rd789+6];
	mul.wide.u32 	%rd810, %r2965, 168;
	add.s64 	%rd811, %rd791, %rd810;
	add.s64 	%rd812, %rd811, %rd793;
	ld.const.u32 	%r2966, [%rd812+28];
	add.s32 	%r2967, %r2966, %r2964;
	ld.local.u8 	%r2968, [%rd789+7];
	mul.wide.u32 	%rd813, %r2968, 168;
	add.s64 	%rd814, %rd791, %rd813;
	add.s32 	%r7937, %r7937, 8;
	add.s64 	%rd815, %rd814, %rd793;
	ld.const.u32 	%r2969, [%rd815+32];
	add.s32 	%r7942, %r2969, %r2967;
$L__BB0_532:
	setp.eq.s32 	%p141, %r68, 0;
	@%p141 bra 	$L__BB0_539;
	setp.lt.u32 	%p142, %r69, 3;
	@%p142 bra 	$L__BB0_535;
	cvt.u64.u32 	%rd816, %r7937;
	add.s64 	%rd817, %rd21, %rd816;
	ld.local.u8 	%r2971, [%rd817];
	mul.wide.u32 	%rd818, %r2971, 168;
	mov.u64 	%rd819, d_binCoef;
	add.s64 	%rd820, %rd819, %rd818;
	mul.wide.u32 	%rd821, %r7937, 4;
	add.s64 	%rd822, %rd820, %rd821;
	ld.const.u32 	%r2972, [%rd822+4];
	add.s32 	%r2973, %r2972, %r7942;
	ld.local.u8 	%r2974, [%rd817+1];
	mul.wide.u32 	%rd823, %r2974, 168;
	add.s64 	%rd824, %rd819, %rd823;
	add.s64 	%rd825, %rd824, %rd821;
	ld.const.u32 	%r2975, [%rd825+8];
	add.s32 	%r2976, %r2975, %r2973;
	ld.local.u8 	%r2977, [%rd817+2];
	mul.wide.u32 	%rd826, %r2977, 168;
	add.s64 	%rd827, %rd819, %rd826;
	add.s64 	%rd828, %rd827, %rd821;
	ld.const.u32 	%r2978, [%rd828+12];
	add.s32 	%r2979, %r2978, %r2976;
	ld.local.u8 	%r2980, [%rd817+3];
	mul.wide.u32 	%rd829, %r2980, 168;
	add.s64 	%rd830, %rd819, %rd829;
	add.s32 	%r7937, %r7937, 4;
	add.s64 	%rd831, %rd830, %rd821;
	ld.const.u32 	%r2981, [%rd831+16];
	add.s32 	%r7942, %r2981, %r2979;
$L__BB0_535:
	setp.eq.s32 	%p143, %r75, 0;
	@%p143 bra 	$L__BB0_539;
	setp.eq.s32 	%p144, %r75, 1;
	cvt.u64.u32 	%rd832, %r7937;
	add.s64 	%rd87, %rd21, %rd832;
	ld.local.u8 	%r2982, [%rd87];
	mul.wide.u32 	%rd833, %r2982, 168;
	mov.u64 	%rd834, d_binCoef;
	add.s64 	%rd835, %rd834, %rd833;
	mul.wide.u32 	%rd836, %r7937, 4;
	add.s64 	%rd837, %rd835, %rd836;
	ld.const.u32 	%r2983, [%rd837+4];
	add.s32 	%r7942, %r2983, %r7942;
	@%p144 bra 	$L__BB0_539;
	setp.eq.s32 	%p145, %r75, 2;
	ld.local.u8 	%r2984, [%rd87+1];
	mul.wide.u32 	%rd838, %r2984, 168;
	mov.u64 	%rd839, d_binCoef;
	add.s64 	%rd840, %rd839, %rd838;
	mul.wide.u32 	%rd841, %r7937, 4;
	add.s64 	%rd842, %rd840, %rd841;
	ld.const.u32 	%r2985, [%rd842+8];
	add.s32 	%r7942, %r2985, %r7942;
	@%p145 bra 	$L__BB0_539;
	ld.local.u8 	%r2986, [%rd87+2];
	mul.wide.u32 	%rd843, %r2986, 168;
	add.s64 	%rd845, %rd839, %rd843;
	mul.wide.u32 	%rd846, %r7937, 4;
	add.s64 	%rd847, %rd845, %rd846;
	ld.const.u32 	%r2987, [%rd847+12];
	add.s32 	%r7942, %r2987, %r7942;
$L__BB0_539:
	st.local.u32 	[%rd6790], %r7942;
	mov.b32 	%r7943, 0;
$L__BB0_540:
	mov.u32 	%r402, %r7943;
	setp.eq.s32 	%p146, %r402, %r172;
	mov.u32 	%r404, %r172;
	@%p146 bra 	$L__BB0_542;
	add.s32 	%r7943, %r402, 1;
	cvt.u64.u32 	%rd848, %r402;
	add.s64 	%rd849, %rd20, %rd848;
	ld.local.u8 	%r2989, [%rd849+1];
	ld.local.u8 	%r2990, [%rd849];
	add.s32 	%r2991, %r2990, 1;
	setp.ge.u32 	%p147, %r2991, %r2989;
	mov.u32 	%r404, %r402;
	@%p147 bra 	$L__BB0_540;
$L__BB0_542:
	add.s64 	%rd6790, %rd6790, 4;
	add.s64 	%rd6791, %rd6791, 4;
	ld.local.u8 	%r2992, [%rd20];
	setp.gt.s32 	%p148, %r183, %r2992;
	@%p148 bra 	$L__BB0_551;
	mov.b32 	%r7946, 0;
$L__BB0_544:
	mov.u32 	%r409, %r7946;
	setp.eq.s32 	%p149, %r409, %r173;
	mov.u32 	%r7947, %r173;
	@%p149 bra 	$L__BB0_546;
	add.s32 	%r7946, %r409, 1;
	cvt.u64.u32 	%rd850, %r409;
	add.s64 	%rd851, %rd19, %rd850;
	ld.local.u8 	%r2994, [%rd851+1];
	ld.local.u8 	%r2995, [%rd851];
	add.s32 	%r2996, %r2995, 1;
	setp.ge.u32 	%p150, %r2996, %r2994;
	mov.u32 	%r7947, %r409;
	@%p150 bra 	$L__BB0_544;
$L__BB0_546:
	ld.local.u8 	%r2997, [%rd19];
	setp.le.s32 	%p151, %r184, %r2997;
	@%p151 bra 	$L__BB0_232;
	cvt.u64.u32 	%rd852, %r7947;
	add.s64 	%rd853, %rd19, %rd852;
	ld.local.u8 	%rs757, [%rd853];
	add.s16 	%rs758, %rs757, 1;
	st.local.u8 	[%rd853], %rs758;
	setp.eq.s32 	%p152, %r7947, 0;
	@%p152 bra 	$L__BB0_446;
	and.b32  	%r412, %r7947, 15;
	setp.lt.u32 	%p153, %r7947, 16;
	mov.b32 	%r7904, 0;
	@%p153 bra 	$L__BB0_436;
	and.b32  	%r7904, %r7947, -16;
	mov.b32 	%r7948, 0;
$L__BB0_550:
	.pragma "nounroll";
	cvt.u16.u32 	%rs759, %r7948;
	cvt.u64.u32 	%rd854, %r7948;
	add.s64 	%rd855, %rd19, %rd854;
	add.s16 	%rs760, %rs759, 1;
	add.s16 	%rs761, %rs759, 2;
	add.s16 	%rs762, %rs759, 3;
	cvt.u32.u16 	%r3000, %rs762;
	cvt.u32.u16 	%r3001, %rs761;
	prmt.b32 	%r3002, %r3001, %r3000, 0x3340U;
	cvt.u32.u16 	%r3003, %rs760;
	prmt.b32 	%r3004, %r7948, %r3003, 0x3340U;
	prmt.b32 	%r3005, %r3004, %r3002, 0x5410U;
	st.local.u32 	[%rd855], %r3005;
	add.s16 	%rs763, %rs759, 4;
	add.s16 	%rs764, %rs759, 5;
	add.s16 	%rs765, %rs759, 6;
	add.s16 	%rs766, %rs759, 7;
	cvt.u32.u16 	%r3006, %rs766;
	cvt.u32.u16 	%r3007, %rs765;
	prmt.b32 	%r3008, %r3007, %r3006, 0x3340U;
	cvt.u32.u16 	%r3009, %rs764;
	cvt.u32.u16 	%r3010, %rs763;
	prmt.b32 	%r3011, %r3010, %r3009, 0x3340U;
	prmt.b32 	%r3012, %r3011, %r3008, 0x5410U;
	st.local.u32 	[%rd855+4], %r3012;
	add.s16 	%rs767, %rs759, 8;
	add.s16 	%rs768, %rs759, 9;
	add.s16 	%rs769, %rs759, 10;
	add.s16 	%rs770, %rs759, 11;
	cvt.u32.u16 	%r3013, %rs770;
	cvt.u32.u16 	%r3014, %rs769;
	prmt.b32 	%r3015, %r3014, %r3013, 0x3340U;
	cvt.u32.u16 	%r3016, %rs768;
	cvt.u32.u16 	%r3017, %rs767;
	prmt.b32 	%r3018, %r3017, %r3016, 0x3340U;
	prmt.b32 	%r3019, %r3018, %r3015, 0x5410U;
	st.local.u32 	[%rd855+8], %r3019;
	add.s16 	%rs771, %rs759, 12;
	add.s16 	%rs772, %rs759, 13;
	add.s16 	%rs773, %rs759, 14;
	add.s16 	%rs774, %rs759, 15;
	cvt.u32.u16 	%r3020, %rs774;
	cvt.u32.u16 	%r3021, %rs773;
	prmt.b32 	%r3022, %r3021, %r3020, 0x3340U;
	cvt.u32.u16 	%r3023, %rs772;
	cvt.u32.u16 	%r3024, %rs771;
	prmt.b32 	%r3025, %r3024, %r3023, 0x3340U;
	prmt.b32 	%r3026, %r3025, %r3022, 0x5410U;
	st.local.u32 	[%rd855+12], %r3026;
	add.s32 	%r7948, %r7948, 16;
	setp.eq.s32 	%p154, %r7948, %r7904;
	@%p154 bra 	$L__BB0_436;
	bra.uni 	$L__BB0_550;
$L__BB0_551:
	cvt.u64.u32 	%rd861, %r404;
	add.s64 	%rd862, %rd20, %rd861;
	ld.local.u8 	%rs789, [%rd862];
	add.s16 	%rs790, %rs789, 1;
	st.local.u8 	[%rd862], %rs790;
	setp.eq.s32 	%p162, %r404, 0;
	@%p162 bra 	$L__BB0_470;
	and.b32  	%r405, %r404, 15;
	setp.lt.u32 	%p163, %r404, 16;
	mov.b32 	%r7911, 0;
	@%p163 bra 	$L__BB0_460;
	and.b32  	%r7911, %r404, -16;
	mov.b32 	%r7945, 0;
$L__BB0_554:
	.pragma "nounroll";
	cvt.u16.u32 	%rs791, %r7945;
	cvt.u64.u32 	%rd863, %r7945;
	add.s64 	%rd864, %rd20, %rd863;
	add.s16 	%rs792, %rs791, 1;
	add.s16 	%rs793, %rs791, 2;
	add.s16 	%rs794, %rs791, 3;
	cvt.u32.u16 	%r3029, %rs794;
	cvt.u32.u16 	%r3030, %rs793;
	prmt.b32 	%r3031, %r3030, %r3029, 0x3340U;
	cvt.u32.u16 	%r3032, %rs792;
	prmt.b32 	%r3033, %r7945, %r3032, 0x3340U;
	prmt.b32 	%r3034, %r3033, %r3031, 0x5410U;
	st.local.u32 	[%rd864], %r3034;
	add.s16 	%rs795, %rs791, 4;
	add.s16 	%rs796, %rs791, 5;
	add.s16 	%rs797, %rs791, 6;
	add.s16 	%rs798, %rs791, 7;
	cvt.u32.u16 	%r3035, %rs798;
	cvt.u32.u16 	%r3036, %rs797;
	prmt.b32 	%r3037, %r3036, %r3035, 0x3340U;
	cvt.u32.u16 	%r3038, %rs796;
	cvt.u32.u16 	%r3039, %rs795;
	prmt.b32 	%r3040, %r3039, %r3038, 0x3340U;
	prmt.b32 	%r3041, %r3040, %r3037, 0x5410U;
	st.local.u32 	[%rd864+4], %r3041;
	add.s16 	%rs799, %rs791, 8;
	add.s16 	%rs800, %rs791, 9;
	add.s16 	%rs801, %rs791, 10;
	add.s16 	%rs802, %rs791, 11;
	cvt.u32.u16 	%r3042, %rs802;
	cvt.u32.u16 	%r3043, %rs801;
	prmt.b32 	%r3044, %r3043, %r3042, 0x3340U;
	cvt.u32.u16 	%r3045, %rs800;
	cvt.u32.u16 	%r3046, %rs799;
	prmt.b32 	%r3047, %r3046, %r3045, 0x3340U;
	prmt.b32 	%r3048, %r3047, %r3044, 0x5410U;
	st.local.u32 	[%rd864+8], %r3048;
	add.s16 	%rs803, %rs791, 12;
	add.s16 	%rs804, %rs791, 13;
	add.s16 	%rs805, %rs791, 14;
	add.s16 	%rs806, %rs791, 15;
	cvt.u32.u16 	%r3049, %rs806;
	cvt.u32.u16 	%r3050, %rs805;
	prmt.b32 	%r3051, %r3050, %r3049, 0x3340U;
	cvt.u32.u16 	%r3052, %rs804;
	cvt.u32.u16 	%r3053, %rs803;
	prmt.b32 	%r3054, %r3053, %r3052, 0x3340U;
	prmt.b32 	%r3055, %r3054, %r3051, 0x5410U;
	st.local.u32 	[%rd864+12], %r3055;
	add.s32 	%r7945, %r7945, 16;
	setp.eq.s32 	%p164, %r7945, %r7911;
	@%p164 bra 	$L__BB0_460;
	bra.uni 	$L__BB0_554;
$L__BB0_555:
	mov.b16 	%rs985, 41;
	st.local.u8 	[%rd97], %rs985;
$L__BB0_556:
	setp.gt.s32 	%p357, %r485, %r484;
	sub.s32 	%r3652, %r481, %r482;
	cvt.s64.s32 	%rd1620, %r3652;
	add.s64 	%rd1621, %rd27, %rd1620;
	mov.b16 	%rs987, 41;
	st.local.u8 	[%rd1621], %rs987;
	add.u64 	%rd1619, %SP, 8272;
	mov.u64 	%rd6806, %rd24;
	mov.u64 	%rd6807, %rd1619;
	@%p357 bra 	$L__BB0_579;
	sub.s32 	%r572, %r483, %r485;
	add.u64 	%rd6807, %SP, 8272;
	mov.b32 	%r8017, 0;
	mov.b16 	%rs2421, 0;
	mov.u16 	%rs2422, %rs2421;
	mov.u32 	%r8018, %r572;
	mov.u64 	%rd6806, %rd24;
	mov.u32 	%r8019, %r485;
$L__BB0_558:
	mov.u32 	%r575, %r8019;
	add.s16 	%rs100, %rs2421, %rs1225;
	sub.s16 	%rs992, %rs1226, %rs100;
	cvt.u32.u16 	%r3654, %rs992;
	and.b32  	%r576, %r3654, 7;
	add.s32 	%r577, %r576, -1;
	add.s16 	%rs101, %rs2422, %rs1225;
	sub.s16 	%rs993, %rs1226, %rs101;
	cvt.u32.u16 	%r3655, %rs993;
	and.b32  	%r578, %r3655, 15;
	add.s32 	%r579, %r578, -1;
	sub.s32 	%r580, %r572, %r8017;
	add.s32 	%r581, %r485, %r8017;
	max.s32 	%r3657, %r8018, 1;
	add.s32 	%r582, %r3657, -1;
	max.s32 	%r3658, %r575, 1;
	add.s32 	%r583, %r3658, -1;
	setp.lt.s32 	%p358, %r575, 1;
	@%p358 bra 	$L__BB0_572;
	add.s32 	%r3660, %r581, -1;
	setp.lt.u32 	%p359, %r3660, 15;
	mov.b32 	%r8020, 0;
	@%p359 bra 	$L__BB0_562;
	and.b32  	%r8020, %r575, 2147483632;
	mov.b32 	%r8097, 0;
$L__BB0_561:
	.pragma "nounroll";
	cvt.u16.u32 	%rs994, %r8097;
	cvt.u64.u32 	%rd1623, %r8097;
	add.s64 	%rd1624, %rd16, %rd1623;
	add.s16 	%rs995, %rs994, 1;
	add.s16 	%rs996, %rs994, 2;
	add.s16 	%rs997, %rs994, 3;
	cvt.u32.u16 	%r3662, %rs997;
	cvt.u32.u16 	%r3663, %rs996;
	prmt.b32 	%r3664, %r3663, %r3662, 0x3340U;
	cvt.u32.u16 	%r3665, %rs995;
	prmt.b32 	%r3666, %r8097, %r3665, 0x3340U;
	prmt.b32 	%r3667, %r3666, %r3664, 0x5410U;
	st.local.u32 	[%rd1624], %r3667;
	add.s16 	%rs998, %rs994, 4;
	add.s16 	%rs999, %rs994, 5;
	add.s16 	%rs1000, %rs994, 6;
	add.s16 	%rs1001, %rs994, 7;
	cvt.u32.u16 	%r3668, %rs1001;
	cvt.u32.u16 	%r3669, %rs1000;
	prmt.b32 	%r3670, %r3669, %r3668, 0x3340U;
	cvt.u32.u16 	%r3671, %rs999;
	cvt.u32.u16 	%r3672, %rs998;
	prmt.b32 	%r3673, %r3672, %r3671, 0x3340U;
	prmt.b32 	%r3674, %r3673, %r3670, 0x5410U;
	st.local.u32 	[%rd1624+4], %r3674;
	add.s16 	%rs1002, %rs994, 8;
	add.s16 	%rs1003, %rs994, 9;
	add.s16 	%rs1004, %rs994, 10;
	add.s16 	%rs1005, %rs994, 11;
	cvt.u32.u16 	%r3675, %rs1005;
	cvt.u32.u16 	%r3676, %rs1004;
	prmt.b32 	%r3677, %r3676, %r3675, 0x3340U;
	cvt.u32.u16 	%r3678, %rs1003;
	cvt.u32.u16 	%r3679, %rs1002;
	prmt.b32 	%r3680, %r3679, %r3678, 0x3340U;
	prmt.b32 	%r3681, %r3680, %r3677, 0x5410U;
	st.local.u32 	[%rd1624+8], %r3681;
	add.s16 	%rs1006, %rs994, 12;
	add.s16 	%rs1007, %rs994, 13;
	add.s16 	%rs1008, %rs994, 14;
	add.s16 	%rs1009, %rs994, 15;
	cvt.u32.u16 	%r3682, %rs1009;
	cvt.u32.u16 	%r3683, %rs1008;
	prmt.b32 	%r3684, %r3683, %r3682, 0x3340U;
	cvt.u32.u16 	%r3685, %rs1007;
	cvt.u32.u16 	%r3686, %rs1006;
	prmt.b32 	%r3687, %r3686, %r3685, 0x3340U;
	prmt.b32 	%r3688, %r3687, %r3684, 0x5410U;
	st.local.u32 	[%rd1624+12], %r3688;
	add.s32 	%r8097, %r8097, 16;
	setp.eq.s32 	%p360, %r8097, %r8020;
	@%p360 bra 	$L__BB0_562;
	bra.uni 	$L__BB0_561;
$L__BB0_562:
	and.b32  	%r3689, %r575, 15;
	setp.eq.s32 	%p361, %r3689, 0;
	@%p361 bra 	$L__BB0_572;
	cvt.u32.u16 	%r3690, %rs101;
	and.b32  	%r586, %r3690, 15;
	add.s32 	%r3691, %r586, -1;
	setp.lt.u32 	%p362, %r3691, 7;
	@%p362 bra 	$L__BB0_565;
	cvt.u16.u32 	%rs1010, %r8020;
	cvt.u64.u32 	%rd1625, %r8020;
	add.s64 	%rd1626, %rd16, %rd1625;
	st.local.u8 	[%rd1626], %rs1010;
	add.s16 	%rs1011, %rs1010, 1;
	st.local.u8 	[%rd1626+1], %rs1011;
	add.s16 	%rs1012, %rs1010, 2;
	st.local.u8 	[%rd1626+2], %rs1012;
	add.s16 	%rs1013, %rs1010, 3;
	st.local.u8 	[%rd1626+3], %rs1013;
	add.s16 	%rs1014, %rs1010, 4;
	st.local.u8 	[%rd1626+4], %rs1014;
	add.s16 	%rs1015, %rs1010, 5;
	st.local.u8 	[%rd1626+5], %rs1015;
	add.s16 	%rs1016, %rs1010, 6;
	st.local.u8 	[%rd1626+6], %rs1016;
	add.s16 	%rs1017, %rs1010, 7;
	st.local.u8 	[%rd1626+7], %rs1017;
	add.s32 	%r8020, %r8020, 8;
$L__BB0_565:
	and.b32  	%r3692, %r586, 7;
	setp.eq.s32 	%p363, %r3692, 0;
	@%p363 bra 	$L__BB0_572;
	cvt.u32.u16 	%r3693, %rs100;
	and.b32  	%r3694, %r3693, 7;
	and.b32  	%r589, %r3693, 3;
	add.s32 	%r3695, %r3694, -1;
	setp.lt.u32 	%p364, %r3695, 3;
	@%p364 bra 	$L__BB0_568;
	cvt.u16.u32 	%rs1018, %r8020;
	cvt.u64.u32 	%rd1627, %r8020;
	add.s64 	%rd1628, %rd16, %rd1627;
	st.local.u8 	[%rd1628], %rs1018;
	add.s16 	%rs1019, %rs1018, 1;
	st.local.u8 	[%rd1628+1], %rs1019;
	add.s16 	%rs1020, %rs1018, 2;
	st.local.u8 	[%rd1628+2], %rs1020;
	add.s16 	%rs1021, %rs1018, 3;
	st.local.u8 	[%rd1628+3], %rs1021;
	add.s32 	%r8020, %r8020, 4;
$L__BB0_568:
	setp.eq.s32 	%p365, %r589, 0;
	@%p365 bra 	$L__BB0_572;
	cvt.u16.u32 	%rs102, %r8020;
	cvt.u64.u32 	%rd1629, %r8020;
	add.s64 	%rd107, %rd16, %rd1629;
	st.local.u8 	[%rd107], %rs102;
	setp.eq.s32 	%p366, %r589, 1;
	@%p366 bra 	$L__BB0_572;
	add.s16 	%rs1022, %rs102, 1;
	st.local.u8 	[%rd107+1], %rs1022;
	setp.eq.s32 	%p367, %r589, 2;
	@%p367 bra 	$L__BB0_572;
	add.s16 	%rs1023, %rs102, 2;
	st.local.u8 	[%rd107+2], %rs1023;
$L__BB0_572:
	sub.s32 	%r592, %r483, %r575;
	setp.ne.s32 	%p368, %r592, 0;
	add.s32 	%r3696, %r592, %r482;
	sub.s32 	%r593, %r481, %r3696;
	sub.s32 	%r594, %r482, %r575;
	@%p368 bra 	$L__BB0_755;
	setp.eq.s32 	%p480, %r575, 0;
	@%p480 bra 	$L__BB0_574;
	bra.uni 	$L__BB0_670;
$L__BB0_574:
	setp.lt.s32 	%p531, %r592, 1;
	@%p531 bra 	$L__BB0_576;
	mov.b16 	%rs1216, 0;
	st.local.u8 	[%rd17], %rs1216;
$L__BB0_576:
	setp.gt.s32 	%p532, %r483, 0;
	mov.b32 	%r8026, 0;
	@%p532 bra 	$L__BB0_659;
$L__BB0_577:
	st.local.u32 	[%rd6806], %r8026;
	add.s64 	%rd6807, %rd6807, 4;
	add.s64 	%rd6806, %rd6806, 4;
$L__BB0_578:
	add.s32 	%r8019, %r575, 1;
	add.s32 	%r8018, %r8018, -1;
	setp.ne.s32 	%p547, %r575, %r484;
	add.s32 	%r8017, %r8017, 1;
	add.s16 	%rs2422, %rs2422, 1;
	add.s16 	%rs2421, %rs2421, 1;
	@%p547 bra 	$L__BB0_558;
$L__BB0_579:
	st.local.u32 	[%rd6806], %r486;
	sub.s64 	%rd2409, %rd6807, %rd1619;
	shr.u64 	%rd2410, %rd2409, 2;
	cvt.u32.u64 	%r829, %rd2410;
	add.s32 	%r830, %r829, -1;
	setp.lt.s32 	%p548, %r829, 2;
	@%p548 bra 	$L__BB0_603;
	add.s32 	%r831, %r829, -2;
	mov.b32 	%r8145, 0;
	mov.u32 	%r8144, %r830;
$L__BB0_581:
	sub.s32 	%r4316, %r8145, %r829;
	setp.gt.s32 	%p549, %r4316, -2;
	@%p549 bra 	$L__BB0_602;
	and.b32  	%r834, %r8144, 3;
	sub.s32 	%r4318, %r831, %r8145;
	setp.lt.u32 	%p550, %r4318, 3;
	mov.b32 	%r8152, 0;
	@%p550 bra 	$L__BB0_593;
	and.b32  	%r8152, %r8144, -4;
	ld.local.u32 	%r8146, [%rd24];
	mov.b32 	%r8147, 0;
$L__BB0_584:
	mul.wide.u32 	%rd2411, %r8147, 4;
	add.s64 	%rd146, %rd24, %rd2411;
	ld.local.u32 	%r8148, [%rd146+4];
	setp.le.u32 	%p551, %r8146, %r8148;
	@%p551 bra 	$L__BB0_586;
	st.local.v2.u32 	[%rd146], {%r8148, %r8146};
	mov.u32 	%r8148, %r8146;
$L__BB0_586:
	ld.local.u32 	%r8149, [%rd146+8];
	setp.le.u32 	%p552, %r8148, %r8149;
	@%p552 bra 	$L__BB0_588;
	st.local.u32 	[%rd146+4], %r8149;
	st.local.u32 	[%rd146+8], %r8148;
	mov.u32 	%r8149, %r8148;
$L__BB0_588:
	ld.local.u32 	%r8150, [%rd146+12];
	setp.le.u32 	%p553, %r8149, %r8150;
	@%p553 bra 	$L__BB0_590;
	st.local.v2.u32 	[%rd146+8], {%r8150, %r8149};
	mov.u32 	%r8150, %r8149;
$L__BB0_590:
	add.s32 	%r8147, %r8147, 4;
	ld.local.u32 	%r8146, [%rd146+16];
	setp.le.u32 	%p554, %r8150, %r8146;
	@%p554 bra 	$L__BB0_592;
	st.local.u32 	[%rd146+12], %r8146;
	st.local.u32 	[%rd146+16], %r8150;
	mov.u32 	%r8146, %r8150;
$L__BB0_592:
	setp.ne.s32 	%p555, %r8147, %r8152;
	@%p555 bra 	$L__BB0_584;
$L__BB0_593:
	setp.eq.s32 	%p556, %r834, 0;
	@%p556 bra 	$L__BB0_602;
	mul.wide.u32 	%rd2412, %r8152, 4;
	add.s64 	%rd147, %rd24, %rd2412;
	ld.local.u32 	%r849, [%rd147];
	ld.local.u32 	%r8153, [%rd147+4];
	setp.le.u32 	%p557, %r849, %r8153;
	@%p557 bra 	$L__BB0_596;
	st.local.u32 	[%rd147], %r8153;
	st.local.u32 	[%rd147+4], %r849;
	mov.u32 	%r8153, %r849;
$L__BB0_596:
	setp.eq.s32 	%p558, %r834, 1;
	@%p558 bra 	$L__BB0_602;
	ld.local.u32 	%r8154, [%rd147+8];
	setp.le.u32 	%p559, %r8153, %r8154;
	@%p559 bra 	$L__BB0_599;
	st.local.u32 	[%rd147+4], %r8154;
	st.local.u32 	[%rd147+8], %r8153;
	mov.u32 	%r8154, %r8153;
$L__BB0_599:
	setp.eq.s32 	%p560, %r834, 2;
	@%p560 bra 	$L__BB0_602;
	ld.local.u32 	%r854, [%rd147+12];
	setp.le.u32 	%p561, %r8154, %r854;
	@%p561 bra 	$L__BB0_602;
	st.local.u32 	[%rd147+8], %r854;
	st.local.u32 	[%rd147+12], %r8154;
$L__BB0_602:
	add.s32 	%r8145, %r8145, 1;
	add.s32 	%r8144, %r8144, -1;
	setp.ne.s32 	%p562, %r8145, %r830;
	@%p562 bra 	$L__BB0_581;
$L__BB0_603:
	setp.lt.s32 	%p563, %r481, 1;
	@%p563 bra 	$L__BB0_929;
	setp.lt.u32 	%p564, %r481, 4;
	mov.b32 	%r8157, 0;
	mov.u32 	%r8166, %r8157;
	@%p564 bra 	$L__BB0_615;
	mov.b32 	%r8157, 0;
	mov.u32 	%r8156, %r8157;
$L__BB0_606:
	.pragma "nounroll";
	shr.u64 	%rd2413, %rd104, %r8156;
	and.b64  	%rd2414, %rd2413, 1;
	setp.eq.b64 	%p565, %rd2414, 1;
	not.pred 	%p566, %p565;
	@%p566 bra 	$L__BB0_608;
	add.s32 	%r859, %r8157, 1;
	cvt.s64.s32 	%rd2415, %r8157;
	add.s64 	%rd2416, %rd26, %rd2415;
	st.local.u8 	[%rd2416], %r8156;
	mov.u32 	%r8157, %r859;
$L__BB0_608:
	add.s32 	%r861, %r8156, 1;
	shr.u64 	%rd2417, %rd104, %r861;
	and.b64  	%rd2418, %rd2417, 1;
	setp.eq.b64 	%p567, %rd2418, 1;
	not.pred 	%p568, %p567;
	@%p568 bra 	$L__BB0_610;
	add.s32 	%r862, %r8157, 1;
	cvt.s64.s32 	%rd2419, %r8157;
	add.s64 	%rd2420, %rd26, %rd2419;
	st.local.u8 	[%rd2420], %r861;
	mov.u32 	%r8157, %r862;
$L__BB0_610:
	add.s32 	%r864, %r8156, 2;
	shr.u64 	%rd2421, %rd104, %r864;
	and.b64  	%rd2422, %rd2421, 1;
	setp.eq.b64 	%p569, %rd2422, 1;
	not.pred 	%p570, %p569;
	@%p570 bra 	$L__BB0_612;
	add.s32 	%r865, %r8157, 1;
	cvt.s64.s32 	%rd2423, %r8157;
	add.s64 	%rd2424, %rd26, %rd2423;
	st.local.u8 	[%rd2424], %r864;
	mov.u32 	%r8157, %r865;
$L__BB0_612:
	add.s32 	%r867, %r8156, 3;
	shr.u64 	%rd2425, %rd104, %r867;
	and.b64  	%rd2426, %rd2425, 1;
	setp.eq.b64 	%p571, %rd2426, 1;
	not.pred 	%p572, %p571;
	@%p572 bra 	$L__BB0_614;
	add.s32 	%r868, %r8157, 1;
	cvt.s64.s32 	%rd2427, %r8157;
	add.s64 	%rd2428, %rd26, %rd2427;
	st.local.u8 	[%rd2428], %r867;
	mov.u32 	%r8157, %r868;
$L__BB0_614:
	add.s32 	%r8156, %r8156, 4;
	setp.ne.s32 	%p573, %r8156, %r492;
	mov.u32 	%r8166, %r492;
	@%p573 bra 	$L__BB0_606;
$L__BB0_615:
	and.b32  	%r873, %r481, 1;
	and.b32  	%r874, %r481, 3;
	add.s32 	%r875, %r874, -1;
	setp.eq.s32 	%p574, %r874, 0;
	@%p574 bra 	$L__BB0_625;
	setp.eq.s32 	%p575, %r875, 0;
	@%p575 bra 	$L__BB0_622;
	shr.u64 	%rd2429, %rd104, %r8166;
	and.b64  	%rd2430, %rd2429, 1;
	setp.eq.b64 	%p576, %rd2430, 1;
	not.pred 	%p577, %p576;
	@%p577 bra 	$L__BB0_619;
	add.s32 	%r876, %r8157, 1;
	cvt.s64.s32 	%rd2431, %r8157;
	add.s64 	%rd2432, %rd26, %rd2431;
	st.local.u8 	[%rd2432], %r8166;
	mov.u32 	%r8157, %r876;
$L__BB0_619:
	add.s32 	%r878, %r8166, 1;
	shr.u64 	%rd2433, %rd104, %r878;
	and.b64  	%rd2434, %rd2433, 1;
	setp.eq.b64 	%p578, %rd2434, 1;
	not.pred 	%p579, %p578;
	@%p579 bra 	$L__BB0_621;
	add.s32 	%r879, %r8157, 1;
	cvt.s64.s32 	%rd2435, %r8157;
	add.s64 	%rd2436, %rd26, %rd2435;
	st.local.u8 	[%rd2436], %r878;
	mov.u32 	%r8157, %r879;
$L__BB0_621:
	add.s32 	%r8166, %r8166, 2;
$L__BB0_622:
	setp.eq.s32 	%p580, %r873, 0;
	@%p580 bra 	$L__BB0_625;
	shr.u64 	%rd2437, %rd104, %r8166;
	and.b64  	%rd2438, %rd2437, 1;
	setp.eq.b64 	%p581, %rd2438, 1;
	not.pred 	%p582, %p581;
	@%p582 bra 	$L__BB0_625;
	cvt.s64.s32 	%rd2439, %r8157;
	add.s64 	%rd2440, %rd26, %rd2439;
	st.local.u8 	[%rd2440], %r8166;
$L__BB0_625:
	setp.lt.u32 	%p583, %r481, 4;
	mov.b16 	%rs1221, 41;
	st.local.u8 	[%rd97], %rs1221;
	mov.b32 	%r8169, 0;
	mov.u32 	%r8178, %r8169;
	@%p583 bra 	$L__BB0_636;
	mov.b32 	%r8169, 0;
	mov.u32 	%r8168, %r8169;
$L__BB0_627:
	.pragma "nounroll";
	shr.u64 	%rd2441, %rd104, %r8168;
	and.b64  	%rd2442, %rd2441, 1;
	setp.eq.b64 	%p584, %rd2442, 1;
	@%p584 bra 	$L__BB0_629;
	add.s32 	%r886, %r8169, 1;
	cvt.s64.s32 	%rd2443, %r8169;
	add.s64 	%rd2444, %rd27, %rd2443;
	st.local.u8 	[%rd2444], %r8168;
	mov.u32 	%r8169, %r886;
$L__BB0_629:
	add.s32 	%r888, %r8168, 1;
	shr.u64 	%rd2445, %rd104, %r888;
	and.b64  	%rd2446, %rd2445, 1;
	setp.eq.b64 	%p585, %rd2446, 1;
	@%p585 bra 	$L__BB0_631;
	add.s32 	%r889, %r8169, 1;
	cvt.s64.s32 	%rd2447, %r8169;
	add.s64 	%rd2448, %rd27, %rd2447;
	st.local.u8 	[%rd2448], %r888;
	mov.u32 	%r8169, %r889;
$L__BB0_631:
	add.s32 	%r891, %r8168, 2;
	shr.u64 	%rd2449, %rd104, %r891;
	and.b64  	%rd2450, %rd2449, 1;
	setp.eq.b64 	%p586, %rd2450, 1;
	@%p586 bra 	$L__BB0_633;
	add.s32 	%r892, %r8169, 1;
	cvt.s64.s32 	%rd2451, %r8169;
	add.s64 	%rd2452, %rd27, %rd2451;
	st.local.u8 	[%rd2452], %r891;
	mov.u32 	%r8169, %r892;
$L__BB0_633:
	add.s32 	%r894, %r8168, 3;
	shr.u64 	%rd2453, %rd104, %r894;
	and.b64  	%rd2454, %rd2453, 1;
	setp.eq.b64 	%p587, %rd2454, 1;
	@%p587 bra 	$L__BB0_635;
	add.s32 	%r895, %r8169, 1;
	cvt.s64.s32 	%rd2455, %r8169;
	add.s64 	%rd2456, %rd27, %rd2455;
	st.local.u8 	[%rd2456], %r894;
	mov.u32 	%r8169, %r895;
$L__BB0_635:
	add.s32 	%r8168, %r8168, 4;
	setp.ne.s32 	%p588, %r8168, %r492;
	mov.u32 	%r8178, %r492;
	@%p588 bra 	$L__BB0_627;
$L__BB0_636:
	setp.eq.s32 	%p589, %r874, 0;
	@%p589 bra 	$L__BB0_930;
	setp.eq.s32 	%p590, %r875, 0;
	@%p590 bra 	$L__BB0_643;
	shr.u64 	%rd2457, %rd104, %r8178;
	and.b64  	%rd2458, %rd2457, 1;
	setp.eq.b64 	%p591, %rd2458, 1;
	@%p591 bra 	$L__BB0_640;
	add.s32 	%r900, %r8169, 1;
	cvt.s64.s32 	%rd2459, %r8169;
	add.s64 	%rd2460, %rd27, %rd2459;
	st.local.u8 	[%rd2460], %r8178;
	mov.u32 	%r8169, %r900;
$L__BB0_640:
	add.s32 	%r902, %r8178, 1;
	shr.u64 	%rd2461, %rd104, %r902;
	and.b64  	%rd2462, %rd2461, 1;
	setp.eq.b64 	%p592, %rd2462, 1;
	@%p592 bra 	$L__BB0_642;
	add.s32 	%r903, %r8169, 1;
	cvt.s64.s32 	%rd2463, %r8169;
	add.s64 	%rd2464, %rd27, %rd2463;
	st.local.u8 	[%rd2464], %r902;
	mov.u32 	%r8169, %r903;
$L__BB0_642:
	add.s32 	%r8178, %r8178, 2;
$L__BB0_643:
	setp.eq.s32 	%p593, %r873, 0;
	@%p593 bra 	$L__BB0_930;
	shr.u64 	%rd2465, %rd104, %r8178;
	and.b64  	%rd2466, %rd2465, 1;
	setp.eq.b64 	%p594, %rd2466, 1;
	@%p594 bra 	$L__BB0_930;
	cvt.s64.s32 	%rd2467, %r8169;
	add.s64 	%rd2468, %rd27, %rd2467;
	st.local.u8 	[%rd2468], %r8178;
	bra.uni 	$L__BB0_930;
$L__BB0_646:
	setp.lt.u32 	%p538, %r487, 15;
	mov.b32 	%r8031, 0;
	mov.u32 	%r8026, %r8031;
	@%p538 bra 	$L__BB0_649;
	mov.b32 	%r8024, 0;
	mov.u32 	%r8026, %r8024;
$L__BB0_648:
	.pragma "nounroll";
	cvt.u64.u32 	%rd2296, %r8024;
	add.s64 	%rd2297, %rd18, %rd2296;
	ld.local.u32 	%r4222, [%rd2297];
	bfe.u32 	%r4223, %r4222, 0, 8;
	mul.wide.u32 	%rd2298, %r4223, 168;
	add.s64 	%rd2300, %rd1535, %rd2298;
	mul.wide.u32 	%rd2301, %r8024, 4;
	add.s64 	%rd2302, %rd2300, %rd2301;
	ld.const.u32 	%r4224, [%rd2302+4];
	add.s32 	%r4225, %r4224, %r8026;
	bfe.u32 	%r4226, %r4222, 8, 8;
	mul.wide.u32 	%rd2303, %r4226, 168;
	add.s64 	%rd2304, %rd1535, %rd2303;
	add.s64 	%rd2305, %rd2304, %rd2301;
	ld.const.u32 	%r4227, [%rd2305+8];
	add.s32 	%r4228, %r4227, %r4225;
	bfe.u32 	%r4229, %r4222, 16, 8;
	mul.wide.u32 	%rd2306, %r4229, 168;
	add.s64 	%rd2307, %rd1535, %rd2306;
	add.s64 	%rd2308, %rd2307, %rd2301;
	ld.const.u32 	%r4230, [%rd2308+12];
	add.s32 	%r4231, %r4230, %r4228;
	bfe.u32 	%r4232, %r4222, 24, 8;
	mul.wide.u32 	%rd2309, %r4232, 168;
	add.s64 	%rd2310, %rd1535, %rd2309;
	add.s64 	%rd2311, %rd2310, %rd2301;
	ld.const.u32 	%r4233, [%rd2311+16];
	add.s32 	%r4234, %r4233, %r4231;
	ld.local.u32 	%r4235, [%rd2297+4];
	bfe.u32 	%r4236, %r4235, 0, 8;
	mul.wide.u32 	%rd2312, %r4236, 168;
	add.s64 	%rd2313, %rd1535, %rd2312;
	add.s64 	%rd2314, %rd2313, %rd2301;
	ld.const.u32 	%r4237, [%rd2314+20];
	add.s32 	%r4238, %r4237, %r4234;
	bfe.u32 	%r4239, %r4235, 8, 8;
	mul.wide.u32 	%rd2315, %r4239, 168;
	add.s64 	%rd2316, %rd1535, %rd2315;
	add.s64 	%rd2317, %rd2316, %rd2301;
	ld.const.u32 	%r4240, [%rd2317+24];
	add.s32 	%r4241, %r4240, %r4238;
	bfe.u32 	%r4242, %r4235, 16, 8;
	mul.wide.u32 	%rd2318, %r4242, 168;
	add.s64 	%rd2319, %rd1535, %rd2318;
	add.s64 	%rd2320, %rd2319, %rd2301;
	ld.const.u32 	%r4243, [%rd2320+28];
	add.s32 	%r4244, %r4243, %r4241;
	bfe.u32 	%r4245, %r4235, 24, 8;
	mul.wide.u32 	%rd2321, %r4245, 168;
	add.s64 	%rd2322, %rd1535, %rd2321;
	add.s64 	%rd2323, %rd2322, %rd2301;
	ld.const.u32 	%r4246, [%rd2323+32];
	add.s32 	%r4247, %r4246, %r4244;
	ld.local.u32 	%r4248, [%rd2297+8];
	bfe.u32 	%r4249, %r4248, 0, 8;
	mul.wide.u32 	%rd2324, %r4249, 168;
	add.s64 	%rd2325, %rd1535, %rd2324;
	add.s64 	%rd2326, %rd2325, %rd2301;
	ld.const.u32 	%r4250, [%rd2326+36];
	add.s32 	%r4251, %r4250, %r4247;
	bfe.u32 	%r4252, %r4248, 8, 8;
	mul.wide.u32 	%rd2327, %r4252, 168;
	add.s64 	%rd2328, %rd1535, %rd2327;
	add.s64 	%rd2329, %rd2328, %rd2301;
	ld.const.u32 	%r4253, [%rd2329+40];
	add.s32 	%r4254, %r4253, %r4251;
	bfe.u32 	%r4255, %r4248, 16, 8;
	mul.wide.u32 	%rd2330, %r4255, 168;
	add.s64 	%rd2331, %rd1535, %rd2330;
	add.s64 	%rd2332, %rd2331, %rd2301;
	ld.const.u32 	%r4256, [%rd2332+44];
	add.s32 	%r4257, %r4256, %r4254;
	bfe.u32 	%r4258, %r4248, 24, 8;
	mul.wide.u32 	%rd2333, %r4258, 168;
	add.s64 	%rd2334, %rd1535, %rd2333;
	add.s64 	%rd2335, %rd2334, %rd2301;
	ld.const.u32 	%r4259, [%rd2335+48];
	add.s32 	%r4260, %r4259, %r4257;
	ld.local.u32 	%r4261, [%rd2297+12];
	bfe.u32 	%r4262, %r4261, 0, 8;
	mul.wide.u32 	%rd2336, %r4262, 168;
	add.s64 	%rd2337, %rd1535, %rd2336;
	add.s64 	%rd2338, %rd2337, %rd2301;
	ld.const.u32 	%r4263, [%rd2338+52];
	add.s32 	%r4264, %r4263, %r4260;
	bfe.u32 	%r4265, %r4261, 8, 8;
	mul.wide.u32 	%rd2339, %r4265, 168;
	add.s64 	%rd2340, %rd1535, %rd2339;
	add.s64 	%rd2341, %rd2340, %rd2301;
	ld.const.u32 	%r4266, [%rd2341+56];
	add.s32 	%r4267, %r4266, %r4264;
	bfe.u32 	%r4268, %r4261, 16, 8;
	mul.wide.u32 	%rd2342, %r4268, 168;
	add.s64 	%rd2343, %rd1535, %rd2342;
	add.s64 	%rd2344, %rd2343, %rd2301;
	ld.const.u32 	%r4269, [%rd2344+60];
	add.s32 	%r4270, %r4269, %r4267;
	bfe.u32 	%r4271, %r4261, 24, 8;
	mul.wide.u32 	%rd2345, %r4271, 168;
	add.s64 	%rd2346, %rd1535, %rd2345;
	add.s32 	%r8024, %r8024, 16;
	add.s64 	%rd2347, %rd2346, %rd2301;
	ld.const.u32 	%r4272, [%rd2347+64];
	add.s32 	%r8026, %r4272, %r4270;
	setp.eq.s32 	%p539, %r8024, %r495;
	mov.u32 	%r8031, %r495;
	@%p539 bra 	$L__BB0_649;
	bra.uni 	$L__BB0_648;
$L__BB0_649:
	setp.eq.s32 	%p540, %r488, 0;
	@%p540 bra 	$L__BB0_577;
	setp.lt.u32 	%p541, %r489, 7;
	@%p541 bra 	$L__BB0_652;
	cvt.u64.u32 	%rd2348, %r8031;
	add.s64 	%rd2349, %rd18, %rd2348;
	ld.local.u8 	%r4274, [%rd2349];
	mul.wide.u32 	%rd2350, %r4274, 168;
	add.s64 	%rd2352, %rd1535, %rd2350;
	mul.wide.u32 	%rd2353, %r8031, 4;
	add.s64 	%rd2354, %rd2352, %rd2353;
	ld.const.u32 	%r4275, [%rd2354+4];
	add.s32 	%r4276, %r4275, %r8026;
	ld.local.u8 	%r4277, [%rd2349+1];
	mul.wide.u32 	%rd2355, %r4277, 168;
	add.s64 	%rd2356, %rd1535, %rd2355;
	add.s64 	%rd2357, %rd2356, %rd2353;
	ld.const.u32 	%r4278, [%rd2357+8];
	add.s32 	%r4279, %r4278, %r4276;
	ld.local.u8 	%r4280, [%rd2349+2];
	mul.wide.u32 	%rd2358, %r4280, 168;
	add.s64 	%rd2359, %rd1535, %rd2358;
	add.s64 	%rd2360, %rd2359, %rd2353;
	ld.const.u32 	%r4281, [%rd2360+12];
	add.s32 	%r4282, %r4281, %r4279;
	ld.local.u8 	%r4283, [%rd2349+3];
	mul.wide.u32 	%rd2361, %r4283, 168;
	add.s64 	%rd2362, %rd1535, %rd2361;
	add.s64 	%rd2363, %rd2362, %rd2353;
	ld.const.u32 	%r4284, [%rd2363+16];
	add.s32 	%r4285, %r4284, %r4282;
	ld.local.u8 	%r4286, [%rd2349+4];
	mul.wide.u32 	%rd2364, %r4286, 168;
	add.s64 	%rd2365, %rd1535, %rd2364;
	add.s64 	%rd2366, %rd2365, %rd2353;
	ld.const.u32 	%r4287, [%rd2366+20];
	add.s32 	%r4288, %r4287, %r4285;
	ld.local.u8 	%r4289, [%rd2349+5];
	mul.wide.u32 	%rd2367, %r4289, 168;
	add.s64 	%rd2368, %rd1535, %rd2367;
	add.s64 	%rd2369, %rd2368, %rd2353;
	ld.const.u32 	%r4290, [%rd2369+24];
	add.s32 	%r4291, %r4290, %r4288;
	ld.local.u8 	%r4292, [%rd2349+6];
	mul.wide.u32 	%rd2370, %r4292, 168;
	add.s64 	%rd2371, %rd1535, %rd2370;
	add.s64 	%rd2372, %rd2371, %rd2353;
	ld.const.u32 	%r4293, [%rd2372+28];
	add.s32 	%r4294, %r4293, %r4291;
	ld.local.u8 	%r4295, [%rd2349+7];
	mul.wide.u32 	%rd2373, %r4295, 168;
	add.s64 	%rd2374, %rd1535, %rd2373;
	add.s32 	%r8031, %r8031, 8;
	add.s64 	%rd2375, %rd2374, %rd2353;
	ld.const.u32 	%r4296, [%rd2375+32];
	add.s32 	%r8026, %r4296, %r4294;
$L__BB0_652:
	setp.eq.s32 	%p542, %r490, 0;
	@%p542 bra 	$L__BB0_577;
	setp.lt.u32 	%p543, %r491, 3;
	@%p543 bra 	$L__BB0_655;
	cvt.u64.u32 	%rd2376, %r8031;
	add.s64 	%rd2377, %rd18, %rd2376;
	ld.local.u8 	%r4298, [%rd2377];
	mul.wide.u32 	%rd2378, %r4298, 168;
	add.s64 	%rd2380, %rd1535, %rd2378;
	mul.wide.u32 	%rd2381, %r8031, 4;
	add.s64 	%rd2382, %rd2380, %rd2381;
	ld.const.u32 	%r4299, [%rd2382+4];
	add.s32 	%r4300, %r4299, %r8026;
	ld.local.u8 	%r4301, [%rd2377+1];
	mul.wide.u32 	%rd2383, %r4301, 168;
	add.s64 	%rd2384, %rd1535, %rd2383;
	add.s64 	%rd2385, %rd2384, %rd2381;
	ld.const.u32 	%r4302, [%rd2385+8];
	add.s32 	%r4303, %r4302, %r4300;
	ld.local.u8 	%r4304, [%rd2377+2];
	mul.wide.u32 	%rd2386, %r4304, 168;
	add.s64 	%rd2387, %rd1535, %rd2386;
	add.s64 	%rd2388, %rd2387, %rd2381;
	ld.const.u32 	%r4305, [%rd2388+12];
	add.s32 	%r4306, %r4305, %r4303;
	ld.local.u8 	%r4307, [%rd2377+3];
	mul.wide.u32 	%rd2389, %r4307, 168;
	add.s64 	%rd2390, %rd1535, %rd2389;
	add.s32 	%r8031, %r8031, 4;
	add.s64 	%rd2391, %rd2390, %rd2381;
	ld.const.u32 	%r4308, [%rd2391+16];
	add.s32 	%r8026, %r4308, %r4306;
$L__BB0_655:
	setp.eq.s32 	%p544, %r493, 0;
	@%p544 bra 	$L__BB0_577;
	setp.eq.s32 	%p545, %r493, 1;
	cvt.u64.u32 	%rd2392, %r8031;
	add.s64 	%rd110, %rd18, %rd2392;
	ld.local.u8 	%r4309, [%rd110];
	mul.wide.u32 	%rd2393, %r4309, 168;
	add.s64 	%rd2395, %rd1535, %rd2393;
	mul.wide.u32 	%rd2396, %r8031, 4;
	add.s64 	%rd2397, %rd2395, %rd2396;
	ld.const.u32 	%r4310, [%rd2397+4];
	add.s32 	%r8026, %r4310, %r8026;
	@%p545 bra 	$L__BB0_577;
	setp.eq.s32 	%p546, %r493, 2;
	ld.local.u8 	%r4311, [%rd110+1];
	mul.wide.u32 	%rd2398, %r4311, 168;
	add.s64 	%rd2400, %rd1535, %rd2398;
	add.s64 	%rd2402, %rd2400, %rd2396;
	ld.const.u32 	%r4312, [%rd2402+8];
	add.s32 	%r8026, %r4312, %r8026;
	@%p546 bra 	$L__BB0_577;
	ld.local.u8 	%r4313, [%rd110+2];
	mul.wide.u32 	%rd2403, %r4313, 168;
	add.s64 	%rd2405, %rd1535, %rd2403;
	add.s64 	%rd2407, %rd2405, %rd2396;
	ld.const.u32 	%r4314, [%rd2407+12];
	add.s32 	%r8026, %r4314, %r8026;
	bra.uni 	$L__BB0_577;
$L__BB0_659:
	setp.lt.u32 	%p533, %r487, 3;
	mov.b32 	%r8036, 0;
	@%p533 bra 	$L__BB0_662;
	mov.b32 	%r8023, 0;
$L__BB0_661:
	cvt.u64.u32 	%rd2274, %r8023;
	add.s64 	%rd2275, %rd17, %rd2274;
	ld.local.u32 	%r4207, [%rd2275];
	bfe.u32 	%r4208, %r4207, 0, 8;
	bfe.u32 	%r4209, %r4207, 8, 8;
	bfe.u32 	%r4210, %r4207, 16, 8;
	bfe.u32 	%r4211, %r4207, 24, 8;
	cvt.u64.u32 	%rd2276, %r4208;
	and.b64  	%rd2277, %rd2276, 255;
	add.s64 	%rd2278, %rd27, %rd2277;
	add.s64 	%rd2279, %rd18, %rd2274;
	cvt.u64.u32 	%rd2280, %r4209;
	and.b64  	%rd2281, %rd2280, 255;
	add.s64 	%rd2282, %rd27, %rd2281;
	cvt.u64.u32 	%rd2283, %r4210;
	and.b64  	%rd2284, %rd2283, 255;
	add.s64 	%rd2285, %rd27, %rd2284;
	cvt.u64.u32 	%rd2286, %r4211;
	and.b64  	%rd2287, %rd2286, 255;
	add.s64 	%rd2288, %rd27, %rd2287;
	ld.local.u8 	%r4212, [%rd2288];
	ld.local.u8 	%r4213, [%rd2285];
	prmt.b32 	%r4214, %r4213, %r4212, 0x3340U;
	ld.local.u8 	%r4215, [%rd2282];
	ld.local.u8 	%r4216, [%rd2278];
	prmt.b32 	%r4217, %r4216, %r4215, 0x3340U;
	prmt.b32 	%r4218, %r4217, %r4214, 0x5410U;
	st.local.u32 	[%rd2279], %r4218;
	add.s32 	%r8023, %r8023, 4;
	setp.eq.s32 	%p534, %r8023, %r494;
	mov.u32 	%r8036, %r494;
	@%p534 bra 	$L__BB0_662;
	bra.uni 	$L__BB0_661;
$L__BB0_662:
	setp.eq.s32 	%p535, %r493, 0;
	@%p535 bra 	$L__BB0_646;
	setp.eq.s32 	%p536, %r493, 1;
	cvt.u64.u32 	%rd2289, %r8036;
	add.s64 	%rd111, %rd17, %rd2289;
	ld.local.u8 	%rd2290, [%rd111];
	add.s64 	%rd2291, %rd27, %rd2290;
	ld.local.u8 	%rs1217, [%rd2291];
	add.s64 	%rd112, %rd18, %rd2289;
	st.local.u8 	[%rd112], %rs1217;
	@%p536 bra 	$L__BB0_646;
	setp.eq.s32 	%p537, %r493, 2;
	ld.local.u8 	%rd2292, [%rd111+1];
	add.s64 	%rd2293, %rd27, %rd2292;
	ld.local.u8 	%rs1218, [%rd2293];
	st.local.u8 	[%rd112+1], %rs1218;
	@%p537 bra 	$L__BB0_646;
	ld.local.u8 	%rd2294, [%rd111+2];
	add.s64 	%rd2295, %rd27, %rd2294;
	ld.local.u8 	%rs1219, [%rd2295];
	st.local.u8 	[%rd112+2], %rs1219;
	bra.uni 	$L__BB0_646;
$L__BB0_666:
	mov.u32 	%r619, %r8037;
	setp.eq.s32 	%p518, %r619, %r583;
	mov.u32 	%r8038, %r583;
	@%p518 bra 	$L__BB0_668;
	add.s32 	%r8037, %r619, 1;
	cvt.u64.u32 	%rd2263, %r619;
	add.s64 	%rd2264, %rd16, %rd2263;
	ld.local.u8 	%r4171, [%rd2264+1];
	ld.local.u8 	%r4172, [%rd2264];
	add.s32 	%r4173, %r4172, 1;
	setp.ge.u32 	%p519, %r4173, %r4171;
	mov.u32 	%r8038, %r619;
	@%p519 bra 	$L__BB0_666;
$L__BB0_668:
	add.s64 	%rd6807, %rd6807, 4;
	add.s64 	%rd6806, %rd6806, 4;
	ld.local.u8 	%r4174, [%rd16];
	setp.le.s32 	%p520, %r594, %r4174;
	@%p520 bra 	$L__BB0_578;
	cvt.u64.u32 	%rd2265, %r8038;
	add.s64 	%rd2266, %rd16, %rd2265;
	ld.local.u8 	%rs1184, [%rd2266];
	add.s16 	%rs1185, %rs1184, 1;
	st.local.u8 	[%rd2266], %rs1185;
	setp.eq.s32 	%p521, %r8038, 0;
	@%p521 bra 	$L__BB0_670;
	bra.uni 	$L__BB0_674;
$L__BB0_670:
	setp.gt.s32 	%p481, %r592, 0;
	@%p481 bra 	$L__BB0_671;
	bra.uni 	$L__BB0_672;
$L__BB0_671:
	mov.b16 	%rs1183, 0;
	st.local.u8 	[%rd17], %rs1183;
$L__BB0_672:
	setp.gt.s32 	%p482, %r483, 0;
	mov.b32 	%r8056, 0;
	@%p482 bra 	$L__BB0_730;
$L__BB0_673:
	st.local.u32 	[%rd6806], %r8056;
	mov.b32 	%r8037, 0;
	bra.uni 	$L__BB0_666;
$L__BB0_674:
	and.b32  	%r624, %r8038, 15;
	setp.lt.u32 	%p522, %r8038, 16;
	mov.b32 	%r8040, 0;
	@%p522 bra 	$L__BB0_677;
	and.b32  	%r8040, %r8038, -16;
	mov.b32 	%r8039, 0;
$L__BB0_676:
	.pragma "nounroll";
	cvt.u16.u32 	%rs1186, %r8039;
	cvt.u64.u32 	%rd2267, %r8039;
	add.s64 	%rd2268, %rd16, %rd2267;
	add.s16 	%rs1187, %rs1186, 1;
	add.s16 	%rs1188, %rs1186, 2;
	add.s16 	%rs1189, %rs1186, 3;
	cvt.u32.u16 	%r4177, %rs1189;
	cvt.u32.u16 	%r4178, %rs1188;
	prmt.b32 	%r4179, %r4178, %r4177, 0x3340U;
	cvt.u32.u16 	%r4180, %rs1187;
	prmt.b32 	%r4181, %r8039, %r4180, 0x3340U;
	prmt.b32 	%r4182, %r4181, %r4179, 0x5410U;
	st.local.u32 	[%rd2268], %r4182;
	add.s16 	%rs1190, %rs1186, 4;
	add.s16 	%rs1191, %rs1186, 5;
	add.s16 	%rs1192, %rs1186, 6;
	add.s16 	%rs1193, %rs1186, 7;
	cvt.u32.u16 	%r4183, %rs1193;
	cvt.u32.u16 	%r4184, %rs1192;
	prmt.b32 	%r4185, %r4184, %r4183, 0x3340U;
	cvt.u32.u16 	%r4186, %rs1191;
	cvt.u32.u16 	%r4187, %rs1190;
	prmt.b32 	%r4188, %r4187, %r4186, 0x3340U;
	prmt.b32 	%r4189, %r4188, %r4185, 0x5410U;
	st.local.u32 	[%rd2268+4], %r4189;
	add.s16 	%rs1194, %rs1186, 8;
	add.s16 	%rs1195, %rs1186, 9;
	add.s16 	%rs1196, %rs1186, 10;
	add.s16 	%rs1197, %rs1186, 11;
	cvt.u32.u16 	%r4190, %rs1197;
	cvt.u32.u16 	%r4191, %rs1196;
	prmt.b32 	%r4192, %r4191, %r4190, 0x3340U;
	cvt.u32.u16 	%r4193, %rs1195;
	cvt.u32.u16 	%r4194, %rs1194;
	prmt.b32 	%r4195, %r4194, %r4193, 0x3340U;
	prmt.b32 	%r4196, %r4195, %r4192, 0x5410U;
	st.local.u32 	[%rd2268+8], %r4196;
	add.s16 	%rs1198, %rs1186, 12;
	add.s16 	%rs1199, %rs1186, 13;
	add.s16 	%rs1200, %rs1186, 14;
	add.s16 	%rs1201, %rs1186, 15;
	cvt.u32.u16 	%r4197, %rs1201;
	cvt.u32.u16 	%r4198, %rs1200;
	prmt.b32 	%r4199, %r4198, %r4197, 0x3340U;
	cvt.u32.u16 	%r4200, %rs1199;
	cvt.u32.u16 	%r4201, %rs1198;
	prmt.b32 	%r4202, %r4201, %r4200, 0x3340U;
	prmt.b32 	%r4203, %r4202, %r4199, 0x5410U;
	st.local.u32 	[%rd2268+12], %r4203;
	add.s32 	%r8039, %r8039, 16;
	setp.eq.s32 	%p523, %r8039, %r8040;
	@%p523 bra 	$L__BB0_677;
	bra.uni 	$L__BB0_676;
$L__BB0_677:
	setp.eq.s32 	%p524, %r624, 0;
	@%p524 bra 	$L__BB0_670;
	and.b32  	%r627, %r8038, 7;
	setp.lt.u32 	%p525, %r624, 8;
	@%p525 bra 	$L__BB0_680;
	cvt.u16.u32 	%rs1202, %r8040;
	cvt.u64.u32 	%rd2269, %r8040;
	add.s64 	%rd2270, %rd16, %rd2269;
	st.local.u8 	[%rd2270], %rs1202;
	add.s16 	%rs1203, %rs1202, 1;
	st.local.u8 	[%rd2270+1], %rs1203;
	add.s16 	%rs1204, %rs1202, 2;
	st.local.u8 	[%rd2270+2], %rs1204;
	add.s16 	%rs1205, %rs1202, 3;
	st.local.u8 	[%rd2270+3], %rs1205;
	add.s16 	%rs1206, %rs1202, 4;
	st.local.u8 	[%rd2270+4], %rs1206;
	add.s16 	%rs1207, %rs1202, 5;
	st.local.u8 	[%rd2270+5], %rs1207;
	add.s16 	%rs1208, %rs1202, 6;
	st.local.u8 	[%rd2270+6], %rs1208;
	add.s16 	%rs1209, %rs1202, 7;
	st.local.u8 	[%rd2270+7], %rs1209;
	add.s32 	%r8040, %r8040, 8;
$L__BB0_680:
	setp.eq.s32 	%p526, %r627, 0;
	@%p526 bra 	$L__BB0_670;
	and.b32  	%r630, %r8038, 3;
	setp.lt.u32 	%p527, %r627, 4;
	@%p527 bra 	$L__BB0_683;
	cvt.u16.u32 	%rs1210, %r8040;
	cvt.u64.u32 	%rd2271, %r8040;
	add.s64 	%rd2272, %rd16, %rd2271;
	st.local.u8 	[%rd2272], %rs1210;
	add.s16 	%rs1211, %rs1210, 1;
	st.local.u8 	[%rd2272+1], %rs1211;
	add.s16 	%rs1212, %rs1210, 2;
	st.local.u8 	[%rd2272+2], %rs1212;
	add.s16 	%rs1213, %rs1210, 3;
	st.local.u8 	[%rd2272+3], %rs1213;
	add.s32 	%r8040, %r8040, 4;
$L__BB0_683:
	setp.eq.s32 	%p528, %r630, 0;
	@%p528 bra 	$L__BB0_670;
	cvt.u16.u32 	%rs103, %r8040;
	cvt.u64.u32 	%rd2273, %r8040;
	add.s64 	%rd117, %rd16, %rd2273;
	st.local.u8 	[%rd117], %rs103;
	setp.eq.s32 	%p529, %r630, 1;
	@%p529 bra 	$L__BB0_670;
	add.s16 	%rs1214, %rs103, 1;
	st.local.u8 	[%rd117+1], %rs1214;
	setp.eq.s32 	%p530, %r630, 2;
	@%p530 bra 	$L__BB0_670;
	add.s16 	%rs1215, %rs103, 2;
	st.local.u8 	[%rd117+2], %rs1215;
	bra.uni 	$L__BB0_670;
$L__BB0_687:
	setp.lt.s32 	%p484, %r8045, %r575;
	cvt.u64.u32 	%rd2037, %r8043;
	add.s64 	%rd118, %rd18, %rd2037;
	@%p484 bra 	$L__BB0_689;
	cvt.s64.s32 	%rd2038, %r8044;
	add.s64 	%rd2039, %rd17, %rd2038;
	ld.local.u8 	%rd2040, [%rd2039];
	add.s64 	%rd2041, %rd27, %rd2040;
	ld.local.u8 	%rs2423, [%rd2041];
	bra.uni 	$L__BB0_693;
$L__BB0_689:
	setp.lt.s32 	%p485, %r8044, 0;
	@%p485 bra 	$L__BB0_692;
	cvt.s64.s32 	%rd2042, %r8045;
	add.s64 	%rd2043, %rd16, %rd2042;
	ld.local.u8 	%rd2044, [%rd2043];
	add.s64 	%rd2045, %rd26, %rd2044;
	ld.local.u8 	%rs2424, [%rd2045];
$L__BB0_691:
	add.s32 	%r8045, %r8045, 1;
	st.local.u8 	[%rd118], %rs2424;
	bra.uni 	$L__BB0_694;
$L__BB0_692:
	cvt.s64.s32 	%rd2046, %r8045;
	add.s64 	%rd2047, %rd16, %rd2046;
	ld.local.u8 	%rd2048, [%rd2047];
	add.s64 	%rd2049, %rd26, %rd2048;
	ld.local.u8 	%rs2424, [%rd2049];
	cvt.s64.s32 	%rd2050, %r8044;
	add.s64 	%rd2051, %rd17, %rd2050;
	ld.local.u8 	%rd2052, [%rd2051];
	add.s64 	%rd2053, %rd27, %rd2052;
	ld.local.u8 	%rs2423, [%rd2053];
	setp.lt.u16 	%p486, %rs2424, %rs2423;
	@%p486 bra 	$L__BB0_691;
$L__BB0_693:
	add.s32 	%r8044, %r8044, 1;
	st.local.u8 	[%rd118], %rs2423;
$L__BB0_694:
	setp.lt.s32 	%p487, %r8045, %r575;
	@%p487 bra 	$L__BB0_696;
	cvt.s64.s32 	%rd2054, %r8044;
	add.s64 	%rd2055, %rd17, %rd2054;
	ld.local.u8 	%rd2056, [%rd2055];
	add.s64 	%rd2057, %rd27, %rd2056;
	ld.local.u8 	%rs2425, [%rd2057];
	bra.uni 	$L__BB0_700;
$L__BB0_696:
	setp.lt.s32 	%p488, %r8044, 0;
	@%p488 bra 	$L__BB0_699;
	cvt.s64.s32 	%rd2058, %r8045;
	add.s64 	%rd2059, %rd16, %rd2058;
	ld.local.u8 	%rd2060, [%rd2059];
	add.s64 	%rd2061, %rd26, %rd2060;
	ld.local.u8 	%rs2426, [%rd2061];
$L__BB0_698:
	add.s32 	%r8045, %r8045, 1;
	st.local.u8 	[%rd118+1], %rs2426;
	bra.uni 	$L__BB0_701;
$L__BB0_699:
	cvt.s64.s32 	%rd2062, %r8045;
	add.s64 	%rd2063, %rd16, %rd2062;
	ld.local.u8 	%rd2064, [%rd2063];
	add.s64 	%rd2065, %rd26, %rd2064;
	ld.local.u8 	%rs2426, [%rd2065];
	cvt.s64.s32 	%rd2066, %r8044;
	add.s64 	%rd2067, %rd17, %rd2066;
	ld.local.u8 	%rd2068, [%rd2067];
	add.s64 	%rd2069, %rd27, %rd2068;
	ld.local.u8 	%rs2425, [%rd2069];
	setp.lt.u16 	%p489, %rs2426, %rs2425;
	@%p489 bra 	$L__BB0_698;
$L__BB0_700:
	add.s32 	%r8044, %r8044, 1;
	st.local.u8 	[%rd118+1], %rs2425;
$L__BB0_701:
	setp.lt.s32 	%p490, %r8045, %r575;
	@%p490 bra 	$L__BB0_703;
	cvt.s64.s32 	%rd2070, %r8044;
	add.s64 	%rd2071, %rd17, %rd2070;
	ld.local.u8 	%rd2072, [%rd2071];
	add.s64 	%rd2073, %rd27, %rd2072;
	ld.local.u8 	%rs2427, [%rd2073];
	bra.uni 	$L__BB0_707;
$L__BB0_703:
	setp.lt.s32 	%p491, %r8044, 0;
	@%p491 bra 	$L__BB0_706;
	cvt.s64.s32 	%rd2074, %r8045;
	add.s64 	%rd2075, %rd16, %rd2074;
	ld.local.u8 	%rd2076, [%rd2075];
	add.s64 	%rd2077, %rd26, %rd2076;
	ld.local.u8 	%rs2428, [%rd2077];
$L__BB0_705:
	add.s32 	%r8045, %r8045, 1;
	st.local.u8 	[%rd118+2], %rs2428;
	bra.uni 	$L__BB0_708;
$L__BB0_706:
	cvt.s64.s32 	%rd2078, %r8045;
	add.s64 	%rd2079, %rd16, %rd2078;
	ld.local.u8 	%rd2080, [%rd2079];
	add.s64 	%rd2081, %rd26, %rd2080;
	ld.local.u8 	%rs2428, [%rd2081];
	cvt.s64.s32 	%rd2082, %r8044;
	add.s64 	%rd2083, %rd17, %rd2082;
	ld.local.u8 	%rd2084, [%rd2083];
	add.s64 	%rd2085, %rd27, %rd2084;
	ld.local.u8 	%rs2427, [%rd2085];
	setp.lt.u16 	%p492, %rs2428, %rs2427;
	@%p492 bra 	$L__BB0_705;
$L__BB0_707:
	add.s32 	%r8044, %r8044, 1;
	st.local.u8 	[%rd118+2], %rs2427;
$L__BB0_708:
	setp.lt.s32 	%p493, %r8045, %r575;
	@%p493 bra 	$L__BB0_710;
	cvt.s64.s32 	%rd2086, %r8044;
	add.s64 	%rd2087, %rd17, %rd2086;
	ld.local.u8 	%rd2088, [%rd2087];
	add.s64 	%rd2089, %rd27, %rd2088;
	ld.local.u8 	%rs2429, [%rd2089];
	bra.uni 	$L__BB0_714;
$L__BB0_710:
	setp.lt.s32 	%p494, %r8044, 0;
	@%p494 bra 	$L__BB0_713;
	cvt.s64.s32 	%rd2090, %r8045;
	add.s64 	%rd2091, %rd16, %rd2090;
	ld.local.u8 	%rd2092, [%rd2091];
	add.s64 	%rd2093, %rd26, %rd2092;
	ld.local.u8 	%rs2430, [%rd2093];
$L__BB0_712:
	add.s32 	%r8045, %r8045, 1;
	st.local.u8 	[%rd118+3], %rs2430;
	bra.uni 	$L__BB0_715;
$L__BB0_713:
	cvt.s64.s32 	%rd2094, %r8045;
	add.s64 	%rd2095, %rd16, %rd2094;
	ld.local.u8 	%rd2096, [%rd2095];
	add.s64 	%rd2097, %rd26, %rd2096;
	ld.local.u8 	%rs2430, [%rd2097];
	cvt.s64.s32 	%rd2098, %r8044;
	add.s64 	%rd2099, %rd17, %rd2098;
	ld.local.u8 	%rd2100, [%rd2099];
	add.s64 	%rd2101, %rd27, %rd2100;
	ld.local.u8 	%rs2429, [%rd2101];
	setp.lt.u16 	%p495, %rs2430, %rs2429;
	@%p495 bra 	$L__BB0_712;
$L__BB0_714:
	add.s32 	%r8044, %r8044, 1;
	st.local.u8 	[%rd118+3], %rs2429;
$L__BB0_715:
	add.s32 	%r8043, %r8043, 4;
	setp.eq.s32 	%p496, %r8043, %r494;
	mov.u32 	%r8066, %r494;
	@%p496 bra 	$L__BB0_716;
	bra.uni 	$L__BB0_687;
$L__BB0_716:
	setp.eq.s32 	%p497, %r493, 0;
	@%p497 bra 	$L__BB0_717;
	bra.uni 	$L__BB0_732;
$L__BB0_717:
	setp.lt.u32 	%p509, %r487, 15;
	mov.b32 	%r8061, 0;
	mov.u32 	%r8056, %r8061;
	@%p509 bra 	$L__BB0_720;
	mov.b32 	%r8054, 0;
	mov.u32 	%r8056, %r8054;
$L__BB0_719:
	.pragma "nounroll";
	cvt.u64.u32 	%rd2151, %r8054;
	add.s64 	%rd2152, %rd18, %rd2151;
	ld.local.u32 	%r4077, [%rd2152];
	bfe.u32 	%r4078, %r4077, 0, 8;
	mul.wide.u32 	%rd2153, %r4078, 168;
	add.s64 	%rd2155, %rd1535, %rd2153;
	mul.wide.u32 	%rd2156, %r8054, 4;
	add.s64 	%rd2157, %rd2155, %rd2156;
	ld.const.u32 	%r4079, [%rd2157+4];
	add.s32 	%r4080, %r4079, %r8056;
	bfe.u32 	%r4081, %r4077, 8, 8;
	mul.wide.u32 	%rd2158, %r4081, 168;
	add.s64 	%rd2159, %rd1535, %rd2158;
	add.s64 	%rd2160, %rd2159, %rd2156;
	ld.const.u32 	%r4082, [%rd2160+8];
	add.s32 	%r4083, %r4082, %r4080;
	bfe.u32 	%r4084, %r4077, 16, 8;
	mul.wide.u32 	%rd2161, %r4084, 168;
	add.s64 	%rd2162, %rd1535, %rd2161;
	add.s64 	%rd2163, %rd2162, %rd2156;
	ld.const.u32 	%r4085, [%rd2163+12];
	add.s32 	%r4086, %r4085, %r4083;
	bfe.u32 	%r4087, %r4077, 24, 8;
	mul.wide.u32 	%rd2164, %r4087, 168;
	add.s64 	%rd2165, %rd1535, %rd2164;
	add.s64 	%rd2166, %rd2165, %rd2156;
	ld.const.u32 	%r4088, [%rd2166+16];
	add.s32 	%r4089, %r4088, %r4086;
	ld.local.u32 	%r4090, [%rd2152+4];
	bfe.u32 	%r4091, %r4090, 0, 8;
	mul.wide.u32 	%rd2167, %r4091, 168;
	add.s64 	%rd2168, %rd1535, %rd2167;
	add.s64 	%rd2169, %rd2168, %rd2156;
	ld.const.u32 	%r4092, [%rd2169+20];
	add.s32 	%r4093, %r4092, %r4089;
	bfe.u32 	%r4094, %r4090, 8, 8;
	mul.wide.u32 	%rd2170, %r4094, 168;
	add.s64 	%rd2171, %rd1535, %rd2170;
	add.s64 	%rd2172, %rd2171, %rd2156;
	ld.const.u32 	%r4095, [%rd2172+24];
	add.s32 	%r4096, %r4095, %r4093;
	bfe.u32 	%r4097, %r4090, 16, 8;
	mul.wide.u32 	%rd2173, %r4097, 168;
	add.s64 	%rd2174, %rd1535, %rd2173;
	add.s64 	%rd2175, %rd2174, %rd2156;
	ld.const.u32 	%r4098, [%rd2175+28];
	add.s32 	%r4099, %r4098, %r4096;
	bfe.u32 	%r4100, %r4090, 24, 8;
	mul.wide.u32 	%rd2176, %r4100, 168;
	add.s64 	%rd2177, %rd1535, %rd2176;
	add.s64 	%rd2178, %rd2177, %rd2156;
	ld.const.u32 	%r4101, [%rd2178+32];
	add.s32 	%r4102, %r4101, %r4099;
	ld.local.u32 	%r4103, [%rd2152+8];
	bfe.u32 	%r4104, %r4103, 0, 8;
	mul.wide.u32 	%rd2179, %r4104, 168;
	add.s64 	%rd2180, %rd1535, %rd2179;
	add.s64 	%rd2181, %rd2180, %rd2156;
	ld.const.u32 	%r4105, [%rd2181+36];
	add.s32 	%r4106, %r4105, %r4102;
	bfe.u32 	%r4107, %r4103, 8, 8;
	mul.wide.u32 	%rd2182, %r4107, 168;
	add.s64 	%rd2183, %rd1535, %rd2182;
	add.s64 	%rd2184, %rd2183, %rd2156;
	ld.const.u32 	%r4108, [%rd2184+40];
	add.s32 	%r4109, %r4108, %r4106;
	bfe.u32 	%r4110, %r4103, 16, 8;
	mul.wide.u32 	%rd2185, %r4110, 168;
	add.s64 	%rd2186, %rd1535, %rd2185;
	add.s64 	%rd2187, %rd2186, %rd2156;
	ld.const.u32 	%r4111, [%rd2187+44];
	add.s32 	%r4112, %r4111, %r4109;
	bfe.u32 	%r4113, %r4103, 24, 8;
	mul.wide.u32 	%rd2188, %r4113, 168;
	add.s64 	%rd2189, %rd1535, %rd2188;
	add.s64 	%rd2190, %rd2189, %rd2156;
	ld.const.u32 	%r4114, [%rd2190+48];
	add.s32 	%r4115, %r4114, %r4112;
	ld.local.u32 	%r4116, [%rd2152+12];
	bfe.u32 	%r4117, %r4116, 0, 8;
	mul.wide.u32 	%rd2191, %r4117, 168;
	add.s64 	%rd2192, %rd1535, %rd2191;
	add.s64 	%rd2193, %rd2192, %rd2156;
	ld.const.u32 	%r4118, [%rd2193+52];
	add.s32 	%r4119, %r4118, %r4115;
	bfe.u32 	%r4120, %r4116, 8, 8;
	mul.wide.u32 	%rd2194, %r4120, 168;
	add.s64 	%rd2195, %rd1535, %rd2194;
	add.s64 	%rd2196, %rd2195, %rd2156;
	ld.const.u32 	%r4121, [%rd2196+56];
	add.s32 	%r4122, %r4121, %r4119;
	bfe.u32 	%r4123, %r4116, 16, 8;
	mul.wide.u32 	%rd2197, %r4123, 168;
	add.s64 	%rd2198, %rd1535, %rd2197;
	add.s64 	%rd2199, %rd2198, %rd2156;
	ld.const.u32 	%r4124, [%rd2199+60];
	add.s32 	%r4125, %r4124, %r4122;
	bfe.u32 	%r4126, %r4116, 24, 8;
	mul.wide.u32 	%rd2200, %r4126, 168;
	add.s64 	%rd2201, %rd1535, %rd2200;
	add.s32 	%r8054, %r8054, 16;
	add.s64 	%rd2202, %rd2201, %rd2156;
	ld.const.u32 	%r4127, [%rd2202+64];
	add.s32 	%r8056, %r4127, %r4125;
	setp.eq.s32 	%p510, %r8054, %r495;
	mov.u32 	%r8061, %r495;
	@%p510 bra 	$L__BB0_720;
	bra.uni 	$L__BB0_719;
$L__BB0_720:
	setp.eq.s32 	%p511, %r488, 0;
	@%p511 bra 	$L__BB0_673;
	setp.lt.u32 	%p512, %r489, 7;
	@%p512 bra 	$L__BB0_723;
	cvt.u64.u32 	%rd2203, %r8061;
	add.s64 	%rd2204, %rd18, %rd2203;
	ld.local.u8 	%r4129, [%rd2204];
	mul.wide.u32 	%rd2205, %r4129, 168;
	add.s64 	%rd2207, %rd1535, %rd2205;
	mul.wide.u32 	%rd2208, %r8061, 4;
	add.s64 	%rd2209, %rd2207, %rd2208;
	ld.const.u32 	%r4130, [%rd2209+4];
	add.s32 	%r4131, %r4130, %r8056;
	ld.local.u8 	%r4132, [%rd2204+1];
	mul.wide.u32 	%rd2210, %r4132, 168;
	add.s64 	%rd2211, %rd1535, %rd2210;
	add.s64 	%rd2212, %rd2211, %rd2208;
	ld.const.u32 	%r4133, [%rd2212+8];
	add.s32 	%r4134, %r4133, %r4131;
	ld.local.u8 	%r4135, [%rd2204+2];
	mul.wide.u32 	%rd2213, %r4135, 168;
	add.s64 	%rd2214, %rd1535, %rd2213;
	add.s64 	%rd2215, %rd2214, %rd2208;
	ld.const.u32 	%r4136, [%rd2215+12];
	add.s32 	%r4137, %r4136, %r4134;
	ld.local.u8 	%r4138, [%rd2204+3];
	mul.wide.u32 	%rd2216, %r4138, 168;
	add.s64 	%rd2217, %rd1535, %rd2216;
	add.s64 	%rd2218, %rd2217, %rd2208;
	ld.const.u32 	%r4139, [%rd2218+16];
	add.s32 	%r4140, %r4139, %r4137;
	ld.local.u8 	%r4141, [%rd2204+4];
	mul.wide.u32 	%rd2219, %r4141, 168;
	add.s64 	%rd2220, %rd1535, %rd2219;
	add.s64 	%rd2221, %rd2220, %rd2208;
	ld.const.u32 	%r4142, [%rd2221+20];
	add.s32 	%r4143, %r4142, %r4140;
	ld.local.u8 	%r4144, [%rd2204+5];
	mul.wide.u32 	%rd2222, %r4144, 168;
	add.s64 	%rd2223, %rd1535, %rd2222;
	add.s64 	%rd2224, %rd2223, %rd2208;
	ld.const.u32 	%r4145, [%rd2224+24];
	add.s32 	%r4146, %r4145, %r4143;
	ld.local.u8 	%r4147, [%rd2204+6];
	mul.wide.u32 	%rd2225, %r4147, 168;
	add.s64 	%rd2226, %rd1535, %rd2225;
	add.s64 	%rd2227, %rd2226, %rd2208;
	ld.const.u32 	%r4148, [%rd2227+28];
	add.s32 	%r4149, %r4148, %r4146;
	ld.local.u8 	%r4150, [%rd2204+7];
	mul.wide.u32 	%rd2228, %r4150, 168;
	add.s64 	%rd2229, %rd1535, %rd2228;
	add.s32 	%r8061, %r8061, 8;
	add.s64 	%rd2230, %rd2229, %rd2208;
	ld.const.u32 	%r4151, [%rd2230+32];
	add.s32 	%r8056, %r4151, %r4149;
$L__BB0_723:
	setp.eq.s32 	%p513, %r490, 0;
	@%p513 bra 	$L__BB0_673;
	setp.lt.u32 	%p514, %r491, 3;
	@%p514 bra 	$L__BB0_726;
	cvt.u64.u32 	%rd2231, %r8061;
	add.s64 	%rd2232, %rd18, %rd2231;
	ld.local.u8 	%r4153, [%rd2232];
	mul.wide.u32 	%rd2233, %r4153, 168;
	add.s64 	%rd2235, %rd1535, %rd2233;
	mul.wide.u32 	%rd2236, %r8061, 4;
	add.s64 	%rd2237, %rd2235, %rd2236;
	ld.const.u32 	%r4154, [%rd2237+4];
	add.s32 	%r4155, %r4154, %r8056;
	ld.local.u8 	%r4156, [%rd2232+1];
	mul.wide.u32 	%rd2238, %r4156, 168;
	add.s64 	%rd2239, %rd1535, %rd2238;
	add.s64 	%rd2240, %rd2239, %rd2236;
	ld.const.u32 	%r4157, [%rd2240+8];
	add.s32 	%r4158, %r4157, %r4155;
	ld.local.u8 	%r4159, [%rd2232+2];
	mul.wide.u32 	%rd2241, %r4159, 168;
	add.s64 	%rd2242, %rd1535, %rd2241;
	add.s64 	%rd2243, %rd2242, %rd2236;
	ld.const.u32 	%r4160, [%rd2243+12];
	add.s32 	%r4161, %r4160, %r4158;
	ld.local.u8 	%r4162, [%rd2232+3];
	mul.wide.u32 	%rd2244, %r4162, 168;
	add.s64 	%rd2245, %rd1535, %rd2244;
	add.s32 	%r8061, %r8061, 4;
	add.s64 	%rd2246, %rd2245, %rd2236;
	ld.const.u32 	%r4163, [%rd2246+16];
	add.s32 	%r8056, %r4163, %r4161;
$L__BB0_726:
	@%p497 bra 	$L__BB0_673;
	setp.eq.s32 	%p516, %r493, 1;
	cvt.u64.u32 	%rd2247, %r8061;
	add.s64 	%rd119, %rd18, %rd2247;
	ld.local.u8 	%r4164, [%rd119];
	mul.wide.u32 	%rd2248, %r4164, 168;
	add.s64 	%rd2250, %rd1535, %rd2248;
	mul.wide.u32 	%rd2251, %r8061, 4;
	add.s64 	%rd2252, %rd2250, %rd2251;
	ld.const.u32 	%r4165, [%rd2252+4];
	add.s32 	%r8056, %r4165, %r8056;
	@%p516 bra 	$L__BB0_673;
	setp.eq.s32 	%p517, %r493, 2;
	ld.local.u8 	%r4166, [%rd119+1];
	mul.wide.u32 	%rd2253, %r4166, 168;
	add.s64 	%rd2255, %rd1535, %rd2253;
	add.s64 	%rd2257, %rd2255, %rd2251;
	ld.const.u32 	%r4167, [%rd2257+8];
	add.s32 	%r8056, %r4167, %r8056;
	@%p517 bra 	$L__BB0_673;
	ld.local.u8 	%r4168, [%rd119+2];
	mul.wide.u32 	%rd2258, %r4168, 168;
	add.s64 	%rd2260, %rd1535, %rd2258;
	add.s64 	%rd2262, %rd2260, %rd2251;
	ld.const.u32 	%r4169, [%rd2262+12];
	add.s32 	%r8056, %r4169, %r8056;
	bra.uni 	$L__BB0_673;
$L__BB0_730:
	setp.lt.u32 	%p483, %r487, 3;
	mov.b32 	%r8066, 0;
	mov.u32 	%r8044, %r8066;
	mov.u32 	%r8045, %r8066;
	@%p483 bra 	$L__BB0_716;
	mov.b32 	%r8043, 0;
	mov.u32 	%r8044, %r8043;
	mov.u32 	%r8045, %r8043;
	bra.uni 	$L__BB0_687;
$L__BB0_732:
	setp.lt.s32 	%p498, %r8045, %r575;
	cvt.u64.u32 	%rd2102, %r8066;
	add.s64 	%rd120, %rd18, %rd2102;
	@%p498 bra 	$L__BB0_734;
	cvt.s64.s32 	%rd2103, %r8044;
	add.s64 	%rd2104, %rd17, %rd2103;
	ld.local.u8 	%rd2105, [%rd2104];
	add.s64 	%rd2106, %rd27, %rd2105;
	ld.local.u8 	%rs2431, [%rd2106];
	bra.uni 	$L__BB0_738;
$L__BB0_734:
	setp.lt.s32 	%p499, %r8044, 0;
	@%p499 bra 	$L__BB0_737;
	cvt.s64.s32 	%rd2107, %r8045;
	add.s64 	%rd2108, %rd16, %rd2107;
	ld.local.u8 	%rd2109, [%rd2108];
	add.s64 	%rd2110, %rd26, %rd2109;
	ld.local.u8 	%rs2432, [%rd2110];
$L__BB0_736:
	add.s32 	%r8045, %r8045, 1;
	st.local.u8 	[%rd120], %rs2432;
	bra.uni 	$L__BB0_739;
$L__BB0_737:
	cvt.s64.s32 	%rd2111, %r8045;
	add.s64 	%rd2112, %rd16, %rd2111;
	ld.local.u8 	%rd2113, [%rd2112];
	add.s64 	%rd2114, %rd26, %rd2113;
	ld.local.u8 	%rs2432, [%rd2114];
	cvt.s64.s32 	%rd2115, %r8044;
	add.s64 	%rd2116, %rd17, %rd2115;
	ld.local.u8 	%rd2117, [%rd2116];
	add.s64 	%rd2118, %rd27, %rd2117;
	ld.local.u8 	%rs2431, [%rd2118];
	setp.lt.u16 	%p500, %rs2432, %rs2431;
	@%p500 bra 	$L__BB0_736;
$L__BB0_738:
	add.s32 	%r8044, %r8044, 1;
	st.local.u8 	[%rd120], %rs2431;
$L__BB0_739:
	setp.eq.s32 	%p501, %r493, 1;
	@%p501 bra 	$L__BB0_717;
	setp.lt.s32 	%p502, %r8045, %r575;
	@%p502 bra 	$L__BB0_742;
	cvt.s64.s32 	%rd2119, %r8044;
	add.s64 	%rd2120, %rd17, %rd2119;
	ld.local.u8 	%rd2121, [%rd2120];
	add.s64 	%rd2122, %rd27, %rd2121;
	ld.local.u8 	%rs2433, [%rd2122];
	bra.uni 	$L__BB0_746;
$L__BB0_742:
	setp.lt.s32 	%p503, %r8044, 0;
	@%p503 bra 	$L__BB0_745;
	cvt.s64.s32 	%rd2123, %r8045;
	add.s64 	%rd2124, %rd16, %rd2123;
	ld.local.u8 	%rd2125, [%rd2124];
	add.s64 	%rd2126, %rd26, %rd2125;
	ld.local.u8 	%rs2434, [%rd2126];
$L__BB0_744:
	add.s32 	%r8045, %r8045, 1;
	st.local.u8 	[%rd120+1], %rs2434;
	bra.uni 	$L__BB0_747;
$L__BB0_745:
	cvt.s64.s32 	%rd2127, %r8045;
	add.s64 	%rd2128, %rd16, %rd2127;
	ld.local.u8 	%rd2129, [%rd2128];
	add.s64 	%rd2130, %rd26, %rd2129;
	ld.local.u8 	%rs2434, [%rd2130];
	cvt.s64.s32 	%rd2131, %r8044;
	add.s64 	%rd2132, %rd17, %rd2131;
	ld.local.u8 	%rd2133, [%rd2132];
	add.s64 	%rd2134, %rd27, %rd2133;
	ld.local.u8 	%rs2433, [%rd2134];
	setp.lt.u16 	%p504, %rs2434, %rs2433;
	@%p504 bra 	$L__BB0_744;
$L__BB0_746:
	add.s32 	%r8044, %r8044, 1;
	st.local.u8 	[%rd120+1], %rs2433;
$L__BB0_747:
	setp.eq.s32 	%p505, %r493, 2;
	@%p505 bra 	$L__BB0_717;
	setp.lt.s32 	%p506, %r8045, %r575;
	@%p506 bra 	$L__BB0_750;
	cvt.s64.s32 	%rd2135, %r8044;
	add.s64 	%rd2136, %rd17, %rd2135;
	ld.local.u8 	%rd2137, [%rd2136];
	add.s64 	%rd2138, %rd27, %rd2137;
	ld.local.u8 	%rs2435, [%rd2138];
	bra.uni 	$L__BB0_754;
$L__BB0_750:
	setp.lt.s32 	%p507, %r8044, 0;
	@%p507 bra 	$L__BB0_753;
	cvt.s64.s32 	%rd2139, %r8045;
	add.s64 	%rd2140, %rd16, %rd2139;
	ld.local.u8 	%rd2141, [%rd2140];
	add.s64 	%rd2142, %rd26, %rd2141;
	ld.local.u8 	%rs2436, [%rd2142];
$L__BB0_752:
	st.local.u8 	[%rd120+2], %rs2436;
	bra.uni 	$L__BB0_717;
$L__BB0_753:
	cvt.s64.s32 	%rd2143, %r8045;
	add.s64 	%rd2144, %rd16, %rd2143;
	ld.local.u8 	%rd2145, [%rd2144];
	add.s64 	%rd2146, %rd26, %rd2145;
	ld.local.u8 	%rs2436, [%rd2146];
	cvt.s64.s32 	%rd2147, %r8044;
	add.s64 	%rd2148, %rd17, %rd2147;
	ld.local.u8 	%rd2149, [%rd2148];
	add.s64 	%rd2150, %rd27, %rd2149;
	ld.local.u8 	%rs2435, [%rd2150];
	setp.lt.u16 	%p508, %rs2436, %rs2435;
	@%p508 bra 	$L__BB0_752;
$L__BB0_754:
	st.local.u8 	[%rd120+2], %rs2435;
	bra.uni 	$L__BB0_717;
$L__BB0_755:
	setp.eq.s32 	%p369, %r575, 0;
	@%p369 bra 	$L__BB0_757;
	and.b32  	%r685, %r580, 15;
	and.b32  	%r686, %r580, -16;
	and.b32  	%r687, %r578, 7;
	and.b32  	%r688, %r576, 3;
	sub.s32 	%r689, %r487, %r581;
	bra.uni 	$L__BB0_820;
$L__BB0_757:
	setp.gt.s32 	%p442, %r592, 0;
	@%p442 bra 	$L__BB0_797;
$L__BB0_758:
	setp.gt.s32 	%p452, %r483, 0;
	mov.b32 	%r8077, 0;
	@%p452 bra 	$L__BB0_790;
$L__BB0_759:
	st.local.u32 	[%rd6806], %r8077;
	mov.b32 	%r8078, 0;
$L__BB0_760:
	mov.u32 	%r699, %r8078;
	setp.eq.s32 	%p467, %r699, %r582;
	mov.u32 	%r8079, %r582;
	@%p467 bra 	$L__BB0_762;
	add.s32 	%r8078, %r699, 1;
	cvt.u64.u32 	%rd2026, %r699;
	add.s64 	%rd2027, %rd17, %rd2026;
	ld.local.u8 	%r4038, [%rd2027+1];
	ld.local.u8 	%r4039, [%rd2027];
	add.s32 	%r4040, %r4039, 1;
	setp.ge.u32 	%p468, %r4040, %r4038;
	mov.u32 	%r8079, %r699;
	@%p468 bra 	$L__BB0_760;
$L__BB0_762:
	add.s64 	%rd6806, %rd6806, 4;
	add.s64 	%rd6807, %rd6807, 4;
	ld.local.u8 	%r4041, [%rd17];
	setp.le.s32 	%p469, %r593, %r4041;
	@%p469 bra 	$L__BB0_578;
	cvt.u64.u32 	%rd2028, %r8079;
	add.s64 	%rd2029, %rd17, %rd2028;
	ld.local.u8 	%rs1151, [%rd2029];
	add.s16 	%rs1152, %rs1151, 1;
	st.local.u8 	[%rd2029], %rs1152;
	setp.eq.s32 	%p470, %r8079, 0;
	@%p470 bra 	$L__BB0_758;
	and.b32  	%r704, %r8079, 15;
	setp.lt.u32 	%p471, %r8079, 16;
	mov.b32 	%r8081, 0;
	@%p471 bra 	$L__BB0_767;
	and.b32  	%r8081, %r8079, -16;
	mov.b32 	%r8080, 0;
$L__BB0_766:
	.pragma "nounroll";
	cvt.u16.u32 	%rs1153, %r8080;
	cvt.u64.u32 	%rd2030, %r8080;
	add.s64 	%rd2031, %rd17, %rd2030;
	add.s16 	%rs1154, %rs1153, 1;
	add.s16 	%rs1155, %rs1153, 2;
	add.s16 	%rs1156, %rs1153, 3;
	cvt.u32.u16 	%r4044, %rs1156;
	cvt.u32.u16 	%r4045, %rs1155;
	prmt.b32 	%r4046, %r4045, %r4044, 0x3340U;
	cvt.u32.u16 	%r4047, %rs1154;
	prmt.b32 	%r4048, %r8080, %r4047, 0x3340U;
	prmt.b32 	%r4049, %r4048, %r4046, 0x5410U;
	st.local.u32 	[%rd2031], %r4049;
	add.s16 	%rs1157, %rs1153, 4;
	add.s16 	%rs1158, %rs1153, 5;
	add.s16 	%rs1159, %rs1153, 6;
	add.s16 	%rs1160, %rs1153, 7;
	cvt.u32.u16 	%r4050, %rs1160;
	cvt.u32.u16 	%r4051, %rs1159;
	prmt.b32 	%r4052, %r4051, %r4050, 0x3340U;
	cvt.u32.u16 	%r4053, %rs1158;
	cvt.u32.u16 	%r4054, %rs1157;
	prmt.b32 	%r4055, %r4054, %r4053, 0x3340U;
	prmt.b32 	%r4056, %r4055, %r4052, 0x5410U;
	st.local.u32 	[%rd2031+4], %r4056;
	add.s16 	%rs1161, %rs1153, 8;
	add.s16 	%rs1162, %rs1153, 9;
	add.s16 	%rs1163, %rs1153, 10;
	add.s16 	%rs1164, %rs1153, 11;
	cvt.u32.u16 	%r4057, %rs1164;
	cvt.u32.u16 	%r4058, %rs1163;
	prmt.b32 	%r4059, %r4058, %r4057, 0x3340U;
	cvt.u32.u16 	%r4060, %rs1162;
	cvt.u32.u16 	%r4061, %rs1161;
	prmt.b32 	%r4062, %r4061, %r4060, 0x3340U;
	prmt.b32 	%r4063, %r4062, %r4059, 0x5410U;
	st.local.u32 	[%rd2031+8], %r4063;
	add.s16 	%rs1165, %rs1153, 12;
	add.s16 	%rs1166, %rs1153, 13;
	add.s16 	%rs1167, %rs1153, 14;
	add.s16 	%rs1168, %rs1153, 15;
	cvt.u32.u16 	%r4064, %rs1168;
	cvt.u32.u16 	%r4065, %rs1167;
	prmt.b32 	%r4066, %r4065, %r4064, 0x3340U;
	cvt.u32.u16 	%r4067, %rs1166;
	cvt.u32.u16 	%r4068, %rs1165;
	prmt.b32 	%r4069, %r4068, %r4067, 0x3340U;
	prmt.b32 	%r4070, %r4069, %r4066, 0x5410U;
	st.local.u32 	[%rd2031+12], %r4070;
	add.s32 	%r8080, %r8080, 16;
	setp.eq.s32 	%p472, %r8080, %r8081;
	@%p472 bra 	$L__BB0_767;
	bra.uni 	$L__BB0_766;
$L__BB0_767:
	setp.eq.s32 	%p473, %r704, 0;
	@%p473 bra 	$L__BB0_758;
	and.b32  	%r707, %r8079, 7;
	setp.lt.u32 	%p474, %r704, 8;
	@%p474 bra 	$L__BB0_770;
	cvt.u16.u32 	%rs1169, %r8081;
	cvt.u64.u32 	%rd2032, %r8081;
	add.s64 	%rd2033, %rd17, %rd2032;
	st.local.u8 	[%rd2033], %rs1169;
	add.s16 	%rs1170, %rs1169, 1;
	st.local.u8 	[%rd2033+1], %rs1170;
	add.s16 	%rs1171, %rs1169, 2;
	st.local.u8 	[%rd2033+2], %rs1171;
	add.s16 	%rs1172, %rs1169, 3;
	st.local.u8 	[%rd2033+3], %rs1172;
	add.s16 	%rs1173, %rs1169, 4;
	st.local.u8 	[%rd2033+4], %rs1173;
	add.s16 	%rs1174, %rs1169, 5;
	st.local.u8 	[%rd2033+5], %rs1174;
	add.s16 	%rs1175, %rs1169, 6;
	st.local.u8 	[%rd2033+6], %rs1175;
	add.s16 	%rs1176, %rs1169, 7;
	st.local.u8 	[%rd2033+7], %rs1176;
	add.s32 	%r8081, %r8081, 8;
$L__BB0_770:
	setp.eq.s32 	%p475, %r707, 0;
	@%p475 bra 	$L__BB0_758;
	and.b32  	%r710, %r8079, 3;
	setp.lt.u32 	%p476, %r707, 4;
	@%p476 bra 	$L__BB0_773;
	cvt.u16.u32 	%rs1177, %r8081;
	cvt.u64.u32 	%rd2034, %r8081;
	add.s64 	%rd2035, %rd17, %rd2034;
	st.local.u8 	[%rd2035], %rs1177;
	add.s16 	%rs1178, %rs1177, 1;
	st.local.u8 	[%rd2035+1], %rs1178;
	add.s16 	%rs1179, %rs1177, 2;
	st.local.u8 	[%rd2035+2], %rs1179;
	add.s16 	%rs1180, %rs1177, 3;
	st.local.u8 	[%rd2035+3], %rs1180;
	add.s32 	%r8081, %r8081, 4;
$L__BB0_773:
	setp.eq.s32 	%p477, %r710, 0;
	@%p477 bra 	$L__BB0_758;
	cvt.u16.u32 	%rs146, %r8081;
	cvt.u64.u32 	%rd2036, %r8081;
	add.s64 	%rd125, %rd17, %rd2036;
	st.local.u8 	[%rd125], %rs146;
	setp.eq.s32 	%p478, %r710, 1;
	@%p478 bra 	$L__BB0_758;
	add.s16 	%rs1181, %rs146, 1;
	st.local.u8 	[%rd125+1], %rs1181;
	setp.eq.s32 	%p479, %r710, 2;
	@%p479 bra 	$L__BB0_758;
	add.s16 	%rs1182, %rs146, 2;
	st.local.u8 	[%rd125+2], %rs1182;
	bra.uni 	$L__BB0_758;
$L__BB0_777:
	setp.lt.u32 	%p458, %r487, 15;
	mov.b32 	%r8088, 0;
	mov.u32 	%r8077, %r8088;
	@%p458 bra 	$L__BB0_780;
	mov.b32 	%r8075, 0;
	mov.u32 	%r8077, %r8075;
$L__BB0_779:
	.pragma "nounroll";
	cvt.u64.u32 	%rd1914, %r8075;
	add.s64 	%rd1915, %rd18, %rd1914;
	ld.local.u32 	%r3944, [%rd1915];
	bfe.u32 	%r3945, %r3944, 0, 8;
	mul.wide.u32 	%rd1916, %r3945, 168;
	add.s64 	%rd1918, %rd1535, %rd1916;
	mul.wide.u32 	%rd1919, %r8075, 4;
	add.s64 	%rd1920, %rd1918, %rd1919;
	ld.const.u32 	%r3946, [%rd1920+4];
	add.s32 	%r3947, %r3946, %r8077;
	bfe.u32 	%r3948, %r3944, 8, 8;
	mul.wide.u32 	%rd1921, %r3948, 168;
	add.s64 	%rd1922, %rd1535, %rd1921;
	add.s64 	%rd1923, %rd1922, %rd1919;
	ld.const.u32 	%r3949, [%rd1923+8];
	add.s32 	%r3950, %r3949, %r3947;
	bfe.u32 	%r3951, %r3944, 16, 8;
	mul.wide.u32 	%rd1924, %r3951, 168;
	add.s64 	%rd1925, %rd1535, %rd1924;
	add.s64 	%rd1926, %rd1925, %rd1919;
	ld.const.u32 	%r3952, [%rd1926+12];
	add.s32 	%r3953, %r3952, %r3950;
	bfe.u32 	%r3954, %r3944, 24, 8;
	mul.wide.u32 	%rd1927, %r3954, 168;
	add.s64 	%rd1928, %rd1535, %rd1927;
	add.s64 	%rd1929, %rd1928, %rd1919;
	ld.const.u32 	%r3955, [%rd1929+16];
	add.s32 	%r3956, %r3955, %r3953;
	ld.local.u32 	%r3957, [%rd1915+4];
	bfe.u32 	%r3958, %r3957, 0, 8;
	mul.wide.u32 	%rd1930, %r3958, 168;
	add.s64 	%rd1931, %rd1535, %rd1930;
	add.s64 	%rd1932, %rd1931, %rd1919;
	ld.const.u32 	%r3959, [%rd1932+20];
	add.s32 	%r3960, %r3959, %r3956;
	bfe.u32 	%r3961, %r3957, 8, 8;
	mul.wide.u32 	%rd1933, %r3961, 168;
	add.s64 	%rd1934, %rd1535, %rd1933;
	add.s64 	%rd1935, %rd1934, %rd1919;
	ld.const.u32 	%r3962, [%rd1935+24];
	add.s32 	%r3963, %r3962, %r3960;
	bfe.u32 	%r3964, %r3957, 16, 8;
	mul.wide.u32 	%rd1936, %r3964, 168;
	add.s64 	%rd1937, %rd1535, %rd1936;
	add.s64 	%rd1938, %rd1937, %rd1919;
	ld.const.u32 	%r3965, [%rd1938+28];
	add.s32 	%r3966, %r3965, %r3963;
	bfe.u32 	%r3967, %r3957, 24, 8;
	mul.wide.u32 	%rd1939, %r3967, 168;
	add.s64 	%rd1940, %rd1535, %rd1939;
	add.s64 	%rd1941, %rd1940, %rd1919;
	ld.const.u32 	%r3968, [%rd1941+32];
	add.s32 	%r3969, %r3968, %r3966;
	ld.local.u32 	%r3970, [%rd1915+8];
	bfe.u32 	%r3971, %r3970, 0, 8;
	mul.wide.u32 	%rd1942, %r3971, 168;
	add.s64 	%rd1943, %rd1535, %rd1942;
	add.s64 	%rd1944, %rd1943, %rd1919;
	ld.const.u32 	%r3972, [%rd1944+36];
	add.s32 	%r3973, %r3972, %r3969;
	bfe.u32 	%r3974, %r3970, 8, 8;
	mul.wide.u32 	%rd1945, %r3974, 168;
	add.s64 	%rd1946, %rd1535, %rd1945;
	add.s64 	%rd1947, %rd1946, %rd1919;
	ld.const.u32 	%r3975, [%rd1947+40];
	add.s32 	%r3976, %r3975, %r3973;
	bfe.u32 	%r3977, %r3970, 16, 8;
	mul.wide.u32 	%rd1948, %r3977, 168;
	add.s64 	%rd1949, %rd1535, %rd1948;
	add.s64 	%rd1950, %rd1949, %rd1919;
	ld.const.u32 	%r3978, [%rd1950+44];
	add.s32 	%r3979, %r3978, %r3976;
	bfe.u32 	%r3980, %r3970, 24, 8;
	mul.wide.u32 	%rd1951, %r3980, 168;
	add.s64 	%rd1952, %rd1535, %rd1951;
	add.s64 	%rd1953, %rd1952, %rd1919;
	ld.const.u32 	%r3981, [%rd1953+48];
	add.s32 	%r3982, %r3981, %r3979;
	ld.local.u32 	%r3983, [%rd1915+12];
	bfe.u32 	%r3984, %r3983, 0, 8;
	mul.wide.u32 	%rd1954, %r3984, 168;
	add.s64 	%rd1955, %rd1535, %rd1954;
	add.s64 	%rd1956, %rd1955, %rd1919;
	ld.const.u32 	%r3985, [%rd1956+52];
	add.s32 	%r3986, %r3985, %r3982;
	bfe.u32 	%r3987, %r3983, 8, 8;
	mul.wide.u32 	%rd1957, %r3987, 168;
	add.s64 	%rd1958, %rd1535, %rd1957;
	add.s64 	%rd1959, %rd1958, %rd1919;
	ld.const.u32 	%r3988, [%rd1959+56];
	add.s32 	%r3989, %r3988, %r3986;
	bfe.u32 	%r3990, %r3983, 16, 8;
	mul.wide.u32 	%rd1960, %r3990, 168;
	add.s64 	%rd1961, %rd1535, %rd1960;
	add.s64 	%rd1962, %rd1961, %rd1919;
	ld.const.u32 	%r3991, [%rd1962+60];
	add.s32 	%r3992, %r3991, %r3989;
	bfe.u32 	%r3993, %r3983, 24, 8;
	mul.wide.u32 	%rd1963, %r3993, 168;
	add.s64 	%rd1964, %rd1535, %rd1963;
	add.s32 	%r8075, %r8075, 16;
	add.s64 	%rd1965, %rd1964, %rd1919;
	ld.const.u32 	%r3994, [%rd1965+64];
	add.s32 	%r8077, %r3994, %r3992;
	setp.eq.s32 	%p459, %r8075, %r495;
	mov.u32 	%r8088, %r495;
	@%p459 bra 	$L__BB0_780;
	bra.uni 	$L__BB0_779;
$L__BB0_780:
	setp.eq.s32 	%p460, %r488, 0;
	@%p460 bra 	$L__BB0_759;
	setp.lt.u32 	%p461, %r489, 7;
	@%p461 bra 	$L__BB0_783;
	cvt.u64.u32 	%rd1966, %r8088;
	add.s64 	%rd1967, %rd18, %rd1966;
	ld.local.u8 	%r3996, [%rd1967];
	mul.wide.u32 	%rd1968, %r3996, 168;
	add.s64 	%rd1970, %rd1535, %rd1968;
	mul.wide.u32 	%rd1971, %r8088, 4;
	add.s64 	%rd1972, %rd1970, %rd1971;
	ld.const.u32 	%r3997, [%rd1972+4];
	add.s32 	%r3998, %r3997, %r8077;
	ld.local.u8 	%r3999, [%rd1967+1];
	mul.wide.u32 	%rd1973, %r3999, 168;
	add.s64 	%rd1974, %rd1535, %rd1973;
	add.s64 	%rd1975, %rd1974, %rd1971;
	ld.const.u32 	%r4000, [%rd1975+8];
	add.s32 	%r4001, %r4000, %r3998;
	ld.local.u8 	%r4002, [%rd1967+2];
	mul.wide.u32 	%rd1976, %r4002, 168;
	add.s64 	%rd1977, %rd1535, %rd1976;
	add.s64 	%rd1978, %rd1977, %rd1971;
	ld.const.u32 	%r4003, [%rd1978+12];
	add.s32 	%r4004, %r4003, %r4001;
	ld.local.u8 	%r4005, [%rd1967+3];
	mul.wide.u32 	%rd1979, %r4005, 168;
	add.s64 	%rd1980, %rd1535, %rd1979;
	add.s64 	%rd1981, %rd1980, %rd1971;
	ld.const.u32 	%r4006, [%rd1981+16];
	add.s32 	%r4007, %r4006, %r4004;
	ld.local.u8 	%r4008, [%rd1967+4];
	mul.wide.u32 	%rd1982, %r4008, 168;
	add.s64 	%rd1983, %rd1535, %rd1982;
	add.s64 	%rd1984, %rd1983, %rd1971;
	ld.const.u32 	%r4009, [%rd1984+20];
	add.s32 	%r4010, %r4009, %r4007;
	ld.local.u8 	%r4011, [%rd1967+5];
	mul.wide.u32 	%rd1985, %r4011, 168;
	add.s64 	%rd1986, %rd1535, %rd1985;
	add.s64 	%rd1987, %rd1986, %rd1971;
	ld.const.u32 	%r4012, [%rd1987+24];
	add.s32 	%r4013, %r4012, %r4010;
	ld.local.u8 	%r4014, [%rd1967+6];
	mul.wide.u32 	%rd1988, %r4014, 168;
	add.s64 	%rd1989, %rd1535, %rd1988;
	add.s64 	%rd1990, %rd1989, %rd1971;
	ld.const.u32 	%r4015, [%rd1990+28];
	add.s32 	%r4016, %r4015, %r4013;
	ld.local.u8 	%r4017, [%rd1967+7];
	mul.wide.u32 	%rd1991, %r4017, 168;
	add.s64 	%rd1992, %rd1535, %rd1991;
	add.s32 	%r8088, %r8088, 8;
	add.s64 	%rd1993, %rd1992, %rd1971;
	ld.const.u32 	%r4018, [%rd1993+32];
	add.s32 	%r8077, %r4018, %r4016;
$L__BB0_783:
	setp.eq.s32 	%p462, %r490, 0;
	@%p462 bra 	$L__BB0_759;
	setp.lt.u32 	%p463, %r491, 3;
	@%p463 bra 	$L__BB0_786;
	cvt.u64.u32 	%rd1994, %r8088;
	add.s64 	%rd1995, %rd18, %rd1994;
	ld.local.u8 	%r4020, [%rd1995];
	mul.wide.u32 	%rd1996, %r4020, 168;
	add.s64 	%rd1998, %rd1535, %rd1996;
	mul.wide.u32 	%rd1999, %r8088, 4;
	add.s64 	%rd2000, %rd1998, %rd1999;
	ld.const.u32 	%r4021, [%rd2000+4];
	add.s32 	%r4022, %r4021, %r8077;
	ld.local.u8 	%r4023, [%rd1995+1];
	mul.wide.u32 	%rd2001, %r4023, 168;
	add.s64 	%rd2002, %rd1535, %rd2001;
	add.s64 	%rd2003, %rd2002, %rd1999;
	ld.const.u32 	%r4024, [%rd2003+8];
	add.s32 	%r4025, %r4024, %r4022;
	ld.local.u8 	%r4026, [%rd1995+2];
	mul.wide.u32 	%rd2004, %r4026, 168;
	add.s64 	%rd2005, %rd1535, %rd2004;
	add.s64 	%rd2006, %rd2005, %rd1999;
	ld.const.u32 	%r4027, [%rd2006+12];
	add.s32 	%r4028, %r4027, %r4025;
	ld.local.u8 	%r4029, [%rd1995+3];
	mul.wide.u32 	%rd2007, %r4029, 168;
	add.s64 	%rd2008, %rd1535, %rd2007;
	add.s32 	%r8088, %r8088, 4;
	add.s64 	%rd2009, %rd2008, %rd1999;
	ld.const.u32 	%r4030, [%rd2009+16];
	add.s32 	%r8077, %r4030, %r4028;
$L__BB0_786:
	setp.eq.s32 	%p464, %r493, 0;
	@%p464 bra 	$L__BB0_759;
	setp.eq.s32 	%p465, %r493, 1;
	cvt.u64.u32 	%rd2010, %r8088;
	add.s64 	%rd126, %rd18, %rd2010;
	ld.local.u8 	%r4031, [%rd126];
	mul.wide.u32 	%rd2011, %r4031, 168;
	add.s64 	%rd2013, %rd1535, %rd2011;
	mul.wide.u32 	%rd2014, %r8088, 4;
	add.s64 	%rd2015, %rd2013, %rd2014;
	ld.const.u32 	%r4032, [%rd2015+4];
	add.s32 	%r8077, %r4032, %r8077;
	@%p465 bra 	$L__BB0_759;
	setp.eq.s32 	%p466, %r493, 2;
	ld.local.u8 	%r4033, [%rd126+1];
	mul.wide.u32 	%rd2016, %r4033, 168;
	add.s64 	%rd2018, %rd1535, %rd2016;
	add.s64 	%rd2020, %rd2018, %rd2014;
	ld.const.u32 	%r4034, [%rd2020+8];
	add.s32 	%r8077, %r4034, %r8077;
	@%p466 bra 	$L__BB0_759;
	ld.local.u8 	%r4035, [%rd126+2];
	mul.wide.u32 	%rd2021, %r4035, 168;
	add.s64 	%rd2023, %rd1535, %rd2021;
	add.s64 	%rd2025, %rd2023, %rd2014;
	ld.const.u32 	%r4036, [%rd2025+12];
	add.s32 	%r8077, %r4036, %r8077;
	bra.uni 	$L__BB0_759;
$L__BB0_790:
	setp.lt.u32 	%p453, %r487, 3;
	mov.b32 	%r8093, 0;
	@%p453 bra 	$L__BB0_793;
	mov.b32 	%r8074, 0;
$L__BB0_792:
	cvt.u64.u32 	%rd1892, %r8074;
	add.s64 	%rd1893, %rd17, %rd1892;
	ld.local.u32 	%r3929, [%rd1893];
	bfe.u32 	%r3930, %r3929, 0, 8;
	bfe.u32 	%r3931, %r3929, 8, 8;
	bfe.u32 	%r3932, %r3929, 16, 8;
	bfe.u32 	%r3933, %r3929, 24, 8;
	cvt.u64.u32 	%rd1894, %r3930;
	and.b64  	%rd1895, %rd1894, 255;
	add.s64 	%rd1896, %rd27, %rd1895;
	add.s64 	%rd1897, %rd18, %rd1892;
	cvt.u64.u32 	%rd1898, %r3931;
	and.b64  	%rd1899, %rd1898, 255;
	add.s64 	%rd1900, %rd27, %rd1899;
	cvt.u64.u32 	%rd1901, %r3932;
	and.b64  	%rd1902, %rd1901, 255;
	add.s64 	%rd1903, %rd27, %rd1902;
	cvt.u64.u32 	%rd1904, %r3933;
	and.b64  	%rd1905, %rd1904, 255;
	add.s64 	%rd1906, %rd27, %rd1905;
	ld.local.u8 	%r3934, [%rd1906];
	ld.local.u8 	%r3935, [%rd1903];
	prmt.b32 	%r3936, %r3935, %r3934, 0x3340U;
	ld.local.u8 	%r3937, [%rd1900];
	ld.local.u8 	%r3938, [%rd1896];
	prmt.b32 	%r3939, %r3938, %r3937, 0x3340U;
	prmt.b32 	%r3940, %r3939, %r3936, 0x5410U;
	st.local.u32 	[%rd1897], %r3940;
	add.s32 	%r8074, %r8074, 4;
	setp.eq.s32 	%p454, %r8074, %r494;
	mov.u32 	%r8093, %r494;
	@%p454 bra 	$L__BB0_793;
	bra.uni 	$L__BB0_792;
$L__BB0_793:
	setp.eq.s32 	%p455, %r493, 0;
	@%p455 bra 	$L__BB0_777;
	setp.eq.s32 	%p456, %r493, 1;
	cvt.u64.u32 	%rd1907, %r8093;
	add.s64 	%rd127, %rd17, %rd1907;
	ld.local.u8 	%rd1908, [%rd127];
	add.s64 	%rd1909, %rd27, %rd1908;
	ld.local.u8 	%rs1148, [%rd1909];
	add.s64 	%rd128, %rd18, %rd1907;
	st.local.u8 	[%rd128], %rs1148;
	@%p456 bra 	$L__BB0_777;
	setp.eq.s32 	%p457, %r493, 2;
	ld.local.u8 	%rd1910, [%rd127+1];
	add.s64 	%rd1911, %rd27, %rd1910;
	ld.local.u8 	%rs1149, [%rd1911];
	st.local.u8 	[%rd128+1], %rs1149;
	@%p457 bra 	$L__BB0_777;
	ld.local.u8 	%rd1912, [%rd127+2];
	add.s64 	%rd1913, %rd27, %rd1912;
	ld.local.u8 	%rs1150, [%rd1913];
	st.local.u8 	[%rd128+2], %rs1150;
	bra.uni 	$L__BB0_777;
$L__BB0_797:
	sub.s32 	%r3894, %r485, %r483;
	add.s32 	%r3895, %r3894, %r8017;
	setp.gt.u32 	%p443, %r3895, -16;
	mov.b32 	%r8094, 0;
	@%p443 bra 	$L__BB0_800;
	and.b32  	%r8094, %r580, -16;
	mov.b32 	%r8073, 0;
$L__BB0_799:
	.pragma "nounroll";
	cvt.u16.u32 	%rs1118, %r8073;
	cvt.u64.u32 	%rd1885, %r8073;
	add.s64 	%rd1886, %rd17, %rd1885;
	add.s16 	%rs1119, %rs1118, 1;
	add.s16 	%rs1120, %rs1118, 2;
	add.s16 	%rs1121, %rs1118, 3;
	cvt.u32.u16 	%r3897, %rs1121;
	cvt.u32.u16 	%r3898, %rs1120;
	prmt.b32 	%r3899, %r3898, %r3897, 0x3340U;
	cvt.u32.u16 	%r3900, %rs1119;
	prmt.b32 	%r3901, %r8073, %r3900, 0x3340U;
	prmt.b32 	%r3902, %r3901, %r3899, 0x5410U;
	st.local.u32 	[%rd1886], %r3902;
	add.s16 	%rs1122, %rs1118, 4;
	add.s16 	%rs1123, %rs1118, 5;
	add.s16 	%rs1124, %rs1118, 6;
	add.s16 	%rs1125, %rs1118, 7;
	cvt.u32.u16 	%r3903, %rs1125;
	cvt.u32.u16 	%r3904, %rs1124;
	prmt.b32 	%r3905, %r3904, %r3903, 0x3340U;
	cvt.u32.u16 	%r3906, %rs1123;
	cvt.u32.u16 	%r3907, %rs1122;
	prmt.b32 	%r3908, %r3907, %r3906, 0x3340U;
	prmt.b32 	%r3909, %r3908, %r3905, 0x5410U;
	st.local.u32 	[%rd1886+4], %r3909;
	add.s16 	%rs1126, %rs1118, 8;
	add.s16 	%rs1127, %rs1118, 9;
	add.s16 	%rs1128, %rs1118, 10;
	add.s16 	%rs1129, %rs1118, 11;
	cvt.u32.u16 	%r3910, %rs1129;
	cvt.u32.u16 	%r3911, %rs1128;
	prmt.b32 	%r3912, %r3911, %r3910, 0x3340U;
	cvt.u32.u16 	%r3913, %rs1127;
	cvt.u32.u16 	%r3914, %rs1126;
	prmt.b32 	%r3915, %r3914, %r3913, 0x3340U;
	prmt.b32 	%r3916, %r3915, %r3912, 0x5410U;
	st.local.u32 	[%rd1886+8], %r3916;
	add.s16 	%rs1130, %rs1118, 12;
	add.s16 	%rs1131, %rs1118, 13;
	add.s16 	%rs1132, %rs1118, 14;
	add.s16 	%rs1133, %rs1118, 15;
	cvt.u32.u16 	%r3917, %rs1133;
	cvt.u32.u16 	%r3918, %rs1132;
	prmt.b32 	%r3919, %r3918, %r3917, 0x3340U;
	cvt.u32.u16 	%r3920, %rs1131;
	cvt.u32.u16 	%r3921, %rs1130;
	prmt.b32 	%r3922, %r3921, %r3920, 0x3340U;
	prmt.b32 	%r3923, %r3922, %r3919, 0x5410U;
	st.local.u32 	[%rd1886+12], %r3923;
	add.s32 	%r8073, %r8073, 16;
	setp.eq.s32 	%p444, %r8073, %r8094;
	@%p444 bra 	$L__BB0_800;
	bra.uni 	$L__BB0_799;
$L__BB0_800:
	and.b32  	%r3924, %r580, 15;
	setp.eq.s32 	%p445, %r3924, 0;
	@%p445 bra 	$L__BB0_758;
	setp.lt.u32 	%p446, %r579, 7;
	@%p446 bra 	$L__BB0_803;
	cvt.u16.u32 	%rs1134, %r8094;
	cvt.u64.u32 	%rd1887, %r8094;
	add.s64 	%rd1888, %rd17, %rd1887;
	st.local.u8 	[%rd1888], %rs1134;
	add.s16 	%rs1135, %rs1134, 1;
	st.local.u8 	[%rd1888+1], %rs1135;
	add.s16 	%rs1136, %rs1134, 2;
	st.local.u8 	[%rd1888+2], %rs1136;
	add.s16 	%rs1137, %rs1134, 3;
	st.local.u8 	[%rd1888+3], %rs1137;
	add.s16 	%rs1138, %rs1134, 4;
	st.local.u8 	[%rd1888+4], %rs1138;
	add.s16 	%rs1139, %rs1134, 5;
	st.local.u8 	[%rd1888+5], %rs1139;
	add.s16 	%rs1140, %rs1134, 6;
	st.local.u8 	[%rd1888+6], %rs1140;
	add.s16 	%rs1141, %rs1134, 7;
	st.local.u8 	[%rd1888+7], %rs1141;
	add.s32 	%r8094, %r8094, 8;
$L__BB0_803:
	and.b32  	%r3925, %r578, 7;
	setp.eq.s32 	%p447, %r3925, 0;
	@%p447 bra 	$L__BB0_758;
	and.b32  	%r734, %r576, 3;
	setp.lt.u32 	%p448, %r577, 3;
	@%p448 bra 	$L__BB0_806;
	cvt.u16.u32 	%rs1142, %r8094;
	cvt.u64.u32 	%rd1889, %r8094;
	add.s64 	%rd1890, %rd17, %rd1889;
	st.local.u8 	[%rd1890], %rs1142;
	add.s16 	%rs1143, %rs1142, 1;
	st.local.u8 	[%rd1890+1], %rs1143;
	add.s16 	%rs1144, %rs1142, 2;
	st.local.u8 	[%rd1890+2], %rs1144;
	add.s16 	%rs1145, %rs1142, 3;
	st.local.u8 	[%rd1890+3], %rs1145;
	add.s32 	%r8094, %r8094, 4;
$L__BB0_806:
	setp.eq.s32 	%p449, %r734, 0;
	@%p449 bra 	$L__BB0_758;
	cvt.u16.u32 	%rs147, %r8094;
	cvt.u64.u32 	%rd1891, %r8094;
	add.s64 	%rd129, %rd17, %rd1891;
	st.local.u8 	[%rd129], %rs147;
	setp.eq.s32 	%p450, %r734, 1;
	@%p450 bra 	$L__BB0_758;
	add.s16 	%rs1146, %rs147, 1;
	st.local.u8 	[%rd129+1], %rs1146;
	setp.eq.s32 	%p451, %r734, 2;
	@%p451 bra 	$L__BB0_758;
	add.s16 	%rs1147, %rs147, 2;
	st.local.u8 	[%rd129+2], %rs1147;
	bra.uni 	$L__BB0_758;
$L__BB0_810:
	setp.eq.s32 	%p425, %r822, 0;
	@%p425 bra 	$L__BB0_820;
	and.b32  	%r740, %r8142, 7;
	setp.lt.u32 	%p426, %r822, 8;
	@%p426 bra 	$L__BB0_813;
	cvt.u16.u32 	%rs1072, %r8099;
	cvt.u64.u32 	%rd1871, %r8099;
	add.s64 	%rd1872, %rd16, %rd1871;
	st.local.u8 	[%rd1872], %rs1072;
	add.s16 	%rs1073, %rs1072, 1;
	st.local.u8 	[%rd1872+1], %rs1073;
	add.s16 	%rs1074, %rs1072, 2;
	st.local.u8 	[%rd1872+2], %rs1074;
	add.s16 	%rs1075, %rs1072, 3;
	st.local.u8 	[%rd1872+3], %rs1075;
	add.s16 	%rs1076, %rs1072, 4;
	st.local.u8 	[%rd1872+4], %rs1076;
	add.s16 	%rs1077, %rs1072, 5;
	st.local.u8 	[%rd1872+5], %rs1077;
	add.s16 	%rs1078, %rs1072, 6;
	st.local.u8 	[%rd1872+6], %rs1078;
	add.s16 	%rs1079, %rs1072, 7;
	st.local.u8 	[%rd1872+7], %rs1079;
	add.s32 	%r8099, %r8099, 8;
$L__BB0_813:
	setp.eq.s32 	%p427, %r740, 0;
	@%p427 bra 	$L__BB0_820;
	and.b32  	%r743, %r8142, 3;
	setp.lt.u32 	%p428, %r740, 4;
	@%p428 bra 	$L__BB0_816;
	cvt.u16.u32 	%rs1080, %r8099;
	cvt.u64.u32 	%rd1873, %r8099;
	add.s64 	%rd1874, %rd16, %rd1873;
	st.local.u8 	[%rd1874], %rs1080;
	add.s16 	%rs1081, %rs1080, 1;
	st.local.u8 	[%rd1874+1], %rs1081;
	add.s16 	%rs1082, %rs1080, 2;
	st.local.u8 	[%rd1874+2], %rs1082;
	add.s16 	%rs1083, %rs1080, 3;
	st.local.u8 	[%rd1874+3], %rs1083;
	add.s32 	%r8099, %r8099, 4;
$L__BB0_816:
	setp.eq.s32 	%p429, %r743, 0;
	@%p429 bra 	$L__BB0_820;
	cvt.u16.u32 	%rs148, %r8099;
	cvt.u64.u32 	%rd1875, %r8099;
	add.s64 	%rd130, %rd16, %rd1875;
	st.local.u8 	[%rd130], %rs148;
	setp.eq.s32 	%p430, %r743, 1;
	@%p430 bra 	$L__BB0_820;
	add.s16 	%rs1084, %rs148, 1;
	st.local.u8 	[%rd130+1], %rs1084;
	setp.eq.s32 	%p431, %r743, 2;
	@%p431 bra 	$L__BB0_820;
	add.s16 	%rs1085, %rs148, 2;
	st.local.u8 	[%rd130+2], %rs1085;
$L__BB0_820:
	setp.lt.s32 	%p370, %r592, 1;
	@%p370 bra 	$L__BB0_844;
	setp.lt.u32 	%p371, %r689, 15;
	mov.b32 	%r8102, 0;
	@%p371 bra 	$L__BB0_824;
	mov.b32 	%r8104, 0;
$L__BB0_823:
	.pragma "nounroll";
	cvt.u16.u32 	%rs1024, %r8104;
	cvt.u64.u32 	%rd1630, %r8104;
	add.s64 	%rd1631, %rd17, %rd1630;
	add.s16 	%rs1025, %rs1024, 1;
	add.s16 	%rs1026, %rs1024, 2;
	add.s16 	%rs1027, %rs1024, 3;
	cvt.u32.u16 	%r3699, %rs1027;
	cvt.u32.u16 	%r3700, %rs1026;
	prmt.b32 	%r3701, %r3700, %r3699, 0x3340U;
	cvt.u32.u16 	%r3702, %rs1025;
	prmt.b32 	%r3703, %r8104, %r3702, 0x3340U;
	prmt.b32 	%r3704, %r3703, %r3701, 0x5410U;
	st.local.u32 	[%rd1631], %r3704;
	add.s16 	%rs1028, %rs1024, 4;
	add.s16 	%rs1029, %rs1024, 5;
	add.s16 	%rs1030, %rs1024, 6;
	add.s16 	%rs1031, %rs1024, 7;
	cvt.u32.u16 	%r3705, %rs1031;
	cvt.u32.u16 	%r3706, %rs1030;
	prmt.b32 	%r3707, %r3706, %r3705, 0x3340U;
	cvt.u32.u16 	%r3708, %rs1029;
	cvt.u32.u16 	%r3709, %rs1028;
	prmt.b32 	%r3710, %r3709, %r3708, 0x3340U;
	prmt.b32 	%r3711, %r3710, %r3707, 0x5410U;
	st.local.u32 	[%rd1631+4], %r3711;
	add.s16 	%rs1032, %rs1024, 8;
	add.s16 	%rs1033, %rs1024, 9;
	add.s16 	%rs1034, %rs1024, 10;
	add.s16 	%rs1035, %rs1024, 11;
	cvt.u32.u16 	%r3712, %rs1035;
	cvt.u32.u16 	%r3713, %rs1034;
	prmt.b32 	%r3714, %r3713, %r3712, 0x3340U;
	cvt.u32.u16 	%r3715, %rs1033;
	cvt.u32.u16 	%r3716, %rs1032;
	prmt.b32 	%r3717, %r3716, %r3715, 0x3340U;
	prmt.b32 	%r3718, %r3717, %r3714, 0x5410U;
	st.local.u32 	[%rd1631+8], %r3718;
	add.s16 	%rs1036, %rs1024, 12;
	add.s16 	%rs1037, %rs1024, 13;
	add.s16 	%rs1038, %rs1024, 14;
	add.s16 	%rs1039, %rs1024, 15;
	cvt.u32.u16 	%r3719, %rs1039;
	cvt.u32.u16 	%r3720, %rs1038;
	prmt.b32 	%r3721, %r3720, %r3719, 0x3340U;
	cvt.u32.u16 	%r3722, %rs1037;
	cvt.u32.u16 	%r3723, %rs1036;
	prmt.b32 	%r3724, %r3723, %r3722, 0x3340U;
	prmt.b32 	%r3725, %r3724, %r3721, 0x5410U;
	st.local.u32 	[%rd1631+12], %r3725;
	add.s32 	%r8104, %r8104, 16;
	setp.eq.s32 	%p372, %r8104, %r686;
	mov.u32 	%r8102, %r686;
	@%p372 bra 	$L__BB0_824;
	bra.uni 	$L__BB0_823;
$L__BB0_824:
	setp.eq.s32 	%p373, %r685, 0;
	@%p373 bra 	$L__BB0_844;
	setp.lt.u32 	%p374, %r579, 7;
	@%p374 bra 	$L__BB0_827;
	cvt.u16.u32 	%rs1040, %r8102;
	cvt.u64.u32 	%rd1632, %r8102;
	add.s64 	%rd1633, %rd17, %rd1632;
	st.local.u8 	[%rd1633], %rs1040;
	add.s16 	%rs1041, %rs1040, 1;
	st.local.u8 	[%rd1633+1], %rs1041;
	add.s16 	%rs1042, %rs1040, 2;
	st.local.u8 	[%rd1633+2], %rs1042;
	add.s16 	%rs1043, %rs1040, 3;
	st.local.u8 	[%rd1633+3], %rs1043;
	add.s16 	%rs1044, %rs1040, 4;
	st.local.u8 	[%rd1633+4], %rs1044;
	add.s16 	%rs1045, %rs1040, 5;
	st.local.u8 	[%rd1633+5], %rs1045;
	add.s16 	%rs1046, %rs1040, 6;
	st.local.u8 	[%rd1633+6], %rs1046;
	add.s16 	%rs1047, %rs1040, 7;
	st.local.u8 	[%rd1633+7], %rs1047;
	add.s32 	%r8102, %r8102, 8;
$L__BB0_827:
	setp.eq.s32 	%p375, %r687, 0;
	@%p375 bra 	$L__BB0_844;
	setp.lt.u32 	%p376, %r577, 3;
	@%p376 bra 	$L__BB0_830;
	cvt.u16.u32 	%rs1048, %r8102;
	cvt.u64.u32 	%rd1634, %r8102;
	add.s64 	%rd1635, %rd17, %rd1634;
	st.local.u8 	[%rd1635], %rs1048;
	add.s16 	%rs1049, %rs1048, 1;
	st.local.u8 	[%rd1635+1], %rs1049;
	add.s16 	%rs1050, %rs1048, 2;
	st.local.u8 	[%rd1635+2], %rs1050;
	add.s16 	%rs1051, %rs1048, 3;
	st.local.u8 	[%rd1635+3], %rs1051;
	add.s32 	%r8102, %r8102, 4;
$L__BB0_830:
	setp.eq.s32 	%p377, %r688, 0;
	@%p377 bra 	$L__BB0_844;
	setp.eq.s32 	%p378, %r688, 1;
	cvt.u16.u32 	%rs149, %r8102;
	cvt.u64.u32 	%rd1636, %r8102;
	add.s64 	%rd133, %rd17, %rd1636;
	st.local.u8 	[%rd133], %rs149;
	@%p378 bra 	$L__BB0_844;
	setp.eq.s32 	%p379, %r688, 2;
	add.s16 	%rs1052, %rs149, 1;
	st.local.u8 	[%rd133+1], %rs1052;
	@%p379 bra 	$L__BB0_844;
	add.s16 	%rs1053, %rs149, 2;
	st.local.u8 	[%rd133+2], %rs1053;
	bra.uni 	$L__BB0_844;
$L__BB0_834:
	setp.eq.s32 	%p435, %r815, 0;
	@%p435 bra 	$L__BB0_844;
	and.b32  	%r754, %r814, 7;
	setp.lt.u32 	%p436, %r815, 8;
	@%p436 bra 	$L__BB0_837;
	cvt.u16.u32 	%rs1104, %r8106;
	cvt.u64.u32 	%rd1880, %r8106;
	add.s64 	%rd1881, %rd17, %rd1880;
	st.local.u8 	[%rd1881], %rs1104;
	add.s16 	%rs1105, %rs1104, 1;
	st.local.u8 	[%rd1881+1], %rs1105;
	add.s16 	%rs1106, %rs1104, 2;
	st.local.u8 	[%rd1881+2], %rs1106;
	add.s16 	%rs1107, %rs1104, 3;
	st.local.u8 	[%rd1881+3], %rs1107;
	add.s16 	%rs1108, %rs1104, 4;
	st.local.u8 	[%rd1881+4], %rs1108;
	add.s16 	%rs1109, %rs1104, 5;
	st.local.u8 	[%rd1881+5], %rs1109;
	add.s16 	%rs1110, %rs1104, 6;
	st.local.u8 	[%rd1881+6], %rs1110;
	add.s16 	%rs1111, %rs1104, 7;
	st.local.u8 	[%rd1881+7], %rs1111;
	add.s32 	%r8106, %r8106, 8;
$L__BB0_837:
	setp.eq.s32 	%p437, %r754, 0;
	@%p437 bra 	$L__BB0_844;
	and.b32  	%r757, %r814, 3;
	setp.lt.u32 	%p438, %r754, 4;
	@%p438 bra 	$L__BB0_840;
	cvt.u16.u32 	%rs1112, %r8106;
	cvt.u64.u32 	%rd1882, %r8106;
	add.s64 	%rd1883, %rd17, %rd1882;
	st.local.u8 	[%rd1883], %rs1112;
	add.s16 	%rs1113, %rs1112, 1;
	st.local.u8 	[%rd1883+1], %rs1113;
	add.s16 	%rs1114, %rs1112, 2;
	st.local.u8 	[%rd1883+2], %rs1114;
	add.s16 	%rs1115, %rs1112, 3;
	st.local.u8 	[%rd1883+3], %rs1115;
	add.s32 	%r8106, %r8106, 4;
$L__BB0_840:
	setp.eq.s32 	%p439, %r757, 0;
	@%p439 bra 	$L__BB0_844;
	cvt.u16.u32 	%rs150, %r8106;
	cvt.u64.u32 	%rd1884, %r8106;
	add.s64 	%rd134, %rd17, %rd1884;
	st.local.u8 	[%rd134], %rs150;
	setp.eq.s32 	%p440, %r757, 1;
	@%p440 bra 	$L__BB0_844;
	add.s16 	%rs1116, %rs150, 1;
	st.local.u8 	[%rd134+1], %rs1116;
	setp.eq.s32 	%p441, %r757, 2;
	@%p441 bra 	$L__BB0_844;
	add.s16 	%rs1117, %rs150, 2;
	st.local.u8 	[%rd134+2], %rs1117;
$L__BB0_844:
	setp.lt.s32 	%p380, %r483, 1;
	mov.b32 	%r8137, 0;
	@%p380 bra 	$L__BB0_913;
	setp.lt.u32 	%p381, %r487, 3;
	mov.b32 	%r8119, 0;
	mov.u32 	%r8109, %r8119;
	mov.u32 	%r8110, %r8119;
	@%p381 bra 	$L__BB0_876;
	mov.b32 	%r8108, 0;
	mov.u32 	%r8109, %r8108;
	mov.u32 	%r8110, %r8108;
$L__BB0_847:
	setp.lt.s32 	%p382, %r8110, %r575;
	cvt.u64.u32 	%rd1637, %r8108;
	add.s64 	%rd137, %rd18, %rd1637;
	@%p382 bra 	$L__BB0_850;
	cvt.s64.s32 	%rd1638, %r8109;
	add.s64 	%rd1639, %rd17, %rd1638;
	ld.local.u8 	%rd1640, [%rd1639];
	add.s64 	%rd1641, %rd27, %rd1640;
	ld.local.u8 	%rs2438, [%rd1641];
$L__BB0_849:
	add.s32 	%r8109, %r8109, 1;
	st.local.u8 	[%rd137], %rs2438;
	bra.uni 	$L__BB0_854;
$L__BB0_850:
	setp.lt.s32 	%p383, %r8109, %r592;
	@%p383 bra 	$L__BB0_852;
	cvt.s64.s32 	%rd1642, %r8110;
	add.s64 	%rd1643, %rd16, %rd1642;
	ld.local.u8 	%rd1644, [%rd1643];
	add.s64 	%rd1645, %rd26, %rd1644;
	ld.local.u8 	%rs2437, [%rd1645];
	bra.uni 	$L__BB0_853;
$L__BB0_852:
	cvt.s64.s32 	%rd1646, %r8110;
	add.s64 	%rd1647, %rd16, %rd1646;
	ld.local.u8 	%rd1648, [%rd1647];
	add.s64 	%rd1649, %rd26, %rd1648;
	ld.local.u8 	%rs2437, [%rd1649];
	cvt.s64.s32 	%rd1650, %r8109;
	add.s64 	%rd1651, %rd17, %rd1650;
	ld.local.u8 	%rd1652, [%rd1651];
	add.s64 	%rd1653, %rd27, %rd1652;
	ld.local.u8 	%rs2438, [%rd1653];
	setp.ge.u16 	%p384, %rs2437, %rs2438;
	@%p384 bra 	$L__BB0_849;
$L__BB0_853:
	add.s32 	%r8110, %r8110, 1;
	st.local.u8 	[%rd137], %rs2437;
$L__BB0_854:
	setp.lt.s32 	%p385, %r8110, %r575;
	@%p385 bra 	$L__BB0_856;
	cvt.s64.s32 	%rd1654, %r8109;
	add.s64 	%rd1655, %rd17, %rd1654;
	ld.local.u8 	%rd1656, [%rd1655];
	add.s64 	%rd1657, %rd27, %rd1656;
	ld.local.u8 	%rs2439, [%rd1657];
	bra.uni 	$L__BB0_860;
$L__BB0_856:
	setp.lt.s32 	%p386, %r8109, %r592;
	@%p386 bra 	$L__BB0_859;
	cvt.s64.s32 	%rd1658, %r8110;
	add.s64 	%rd1659, %rd16, %rd1658;
	ld.local.u8 	%rd1660, [%rd1659];
	add.s64 	%rd1661, %rd26, %rd1660;
	ld.local.u8 	%rs2440, [%rd1661];
$L__BB0_858:
	add.s32 	%r8110, %r8110, 1;
	st.local.u8 	[%rd137+1], %rs2440;
	bra.uni 	$L__BB0_861;
$L__BB0_859:
	cvt.s64.s32 	%rd1662, %r8110;
	add.s64 	%rd1663, %rd16, %rd1662;
	ld.local.u8 	%rd1664, [%rd1663];
	add.s64 	%rd1665, %rd26, %rd1664;
	ld.local.u8 	%rs2440, [%rd1665];
	cvt.s64.s32 	%rd1666, %r8109;
	add.s64 	%rd1667, %rd17, %rd1666;
	ld.local.u8 	%rd1668, [%rd1667];
	add.s64 	%rd1669, %rd27, %rd1668;
	ld.local.u8 	%rs2439, [%rd1669];
	setp.lt.u16 	%p387, %rs2440, %rs2439;
	@%p387 bra 	$L__BB0_858;
$L__BB0_860:
	add.s32 	%r8109, %r8109, 1;
	st.local.u8 	[%rd137+1], %rs2439;
$L__BB0_861:
	setp.lt.s32 	%p388, %r8110, %r575;
	@%p388 bra 	$L__BB0_863;
	cvt.s64.s32 	%rd1670, %r8109;
	add.s64 	%rd1671, %rd17, %rd1670;
	ld.local.u8 	%rd1672, [%rd1671];
	add.s64 	%rd1673, %rd27, %rd1672;
	ld.local.u8 	%rs2441, [%rd1673];
	bra.uni 	$L__BB0_867;
$L__BB0_863:
	setp.lt.s32 	%p389, %r8109, %r592;
	@%p389 bra 	$L__BB0_866;
	cvt.s64.s32 	%rd1674, %r8110;
	add.s64 	%rd1675, %rd16, %rd1674;
	ld.local.u8 	%rd1676, [%rd1675];
	add.s64 	%rd1677, %rd26, %rd1676;
	ld.local.u8 	%rs2442, [%rd1677];
$L__BB0_865:
	add.s32 	%r8110, %r8110, 1;
	st.local.u8 	[%rd137+2], %rs2442;
	bra.uni 	$L__BB0_868;
$L__BB0_866:
	cvt.s64.s32 	%rd1678, %r8110;
	add.s64 	%rd1679, %rd16, %rd1678;
	ld.local.u8 	%rd1680, [%rd1679];
	add.s64 	%rd1681, %rd26, %rd1680;
	ld.local.u8 	%rs2442, [%rd1681];
	cvt.s64.s32 	%rd1682, %r8109;
	add.s64 	%rd1683, %rd17, %rd1682;
	ld.local.u8 	%rd1684, [%rd1683];
	add.s64 	%rd1685, %rd27, %rd1684;
	ld.local.u8 	%rs2441, [%rd1685];
	setp.lt.u16 	%p390, %rs2442, %rs2441;
	@%p390 bra 	$L__BB0_865;
$L__BB0_867:
	add.s32 	%r8109, %r8109, 1;
	st.local.u8 	[%rd137+2], %rs2441;
$L__BB0_868:
	setp.lt.s32 	%p391, %r8110, %r575;
	@%p391 bra 	$L__BB0_870;
	cvt.s64.s32 	%rd1686, %r8109;
	add.s64 	%rd1687, %rd17, %rd1686;
	ld.local.u8 	%rd1688, [%rd1687];
	add.s64 	%rd1689, %rd27, %rd1688;
	ld.local.u8 	%rs2443, [%rd1689];
	bra.uni 	$L__BB0_874;
$L__BB0_870:
	setp.lt.s32 	%p392, %r8109, %r592;
	@%p392 bra 	$L__BB0_873;
	cvt.s64.s32 	%rd1690, %r8110;
	add.s64 	%rd1691, %rd16, %rd1690;
	ld.local.u8 	%rd1692, [%rd1691];
	add.s64 	%rd1693, %rd26, %rd1692;
	ld.local.u8 	%rs2444, [%rd1693];
$L__BB0_872:
	add.s32 	%r8110, %r8110, 1;
	st.local.u8 	[%rd137+3], %rs2444;
	bra.uni 	$L__BB0_875;
$L__BB0_873:
	cvt.s64.s32 	%rd1694, %r8110;
	add.s64 	%rd1695, %rd16, %rd1694;
	ld.local.u8 	%rd1696, [%rd1695];
	add.s64 	%rd1697, %rd26, %rd1696;
	ld.local.u8 	%rs2444, [%rd1697];
	cvt.s64.s32 	%rd1698, %r8109;
	add.s64 	%rd1699, %rd17, %rd1698;
	ld.local.u8 	%rd1700, [%rd1699];
	add.s64 	%rd1701, %rd27, %rd1700;
	ld.local.u8 	%rs2443, [%rd1701];
	setp.lt.u16 	%p393, %rs2444, %rs2443;
	@%p393 bra 	$L__BB0_872;
$L__BB0_874:
	add.s32 	%r8109, %r8109, 1;
	st.local.u8 	[%rd137+3], %rs2443;
$L__BB0_875:
	add.s32 	%r8108, %r8108, 4;
	setp.ne.s32 	%p394, %r8108, %r494;
	mov.u32 	%r8119, %r494;
	@%p394 bra 	$L__BB0_847;
$L__BB0_876:
	setp.eq.s32 	%p395, %r493, 0;
	@%p395 bra 	$L__BB0_900;
	setp.lt.s32 	%p396, %r8110, %r575;
	cvt.u64.u32 	%rd1702, %r8119;
	add.s64 	%rd138, %rd18, %rd1702;
	@%p396 bra 	$L__BB0_879;
	cvt.s64.s32 	%rd1703, %r8109;
	add.s64 	%rd1704, %rd17, %rd1703;
	ld.local.u8 	%rd1705, [%rd1704];
	add.s64 	%rd1706, %rd27, %rd1705;
	ld.local.u8 	%rs2445, [%rd1706];
	bra.uni 	$L__BB0_883;
$L__BB0_879:
	setp.lt.s32 	%p397, %r8109, %r592;
	@%p397 bra 	$L__BB0_882;
	cvt.s64.s32 	%rd1707, %r8110;
	add.s64 	%rd1708, %rd16, %rd1707;
	ld.local.u8 	%rd1709, [%rd1708];
	add.s64 	%rd1710, %rd26, %rd1709;
	ld.local.u8 	%rs2446, [%rd1710];
$L__BB0_881:
	add.s32 	%r8110, %r8110, 1;
	st.local.u8 	[%rd138], %rs2446;
	bra.uni 	$L__BB0_884;
$L__BB0_882:
	cvt.s64.s32 	%rd1711, %r8110;
	add.s64 	%rd1712, %rd16, %rd1711;
	ld.local.u8 	%rd1713, [%rd1712];
	add.s64 	%rd1714, %rd26, %rd1713;
	ld.local.u8 	%rs2446, [%rd1714];
	cvt.s64.s32 	%rd1715, %r8109;
	add.s64 	%rd1716, %rd17, %rd1715;
	ld.local.u8 	%rd1717, [%rd1716];
	add.s64 	%rd1718, %rd27, %rd1717;
	ld.local.u8 	%rs2445, [%rd1718];
	setp.lt.u16 	%p398, %rs2446, %rs2445;
	@%p398 bra 	$L__BB0_881;
$L__BB0_883:
	add.s32 	%r8109, %r8109, 1;
	st.local.u8 	[%rd138], %rs2445;
$L__BB0_884:
	setp.eq.s32 	%p399, %r493, 1;
	@%p399 bra 	$L__BB0_900;
	setp.lt.s32 	%p400, %r8110, %r575;
	@%p400 bra 	$L__BB0_887;
	cvt.s64.s32 	%rd1719, %r8109;
	add.s64 	%rd1720, %rd17, %rd1719;
	ld.local.u8 	%rd1721, [%rd1720];
	add.s64 	%rd1722, %rd27, %rd1721;
	ld.local.u8 	%rs2447, [%rd1722];
	bra.uni 	$L__BB0_891;
$L__BB0_887:
	setp.lt.s32 	%p401, %r8109, %r592;
	@%p401 bra 	$L__BB0_890;
	cvt.s64.s32 	%rd1723, %r8110;
	add.s64 	%rd1724, %rd16, %rd1723;
	ld.local.u8 	%rd1725, [%rd1724];
	add.s64 	%rd1726, %rd26, %rd1725;
	ld.local.u8 	%rs2448, [%rd1726];
$L__BB0_889:
	add.s32 	%r8110, %r8110, 1;
	st.local.u8 	[%rd138+1], %rs2448;
	bra.uni 	$L__BB0_892;
$L__BB0_890:
	cvt.s64.s32 	%rd1727, %r8110;
	add.s64 	%rd1728, %rd16, %rd1727;
	ld.local.u8 	%rd1729, [%rd1728];
	add.s64 	%rd1730, %rd26, %rd1729;
	ld.local.u8 	%rs2448, [%rd1730];
	cvt.s64.s32 	%rd1731, %r8109;
	add.s64 	%rd1732, %rd17, %rd1731;
	ld.local.u8 	%rd1733, [%rd1732];
	add.s64 	%rd1734, %rd27, %rd1733;
	ld.local.u8 	%rs2447, [%rd1734];
	setp.lt.u16 	%p402, %rs2448, %rs2447;
	@%p402 bra 	$L__BB0_889;
$L__BB0_891:
	add.s32 	%r8109, %r8109, 1;
	st.local.u8 	[%rd138+1], %rs2447;
$L__BB0_892:
	setp.eq.s32 	%p403, %r493, 2;
	@%p403 bra 	$L__BB0_900;
	setp.lt.s32 	%p404, %r8110, %r575;
	@%p404 bra 	$L__BB0_895;
	cvt.s64.s32 	%rd1735, %r8109;
	add.s64 	%rd1736, %rd17, %rd1735;
	ld.local.u8 	%rd1737, [%rd1736];
	add.s64 	%rd1738, %rd27, %rd1737;
	ld.local.u8 	%rs2449, [%rd1738];
	bra.uni 	$L__BB0_899;
$L__BB0_895:
	setp.lt.s32 	%p405, %r8109, %r592;
	@%p405 bra 	$L__BB0_898;
	cvt.s64.s32 	%rd1739, %r8110;
	add.s64 	%rd1740, %rd16, %rd1739;
	ld.local.u8 	%rd1741, [%rd1740];
	add.s64 	%rd1742, %rd26, %rd1741;
	ld.local.u8 	%rs2450, [%rd1742];
$L__BB0_897:
	st.local.u8 	[%rd138+2], %rs2450;
	bra.uni 	$L__BB0_900;
$L__BB0_898:
	cvt.s64.s32 	%rd1743, %r8110;
	add.s64 	%rd1744, %rd16, %rd1743;
	ld.local.u8 	%rd1745, [%rd1744];
	add.s64 	%rd1746, %rd26, %rd1745;
	ld.local.u8 	%rs2450, [%rd1746];
	cvt.s64.s32 	%rd1747, %r8109;
	add.s64 	%rd1748, %rd17, %rd1747;
	ld.local.u8 	%rd1749, [%rd1748];
	add.s64 	%rd1750, %rd27, %rd1749;
	ld.local.u8 	%rs2449, [%rd1750];
	setp.lt.u16 	%p406, %rs2450, %rs2449;
	@%p406 bra 	$L__BB0_897;
$L__BB0_899:
	st.local.u8 	[%rd138+2], %rs2449;
$L__BB0_900:
	setp.lt.u32 	%p407, %r487, 15;
	mov.b32 	%r8132, 0;
	mov.u32 	%r8137, %r8132;
	@%p407 bra 	$L__BB0_903;
	mov.b32 	%r8126, 0;
	mov.u32 	%r8137, %r8126;
$L__BB0_902:
	.pragma "nounroll";
	cvt.u64.u32 	%rd1751, %r8126;
	add.s64 	%rd1752, %rd18, %rd1751;
	ld.local.u32 	%r3732, [%rd1752];
	bfe.u32 	%r3733, %r3732, 0, 8;
	mul.wide.u32 	%rd1753, %r3733, 168;
	add.s64 	%rd1755, %rd1535, %rd1753;
	mul.wide.u32 	%rd1756, %r8126, 4;
	add.s64 	%rd1757, %rd1755, %rd1756;
	ld.const.u32 	%r3734, [%rd1757+4];
	add.s32 	%r3735, %r3734, %r8137;
	bfe.u32 	%r3736, %r3732, 8, 8;
	mul.wide.u32 	%rd1758, %r3736, 168;
	add.s64 	%rd1759, %rd1535, %rd1758;
	add.s64 	%rd1760, %rd1759, %rd1756;
	ld.const.u32 	%r3737, [%rd1760+8];
	add.s32 	%r3738, %r3737, %r3735;
	bfe.u32 	%r3739, %r3732, 16, 8;
	mul.wide.u32 	%rd1761, %r3739, 168;
	add.s64 	%rd1762, %rd1535, %rd1761;
	add.s64 	%rd1763, %rd1762, %rd1756;
	ld.const.u32 	%r3740, [%rd1763+12];
	add.s32 	%r3741, %r3740, %r3738;
	bfe.u32 	%r3742, %r3732, 24, 8;
	mul.wide.u32 	%rd1764, %r3742, 168;
	add.s64 	%rd1765, %rd1535, %rd1764;
	add.s64 	%rd1766, %rd1765, %rd1756;
	ld.const.u32 	%r3743, [%rd1766+16];
	add.s32 	%r3744, %r3743, %r3741;
	ld.local.u32 	%r3745, [%rd1752+4];
	bfe.u32 	%r3746, %r3745, 0, 8;
	mul.wide.u32 	%rd1767, %r3746, 168;
	add.s64 	%rd1768, %rd1535, %rd1767;
	add.s64 	%rd1769, %rd1768, %rd1756;
	ld.const.u32 	%r3747, [%rd1769+20];
	add.s32 	%r3748, %r3747, %r3744;
	bfe.u32 	%r3749, %r3745, 8, 8;
	mul.wide.u32 	%rd1770, %r3749, 168;
	add.s64 	%rd1771, %rd1535, %rd1770;
	add.s64 	%rd1772, %rd1771, %rd1756;
	ld.const.u32 	%r3750, [%rd1772+24];
	add.s32 	%r3751, %r3750, %r3748;
	bfe.u32 	%r3752, %r3745, 16, 8;
	mul.wide.u32 	%rd1773, %r3752, 168;
	add.s64 	%rd1774, %rd1535, %rd1773;
	add.s64 	%rd1775, %rd1774, %rd1756;
	ld.const.u32 	%r3753, [%rd1775+28];
	add.s32 	%r3754, %r3753, %r3751;
	bfe.u32 	%r3755, %r3745, 24, 8;
	mul.wide.u32 	%rd1776, %r3755, 168;
	add.s64 	%rd1777, %rd1535, %rd1776;
	add.s64 	%rd1778, %rd1777, %rd1756;
	ld.const.u32 	%r3756, [%rd1778+32];
	add.s32 	%r3757, %r3756, %r3754;
	ld.local.u32 	%r3758, [%rd1752+8];
	bfe.u32 	%r3759, %r3758, 0, 8;
	mul.wide.u32 	%rd1779, %r3759, 168;
	add.s64 	%rd1780, %rd1535, %rd1779;
	add.s64 	%rd1781, %rd1780, %rd1756;
	ld.const.u32 	%r3760, [%rd1781+36];
	add.s32 	%r3761, %r3760, %r3757;
	bfe.u32 	%r3762, %r3758, 8, 8;
	mul.wide.u32 	%rd1782, %r3762, 168;
	add.s64 	%rd1783, %rd1535, %rd1782;
	add.s64 	%rd1784, %rd1783, %rd1756;
	ld.const.u32 	%r3763, [%rd1784+40];
	add.s32 	%r3764, %r3763, %r3761;
	bfe.u32 	%r3765, %r3758, 16, 8;
	mul.wide.u32 	%rd1785, %r3765, 168;
	add.s64 	%rd1786, %rd1535, %rd1785;
	add.s64 	%rd1787, %rd1786, %rd1756;
	ld.const.u32 	%r3766, [%rd1787+44];
	add.s32 	%r3767, %r3766, %r3764;
	bfe.u32 	%r3768, %r3758, 24, 8;
	mul.wide.u32 	%rd1788, %r3768, 168;
	add.s64 	%rd1789, %rd1535, %rd1788;
	add.s64 	%rd1790, %rd1789, %rd1756;
	ld.const.u32 	%r3769, [%rd1790+48];
	add.s32 	%r3770, %r3769, %r3767;
	ld.local.u32 	%r3771, [%rd1752+12];
	bfe.u32 	%r3772, %r3771, 0, 8;
	mul.wide.u32 	%rd1791, %r3772, 168;
	add.s64 	%rd1792, %rd1535, %rd1791;
	add.s64 	%rd1793, %rd1792, %rd1756;
	ld.const.u32 	%r3773, [%rd1793+52];
	add.s32 	%r3774, %r3773, %r3770;
	bfe.u32 	%r3775, %r3771, 8, 8;
	mul.wide.u32 	%rd1794, %r3775, 168;
	add.s64 	%rd1795, %rd1535, %rd1794;
	add.s64 	%rd1796, %rd1795, %rd1756;
	ld.const.u32 	%r3776, [%rd1796+56];
	add.s32 	%r3777, %r3776, %r3774;
	bfe.u32 	%r3778, %r3771, 16, 8;
	mul.wide.u32 	%rd1797, %r3778, 168;
	add.s64 	%rd1798, %rd1535, %rd1797;
	add.s64 	%rd1799, %rd1798, %rd1756;
	ld.const.u32 	%r3779, [%rd1799+60];
	add.s32 	%r3780, %r3779, %r3777;
	bfe.u32 	%r3781, %r3771, 24, 8;
	mul.wide.u32 	%rd1800, %r3781, 168;
	add.s64 	%rd1801, %rd1535, %rd1800;
	add.s32 	%r8126, %r8126, 16;
	add.s64 	%rd1802, %rd1801, %rd1756;
	ld.const.u32 	%r3782, [%rd1802+64];
	add.s32 	%r8137, %r3782, %r3780;
	setp.ne.s32 	%p408, %r8126, %r495;
	mov.u32 	%r8132, %r495;
	@%p408 bra 	$L__BB0_902;
$L__BB0_903:
	setp.eq.s32 	%p409, %r488, 0;
	@%p409 bra 	$L__BB0_913;
	setp.lt.u32 	%p410, %r489, 7;
	@%p410 bra 	$L__BB0_906;
	cvt.u64.u32 	%rd1803, %r8132;
	add.s64 	%rd1804, %rd18, %rd1803;
	ld.local.u8 	%r3784, [%rd1804];
	mul.wide.u32 	%rd1805, %r3784, 168;
	add.s64 	%rd1807, %rd1535, %rd1805;
	mul.wide.u32 	%rd1808, %r8132, 4;
	add.s64 	%rd1809, %rd1807, %rd1808;
	ld.const.u32 	%r3785, [%rd1809+4];
	add.s32 	%r3786, %r3785, %r8137;
	ld.local.u8 	%r3787, [%rd1804+1];
	mul.wide.u32 	%rd1810, %r3787, 168;
	add.s64 	%rd1811, %rd1535, %rd1810;
	add.s64 	%rd1812, %rd1811, %rd1808;
	ld.const.u32 	%r3788, [%rd1812+8];
	add.s32 	%r3789, %r3788, %r3786;
	ld.local.u8 	%r3790, [%rd1804+2];
	mul.wide.u32 	%rd1813, %r3790, 168;
	add.s64 	%rd1814, %rd1535, %rd1813;
	add.s64 	%rd1815, %rd1814, %rd1808;
	ld.const.u32 	%r3791, [%rd1815+12];
	add.s32 	%r3792, %r3791, %r3789;
	ld.local.u8 	%r3793, [%rd1804+3];
	mul.wide.u32 	%rd1816, %r3793, 168;
	add.s64 	%rd1817, %rd1535, %rd1816;
	add.s64 	%rd1818, %rd1817, %rd1808;
	ld.const.u32 	%r3794, [%rd1818+16];
	add.s32 	%r3795, %r3794, %r3792;
	ld.local.u8 	%r3796, [%rd1804+4];
	mul.wide.u32 	%rd1819, %r3796, 168;
	add.s64 	%rd1820, %rd1535, %rd1819;
	add.s64 	%rd1821, %rd1820, %rd1808;
	ld.const.u32 	%r3797, [%rd1821+20];
	add.s32 	%r3798, %r3797, %r3795;
	ld.local.u8 	%r3799, [%rd1804+5];
	mul.wide.u32 	%rd1822, %r3799, 168;
	add.s64 	%rd1823, %rd1535, %rd1822;
	add.s64 	%rd1824, %rd1823, %rd1808;
	ld.const.u32 	%r3800, [%rd1824+24];
	add.s32 	%r3801, %r3800, %r3798;
	ld.local.u8 	%r3802, [%rd1804+6];
	mul.wide.u32 	%rd1825, %r3802, 168;
	add.s64 	%rd1826, %rd1535, %rd1825;
	add.s64 	%rd1827, %rd1826, %rd1808;
	ld.const.u32 	%r3803, [%rd1827+28];
	add.s32 	%r3804, %r3803, %r3801;
	ld.local.u8 	%r3805, [%rd1804+7];
	mul.wide.u32 	%rd1828, %r3805, 168;
	add.s64 	%rd1829, %rd1535, %rd1828;
	add.s32 	%r8132, %r8132, 8;
	add.s64 	%rd1830, %rd1829, %rd1808;
	ld.const.u32 	%r3806, [%rd1830+32];
	add.s32 	%r8137, %r3806, %r3804;
$L__BB0_906:
	setp.eq.s32 	%p411, %r490, 0;
	@%p411 bra 	$L__BB0_913;
	setp.lt.u32 	%p412, %r491, 3;
	@%p412 bra 	$L__BB0_909;
	cvt.u64.u32 	%rd1831, %r8132;
	add.s64 	%rd1832, %rd18, %rd1831;
	ld.local.u8 	%r3808, [%rd1832];
	mul.wide.u32 	%rd1833, %r3808, 168;
	add.s64 	%rd1835, %rd1535, %rd1833;
	mul.wide.u32 	%rd1836, %r8132, 4;
	add.s64 	%rd1837, %rd1835, %rd1836;
	ld.const.u32 	%r3809, [%rd1837+4];
	add.s32 	%r3810, %r3809, %r8137;
	ld.local.u8 	%r3811, [%rd1832+1];
	mul.wide.u32 	%rd1838, %r3811, 168;
	add.s64 	%rd1839, %rd1535, %rd1838;
	add.s64 	%rd1840, %rd1839, %rd1836;
	ld.const.u32 	%r3812, [%rd1840+8];
	add.s32 	%r3813, %r3812, %r3810;
	ld.local.u8 	%r3814, [%rd1832+2];
	mul.wide.u32 	%rd1841, %r3814, 168;
	add.s64 	%rd1842, %rd1535, %rd1841;
	add.s64 	%rd1843, %rd1842, %rd1836;
	ld.const.u32 	%r3815, [%rd1843+12];
	add.s32 	%r3816, %r3815, %r3813;
	ld.local.u8 	%r3817, [%rd1832+3];
	mul.wide.u32 	%rd1844, %r3817, 168;
	add.s64 	%rd1845, %rd1535, %rd1844;
	add.s32 	%r8132, %r8132, 4;
	add.s64 	%rd1846, %rd1845, %rd1836;
	ld.const.u32 	%r3818, [%rd1846+16];
	add.s32 	%r8137, %r3818, %r3816;
$L__BB0_909:
	@%p395 bra 	$L__BB0_913;
	setp.eq.s32 	%p414, %r493, 1;
	cvt.u64.u32 	%rd1847, %r8132;
	add.s64 	%rd139, %rd18, %rd1847;
	ld.local.u8 	%r3819, [%rd139];
	mul.wide.u32 	%rd1848, %r3819, 168;
	add.s64 	%rd1850, %rd1535, %rd1848;
	mul.wide.u32 	%rd1851, %r8132, 4;
	add.s64 	%rd1852, %rd1850, %rd1851;
	ld.const.u32 	%r3820, [%rd1852+4];
	add.s32 	%r8137, %r3820, %r8137;
	@%p414 bra 	$L__BB0_913;
	setp.eq.s32 	%p415, %r493, 2;
	ld.local.u8 	%r3821, [%rd139+1];
	mul.wide.u32 	%rd1853, %r3821, 168;
	add.s64 	%rd1855, %rd1535, %rd1853;
	add.s64 	%rd1857, %rd1855, %rd1851;
	ld.const.u32 	%r3822, [%rd1857+8];
	add.s32 	%r8137, %r3822, %r8137;
	@%p415 bra 	$L__BB0_913;
	ld.local.u8 	%r3823, [%rd139+2];
	mul.wide.u32 	%rd1858, %r3823, 168;
	add.s64 	%rd1860, %rd1535, %rd1858;
	add.s64 	%rd1862, %rd1860, %rd1851;
	ld.const.u32 	%r3824, [%rd1862+12];
	add.s32 	%r8137, %r3824, %r8137;
$L__BB0_913:
	st.local.u32 	[%rd6806], %r8137;
	mov.b32 	%r8138, 0;
$L__BB0_914:
	mov.u32 	%r812, %r8138;
	setp.eq.s32 	%p416, %r812, %r582;
	mov.u32 	%r814, %r582;
	@%p416 bra 	$L__BB0_916;
	add.s32 	%r8138, %r812, 1;
	cvt.u64.u32 	%rd1863, %r812;
	add.s64 	%rd1864, %rd17, %rd1863;
	ld.local.u8 	%r3826, [%rd1864+1];
	ld.local.u8 	%r3827, [%rd1864];
	add.s32 	%r3828, %r3827, 1;
	setp.ge.u32 	%p417, %r3828, %r3826;
	mov.u32 	%r814, %r812;
	@%p417 bra 	$L__BB0_914;
$L__BB0_916:
	add.s64 	%rd6806, %rd6806, 4;
	add.s64 	%rd6807, %rd6807, 4;
	ld.local.u8 	%r3829, [%rd17];
	setp.gt.s32 	%p418, %r593, %r3829;
	@%p418 bra 	$L__BB0_925;
	mov.b32 	%r8141, 0;
$L__BB0_918:
	mov.u32 	%r819, %r8141;
	setp.eq.s32 	%p419, %r819, %r583;
	mov.u32 	%r8142, %r583;
	@%p419 bra 	$L__BB0_920;
	add.s32 	%r8141, %r819, 1;
	cvt.u64.u32 	%rd1865, %r819;
	add.s64 	%rd1866, %rd16, %rd1865;
	ld.local.u8 	%r3831, [%rd1866+1];
	ld.local.u8 	%r3832, [%rd1866];
	add.s32 	%r3833, %r3832, 1;
	setp.ge.u32 	%p420, %r3833, %r3831;
	mov.u32 	%r8142, %r819;
	@%p420 bra 	$L__BB0_918;
$L__BB0_920:
	ld.local.u8 	%r3834, [%rd16];
	setp.le.s32 	%p421, %r594, %r3834;
	@%p421 bra 	$L__BB0_578;
	cvt.u64.u32 	%rd1867, %r8142;
	add.s64 	%rd1868, %rd16, %rd1867;
	ld.local.u8 	%rs1054, [%rd1868];
	add.s16 	%rs1055, %rs1054, 1;
	st.local.u8 	[%rd1868], %rs1055;
	setp.eq.s32 	%p422, %r8142, 0;
	@%p422 bra 	$L__BB0_820;
	and.b32  	%r822, %r8142, 15;
	setp.lt.u32 	%p423, %r8142, 16;
	mov.b32 	%r8099, 0;
	@%p423 bra 	$L__BB0_810;
	and.b32  	%r8099, %r8142, -16;
	mov.b32 	%r8143, 0;
$L__BB0_924:
	.pragma "nounroll";
	cvt.u16.u32 	%rs1056, %r8143;
	cvt.u64.u32 	%rd1869, %r8143;
	add.s64 	%rd1870, %rd16, %rd1869;
	add.s16 	%rs1057, %rs1056, 1;
	add.s16 	%rs1058, %rs1056, 2;
	add.s16 	%rs1059, %rs1056, 3;
	cvt.u32.u16 	%r3837, %rs1059;
	cvt.u32.u16 	%r3838, %rs1058;
	prmt.b32 	%r3839, %r3838, %r3837, 0x3340U;
	cvt.u32.u16 	%r3840, %rs1057;
	prmt.b32 	%r3841, %r8143, %r3840, 0x3340U;
	prmt.b32 	%r3842, %r3841, %r3839, 0x5410U;
	st.local.u32 	[%rd1870], %r3842;
	add.s16 	%rs1060, %rs1056, 4;
	add.s16 	%rs1061, %rs1056, 5;
	add.s16 	%rs1062, %rs1056, 6;
	add.s16 	%rs1063, %rs1056, 7;
	cvt.u32.u16 	%r3843, %rs1063;
	cvt.u32.u16 	%r3844, %rs1062;
	prmt.b32 	%r3845, %r3844, %r3843, 0x3340U;
	cvt.u32.u16 	%r3846, %rs1061;
	cvt.u32.u16 	%r3847, %rs1060;
	prmt.b32 	%r3848, %r3847, %r3846, 0x3340U;
	prmt.b32 	%r3849, %r3848, %r3845, 0x5410U;
	st.local.u32 	[%rd1870+4], %r3849;
	add.s16 	%rs1064, %rs1056, 8;
	add.s16 	%rs1065, %rs1056, 9;
	add.s16 	%rs1066, %rs1056, 10;
	add.s16 	%rs1067, %rs1056, 11;
	cvt.u32.u16 	%r3850, %rs1067;
	cvt.u32.u16 	%r3851, %rs1066;
	prmt.b32 	%r3852, %r3851, %r3850, 0x3340U;
	cvt.u32.u16 	%r3853, %rs1065;
	cvt.u32.u16 	%r3854, %rs1064;
	prmt.b32 	%r3855, %r3854, %r3853, 0x3340U;
	prmt.b32 	%r3856, %r3855, %r3852, 0x5410U;
	st.local.u32 	[%rd1870+8], %r3856;
	add.s16 	%rs1068, %rs1056, 12;
	add.s16 	%rs1069, %rs1056, 13;
	add.s16 	%rs1070, %rs1056, 14;
	add.s16 	%rs1071, %rs1056, 15;
	cvt.u32.u16 	%r3857, %rs1071;
	cvt.u32.u16 	%r3858, %rs1070;
	prmt.b32 	%r3859, %r3858, %r3857, 0x3340U;
	cvt.u32.u16 	%r3860, %rs1069;
	cvt.u32.u16 	%r3861, %rs1068;
	prmt.b32 	%r3862, %r3861, %r3860, 0x3340U;
	prmt.b32 	%r3863, %r3862, %r3859, 0x5410U;
	st.local.u32 	[%rd1870+12], %r3863;
	add.s32 	%r8143, %r8143, 16;
	setp.eq.s32 	%p424, %r8143, %r8099;
	@%p424 bra 	$L__BB0_810;
	bra.uni 	$L__BB0_924;
$L__BB0_925:
	cvt.u64.u32 	%rd1876, %r814;
	add.s64 	%rd1877, %rd17, %rd1876;
	ld.local.u8 	%rs1086, [%rd1877];
	add.s16 	%rs1087, %rs1086, 1;
	st.local.u8 	[%rd1877], %rs1087;
	setp.eq.s32 	%p432, %r814, 0;
	@%p432 bra 	$L__BB0_844;
	and.b32  	%r815, %r814, 15;
	setp.lt.u32 	%p433, %r814, 16;
	mov.b32 	%r8106, 0;
	@%p433 bra 	$L__BB0_834;
	and.b32  	%r8106, %r814, -16;
	mov.b32 	%r8140, 0;
$L__BB0_928:
	.pragma "nounroll";
	cvt.u16.u32 	%rs1088, %r8140;
	cvt.u64.u32 	%rd1878, %r8140;
	add.s64 	%rd1879, %rd17, %rd1878;
	add.s16 	%rs1089, %rs1088, 1;
	add.s16 	%rs1090, %rs1088, 2;
	add.s16 	%rs1091, %rs1088, 3;
	cvt.u32.u16 	%r3866, %rs1091;
	cvt.u32.u16 	%r3867, %rs1090;
	prmt.b32 	%r3868, %r3867, %r3866, 0x3340U;
	cvt.u32.u16 	%r3869, %rs1089;
	prmt.b32 	%r3870, %r8140, %r3869, 0x3340U;
	prmt.b32 	%r3871, %r3870, %r3868, 0x5410U;
	st.local.u32 	[%rd1879], %r3871;
	add.s16 	%rs1092, %rs1088, 4;
	add.s16 	%rs1093, %rs1088, 5;
	add.s16 	%rs1094, %rs1088, 6;
	add.s16 	%rs1095, %rs1088, 7;
	cvt.u32.u16 	%r3872, %rs1095;
	cvt.u32.u16 	%r3873, %rs1094;
	prmt.b32 	%r3874, %r3873, %r3872, 0x3340U;
	cvt.u32.u16 	%r3875, %rs1093;
	cvt.u32.u16 	%r3876, %rs1092;
	prmt.b32 	%r3877, %r3876, %r3875, 0x3340U;
	prmt.b32 	%r3878, %r3877, %r3874, 0x5410U;
	st.local.u32 	[%rd1879+4], %r3878;
	add.s16 	%rs1096, %rs1088, 8;
	add.s16 	%rs1097, %rs1088, 9;
	add.s16 	%rs1098, %rs1088, 10;
	add.s16 	%rs1099, %rs1088, 11;
	cvt.u32.u16 	%r3879, %rs1099;
	cvt.u32.u16 	%r3880, %rs1098;
	prmt.b32 	%r3881, %r3880, %r3879, 0x3340U;
	cvt.u32.u16 	%r3882, %rs1097;
	cvt.u32.u16 	%r3883, %rs1096;
	prmt.b32 	%r3884, %r3883, %r3882, 0x3340U;
	prmt.b32 	%r3885, %r3884, %r3881, 0x5410U;
	st.local.u32 	[%rd1879+8], %r3885;
	add.s16 	%rs1100, %rs1088, 12;
	add.s16 	%rs1101, %rs1088, 13;
	add.s16 	%rs1102, %rs1088, 14;
	add.s16 	%rs1103, %rs1088, 15;
	cvt.u32.u16 	%r3886, %rs1103;
	cvt.u32.u16 	%r3887, %rs1102;
	prmt.b32 	%r3888, %r3887, %r3886, 0x3340U;
	cvt.u32.u16 	%r3889, %rs1101;
	cvt.u32.u16 	%r3890, %rs1100;
	prmt.b32 	%r3891, %r3890, %r3889, 0x3340U;
	prmt.b32 	%r3892, %r3891, %r3888, 0x5410U;
	st.local.u32 	[%rd1879+12], %r3892;
	add.s32 	%r8140, %r8140, 16;
	setp.eq.s32 	%p434, %r8140, %r8106;
	@%p434 bra 	$L__BB0_834;
	bra.uni 	$L__BB0_928;
$L__BB0_929:
	mov.b16 	%rs1220, 41;
	st.local.u8 	[%rd97], %rs1220;
$L__BB0_930:
	setp.gt.s32 	%p595, %r485, %r484;
	cvt.s64.s32 	%rd2470, %r3652;
	add.s64 	%rd2471, %rd27, %rd2470;
	mov.b16 	%rs1222, 41;
	st.local.u8 	[%rd2471], %rs1222;
	add.u64 	%rd2469, %SP, 12368;
	mov.u64 	%rd6820, %rd25;
	mov.u64 	%rd6821, %rd2469;
	@%p595 bra 	$L__BB0_953;
	sub.s32 	%r908, %r483, %r485;
	add.u64 	%rd6821, %SP, 12368;
	mov.b32 	%r8179, 0;
	mov.b16 	%rs2451, 0;
	mov.u16 	%rs2452, %rs2451;
	mov.u32 	%r8180, %r908;
	mov.u64 	%rd6820, %rd25;
	mov.u32 	%r8181, %r485;
$L__BB0_932:
	mov.u32 	%r911, %r8181;
	add.s16 	%rs197, %rs2451, %rs1225;
	sub.s16 	%rs1227, %rs1226, %rs197;
	cvt.u32.u16 	%r4326, %rs1227;
	and.b32  	%r912, %r4326, 7;
	add.s32 	%r913, %r912, -1;
	add.s16 	%rs198, %rs2452, %rs1225;
	sub.s16 	%rs1228, %rs1226, %rs198;
	cvt.u32.u16 	%r4327, %rs1228;
	and.b32  	%r914, %r4327, 15;
	add.s32 	%r915, %r914, -1;
	sub.s32 	%r916, %r908, %r8179;
	max.s32 	%r4329, %r8180, 1;
	add.s32 	%r917, %r4329, -1;
	max.s32 	%r4330, %r911, 1;
	add.s32 	%r918, %r4330, -1;
	setp.lt.s32 	%p596, %r911, 1;
	@%p596 bra 	$L__BB0_946;
	add.s32 	%r4332, %r485, %r8179;
	add.s32 	%r4333, %r4332, -1;
	setp.lt.u32 	%p597, %r4333, 15;
	mov.b32 	%r8182, 0;
	@%p597 bra 	$L__BB0_936;
	and.b32  	%r8182, %r911, 2147483632;
	mov.b32 	%r8259, 0;
$L__BB0_935:
	.pragma "nounroll";
	cvt.u16.u32 	%rs1229, %r8259;
	cvt.u64.u32 	%rd2473, %r8259;
	add.s64 	%rd2474, %rd13, %rd2473;
	add.s16 	%rs1230, %rs1229, 1;
	add.s16 	%rs1231, %rs1229, 2;
	add.s16 	%rs1232, %rs1229, 3;
	cvt.u32.u16 	%r4335, %rs1232;
	cvt.u32.u16 	%r4336, %rs1231;
	prmt.b32 	%r4337, %r4336, %r4335, 0x3340U;
	cvt.u32.u16 	%r4338, %rs1230;
	prmt.b32 	%r4339, %r8259, %r4338, 0x3340U;
	prmt.b32 	%r4340, %r4339, %r4337, 0x5410U;
	st.local.u32 	[%rd2474], %r4340;
	add.s16 	%rs1233, %rs1229, 4;
	add.s16 	%rs1234, %rs1229, 5;
	add.s16 	%rs1235, %rs1229, 6;
	add.s16 	%rs1236, %rs1229, 7;
	cvt.u32.u16 	%r4341, %rs1236;
	cvt.u32.u16 	%r4342, %rs1235;
	prmt.b32 	%r4343, %r4342, %r4341, 0x3340U;
	cvt.u32.u16 	%r4344, %rs1234;
	cvt.u32.u16 	%r4345, %rs1233;
	prmt.b32 	%r4346, %r4345, %r4344, 0x3340U;
	prmt.b32 	%r4347, %r4346, %r4343, 0x5410U;
	st.local.u32 	[%rd2474+4], %r4347;
	add.s16 	%rs1237, %rs1229, 8;
	add.s16 	%rs1238, %rs1229, 9;
	add.s16 	%rs1239, %rs1229, 10;
	add.s16 	%rs1240, %rs1229, 11;
	cvt.u32.u16 	%r4348, %rs1240;
	cvt.u32.u16 	%r4349, %rs1239;
	prmt.b32 	%r4350, %r4349, %r4348, 0x3340U;
	cvt.u32.u16 	%r4351, %rs1238;
	cvt.u32.u16 	%r4352, %rs1237;
	prmt.b32 	%r4353, %r4352, %r4351, 0x3340U;
	prmt.b32 	%r4354, %r4353, %r4350, 0x5410U;
	st.local.u32 	[%rd2474+8], %r4354;
	add.s16 	%rs1241, %rs1229, 12;
	add.s16 	%rs1242, %rs1229, 13;
	add.s16 	%rs1243, %rs1229, 14;
	add.s16 	%rs1244, %rs1229, 15;
	cvt.u32.u16 	%r4355, %rs1244;
	cvt.u32.u16 	%r4356, %rs1243;
	prmt.b32 	%r4357, %r4356, %r4355, 0x3340U;
	cvt.u32.u16 	%r4358, %rs1242;
	cvt.u32.u16 	%r4359, %rs1241;
	prmt.b32 	%r4360, %r4359, %r4358, 0x3340U;
	prmt.b32 	%r4361, %r4360, %r4357, 0x5410U;
	st.local.u32 	[%rd2474+12], %r4361;
	add.s32 	%r8259, %r8259, 16;
	setp.eq.s32 	%p598, %r8259, %r8182;
	@%p598 bra 	$L__BB0_936;
	bra.uni 	$L__BB0_935;
$L__BB0_936:
	and.b32  	%r4362, %r911, 15;
	setp.eq.s32 	%p599, %r4362, 0;
	@%p599 bra 	$L__BB0_946;
	cvt.u32.u16 	%r4363, %rs198;
	and.b32  	%r921, %r4363, 15;
	add.s32 	%r4364, %r921, -1;
	setp.lt.u32 	%p600, %r4364, 7;
	@%p600 bra 	$L__BB0_939;
	cvt.u16.u32 	%rs1245, %r8182;
	cvt.u64.u32 	%rd2475, %r8182;
	add.s64 	%rd2476, %rd13, %rd2475;
	st.local.u8 	[%rd2476], %rs1245;
	add.s16 	%rs1246, %rs1245, 1;
	st.local.u8 	[%rd2476+1], %rs1246;
	add.s16 	%rs1247, %rs1245, 2;
	st.local.u8 	[%rd2476+2], %rs1247;
	add.s16 	%rs1248, %rs1245, 3;
	st.local.u8 	[%rd2476+3], %rs1248;
	add.s16 	%rs1249, %rs1245, 4;
	st.local.u8 	[%rd2476+4], %rs1249;
	add.s16 	%rs1250, %rs1245, 5;
	st.local.u8 	[%rd2476+5], %rs1250;
	add.s16 	%rs1251, %rs1245, 6;
	st.local.u8 	[%rd2476+6], %rs1251;
	add.s16 	%rs1252, %rs1245, 7;
	st.local.u8 	[%rd2476+7], %rs1252;
	add.s32 	%r8182, %r8182, 8;
$L__BB0_939:
	and.b32  	%r4365, %r921, 7;
	setp.eq.s32 	%p601, %r4365, 0;
	@%p601 bra 	$L__BB0_946;
	cvt.u32.u16 	%r4366, %rs197;
	and.b32  	%r4367, %r4366, 7;
	and.b32  	%r924, %r4366, 3;
	add.s32 	%r4368, %r4367, -1;
	setp.lt.u32 	%p602, %r4368, 3;
	@%p602 bra 	$L__BB0_942;
	cvt.u16.u32 	%rs1253, %r8182;
	cvt.u64.u32 	%rd2477, %r8182;
	add.s64 	%rd2478, %rd13, %rd2477;
	st.local.u8 	[%rd2478], %rs1253;
	add.s16 	%rs1254, %rs1253, 1;
	st.local.u8 	[%rd2478+1], %rs1254;
	add.s16 	%rs1255, %rs1253, 2;
	st.local.u8 	[%rd2478+2], %rs1255;
	add.s16 	%rs1256, %rs1253, 3;
	st.local.u8 	[%rd2478+3], %rs1256;
	add.s32 	%r8182, %r8182, 4;
$L__BB0_942:
	setp.eq.s32 	%p603, %r924, 0;
	@%p603 bra 	$L__BB0_946;
	cvt.u16.u32 	%rs199, %r8182;
	cvt.u64.u32 	%rd2479, %r8182;
	add.s64 	%rd150, %rd13, %rd2479;
	st.local.u8 	[%rd150], %rs199;
	setp.eq.s32 	%p604, %r924, 1;
	@%p604 bra 	$L__BB0_946;
	add.s16 	%rs1257, %rs199, 1;
	st.local.u8 	[%rd150+1], %rs1257;
	setp.eq.s32 	%p605, %r924, 2;
	@%p605 bra 	$L__BB0_946;
	add.s16 	%rs1258, %rs199, 2;
	st.local.u8 	[%rd150+2], %rs1258;
$L__BB0_946:
	sub.s32 	%r927, %r483, %r911;
	setp.ne.s32 	%p606, %r927, 0;
	add.s32 	%r4369, %r927, %r482;
	sub.s32 	%r928, %r481, %r4369;
	sub.s32 	%r929, %r482, %r911;
	@%p606 bra 	$L__BB0_1089;
	setp.eq.s32 	%p718, %r911, 0;
	@%p718 bra 	$L__BB0_948;
	bra.uni 	$L__BB0_1004;
$L__BB0_948:
	setp.lt.s32 	%p769, %r927, 1;
	@%p769 bra 	$L__BB0_950;
	mov.b16 	%rs1451, 0;
	st.local.u8 	[%rd14], %rs1451;
$L__BB0_950:
	setp.gt.s32 	%p770, %r483, 0;
	mov.b32 	%r8188, 0;
	@%p770 bra 	$L__BB0_993;
$L__BB0_951:
	st.local.u32 	[%rd6820], %r8188;
	add.s64 	%rd6821, %rd6821, 4;
	add.s64 	%rd6820, %rd6820, 4;
$L__BB0_952:
	add.s32 	%r8181, %r911, 1;
	add.s32 	%r8180, %r8180, -1;
	setp.ne.s32 	%p785, %r911, %r484;
	add.s32 	%r8179, %r8179, 1;
	add.s16 	%rs2452, %rs2452, 1;
	add.s16 	%rs2451, %rs2451, 1;
	@%p785 bra 	$L__BB0_932;
$L__BB0_953:
	st.local.u32 	[%rd6820], %r486;
	sub.s64 	%rd3259, %rd6821, %rd2469;
	shr.u64 	%rd3260, %rd3259, 2;
	cvt.u32.u64 	%r1165, %rd3260;
	add.s32 	%r1166, %r1165, -1;
	setp.lt.s32 	%p786, %r1165, 2;
	@%p786 bra 	$L__BB0_977;
	add.s32 	%r1167, %r1165, -2;
	mov.b32 	%r8307, 0;
	mov.u32 	%r8306, %r1166;
$L__BB0_955:
	sub.s32 	%r4988, %r8307, %r1165;
	setp.gt.s32 	%p787, %r4988, -2;
	@%p787 bra 	$L__BB0_976;
	and.b32  	%r1170, %r8306, 3;
	sub.s32 	%r4990, %r1167, %r8307;
	setp.lt.u32 	%p788, %r4990, 3;
	mov.b32 	%r8314, 0;
	@%p788 bra 	$L__BB0_967;
	and.b32  	%r8314, %r8306, -4;
	ld.local.u32 	%r8308, [%rd25];
	mov.b32 	%r8309, 0;
$L__BB0_958:
	mul.wide.u32 	%rd3261, %r8309, 4;
	add.s64 	%rd189, %rd25, %rd3261;
	ld.local.u32 	%r8310, [%rd189+4];
	setp.le.u32 	%p789, %r8308, %r8310;
	@%p789 bra 	$L__BB0_960;
	st.local.v2.u32 	[%rd189], {%r8310, %r8308};
	mov.u32 	%r8310, %r8308;
$L__BB0_960:
	ld.local.u32 	%r8311, [%rd189+8];
	setp.le.u32 	%p790, %r8310, %r8311;
	@%p790 bra 	$L__BB0_962;
	st.local.u32 	[%rd189+4], %r8311;
	st.local.u32 	[%rd189+8], %r8310;
	mov.u32 	%r8311, %r8310;
$L__BB0_962:
	ld.local.u32 	%r8312, [%rd189+12];
	setp.le.u32 	%p791, %r8311, %r8312;
	@%p791 bra 	$L__BB0_964;
	st.local.v2.u32 	[%rd189+8], {%r8312, %r8311};
	mov.u32 	%r8312, %r8311;
$L__BB0_964:
	add.s32 	%r8309, %r8309, 4;
	ld.local.u32 	%r8308, [%rd189+16];
	setp.le.u32 	%p792, %r8312, %r8308;
	@%p792 bra 	$L__BB0_966;
	st.local.u32 	[%rd189+12], %r8308;
	st.local.u32 	[%rd189+16], %r8312;
	mov.u32 	%r8308, %r8312;
$L__BB0_966:
	setp.ne.s32 	%p793, %r8309, %r8314;
	@%p793 bra 	$L__BB0_958;
$L__BB0_967:
	setp.eq.s32 	%p794, %r1170, 0;
	@%p794 bra 	$L__BB0_976;
	mul.wide.u32 	%rd3262, %r8314, 4;
	add.s64 	%rd190, %rd25, %rd3262;
	ld.local.u32 	%r1185, [%rd190];
	ld.local.u32 	%r8315, [%rd190+4];
	setp.le.u32 	%p795, %r1185, %r8315;
	@%p795 bra 	$L__BB0_970;
	st.local.u32 	[%rd190], %r8315;
	st.local.u32 	[%rd190+4], %r1185;
	mov.u32 	%r8315, %r1185;
$L__BB0_970:
	setp.eq.s32 	%p796, %r1170, 1;
	@%p796 bra 	$L__BB0_976;
	ld.local.u32 	%r8316, [%rd190+8];
	setp.le.u32 	%p797, %r8315, %r8316;
	@%p797 bra 	$L__BB0_973;
	st.local.u32 	[%rd190+4], %r8316;
	st.local.u32 	[%rd190+8], %r8315;
	mov.u32 	%r8316, %r8315;
$L__BB0_973:
	setp.eq.s32 	%p798, %r1170, 2;
	@%p798 bra 	$L__BB0_976;
	ld.local.u32 	%r1190, [%rd190+12];
	setp.le.u32 	%p799, %r8316, %r1190;
	@%p799 bra 	$L__BB0_976;
	st.local.u32 	[%rd190+8], %r1190;
	st.local.u32 	[%rd190+12], %r8316;
$L__BB0_976:
	add.s32 	%r8307, %r8307, 1;
	add.s32 	%r8306, %r8306, -1;
	setp.ne.s32 	%p800, %r8307, %r1166;
	@%p800 bra 	$L__BB0_955;
$L__BB0_977:
	mov.b32 	%r8317, 0;
	mov.u32 	%r8318, %r8317;
	mov.u32 	%r8319, %r8317;
$L__BB0_978:
	mul.wide.s32 	%rd3263, %r8318, 4;
	add.s64 	%rd3264, %rd24, %rd3263;
	ld.local.u32 	%r1196, [%rd3264];
	setp.eq.s32 	%p801, %r1196, %r486;
	@%p801 bra 	$L__BB0_1263;
	mul.wide.s32 	%rd3265, %r8319, 4;
	add.s64 	%rd3266, %rd25, %rd3265;
	ld.local.u32 	%r1199, [%rd3266];
	bra.uni 	$L__BB0_1264;
$L__BB0_980:
	setp.lt.u32 	%p776, %r487, 15;
	mov.b32 	%r8193, 0;
	mov.u32 	%r8188, %r8193;
	@%p776 bra 	$L__BB0_983;
	mov.b32 	%r8186, 0;
	mov.u32 	%r8188, %r8186;
$L__BB0_982:
	.pragma "nounroll";
	cvt.u64.u32 	%rd3146, %r8186;
	add.s64 	%rd3147, %rd15, %rd3146;
	ld.local.u32 	%r4894, [%rd3147];
	bfe.u32 	%r4895, %r4894, 0, 8;
	mul.wide.u32 	%rd3148, %r4895, 168;
	add.s64 	%rd3150, %rd1535, %rd3148;
	mul.wide.u32 	%rd3151, %r8186, 4;
	add.s64 	%rd3152, %rd3150, %rd3151;
	ld.const.u32 	%r4896, [%rd3152+4];
	add.s32 	%r4897, %r4896, %r8188;
	bfe.u32 	%r4898, %r4894, 8, 8;
	mul.wide.u32 	%rd3153, %r4898, 168;
	add.s64 	%rd3154, %rd1535, %rd3153;
	add.s64 	%rd3155, %rd3154, %rd3151;
	ld.const.u32 	%r4899, [%rd3155+8];
	add.s32 	%r4900, %r4899, %r4897;
	bfe.u32 	%r4901, %r4894, 16, 8;
	mul.wide.u32 	%rd3156, %r4901, 168;
	add.s64 	%rd3157, %rd1535, %rd3156;
	add.s64 	%rd3158, %rd3157, %rd3151;
	ld.const.u32 	%r4902, [%rd3158+12];
	add.s32 	%r4903, %r4902, %r4900;
	bfe.u32 	%r4904, %r4894, 24, 8;
	mul.wide.u32 	%rd3159, %r4904, 168;
	add.s64 	%rd3160, %rd1535, %rd3159;
	add.s64 	%rd3161, %rd3160, %rd3151;
	ld.const.u32 	%r4905, [%rd3161+16];
	add.s32 	%r4906, %r4905, %r4903;
	ld.local.u32 	%r4907, [%rd3147+4];
	bfe.u32 	%r4908, %r4907, 0, 8;
	mul.wide.u32 	%rd3162, %r4908, 168;
	add.s64 	%rd3163, %rd1535, %rd3162;
	add.s64 	%rd3164, %rd3163, %rd3151;
	ld.const.u32 	%r4909, [%rd3164+20];
	add.s32 	%r4910, %r4909, %r4906;
	bfe.u32 	%r4911, %r4907, 8, 8;
	mul.wide.u32 	%rd3165, %r4911, 168;
	add.s64 	%rd3166, %rd1535, %rd3165;
	add.s64 	%rd3167, %rd3166, %rd3151;
	ld.const.u32 	%r4912, [%rd3167+24];
	add.s32 	%r4913, %r4912, %r4910;
	bfe.u32 	%r4914, %r4907, 16, 8;
	mul.wide.u32 	%rd3168, %r4914, 168;
	add.s64 	%rd3169, %rd1535, %rd3168;
	add.s64 	%rd3170, %rd3169, %rd3151;
	ld.const.u32 	%r4915, [%rd3170+28];
	add.s32 	%r4916, %r4915, %r4913;
	bfe.u32 	%r4917, %r4907, 24, 8;
	mul.wide.u32 	%rd3171, %r4917, 168;
	add.s64 	%rd3172, %rd1535, %rd3171;
	add.s64 	%rd3173, %rd3172, %rd3151;
	ld.const.u32 	%r4918, [%rd3173+32];
	add.s32 	%r4919, %r4918, %r4916;
	ld.local.u32 	%r4920, [%rd3147+8];
	bfe.u32 	%r4921, %r4920, 0, 8;
	mul.wide.u32 	%rd3174, %r4921, 168;
	add.s64 	%rd3175, %rd1535, %rd3174;
	add.s64 	%rd3176, %rd3175, %rd3151;
	ld.const.u32 	%r4922, [%rd3176+36];
	add.s32 	%r4923, %r4922, %r4919;
	bfe.u32 	%r4924, %r4920, 8, 8;
	mul.wide.u32 	%rd3177, %r4924, 168;
	add.s64 	%rd3178, %rd1535, %rd3177;
	add.s64 	%rd3179, %rd3178, %rd3151;
	ld.const.u32 	%r4925, [%rd3179+40];
	add.s32 	%r4926, %r4925, %r4923;
	bfe.u32 	%r4927, %r4920, 16, 8;
	mul.wide.u32 	%rd3180, %r4927, 168;
	add.s64 	%rd3181, %rd1535, %rd3180;
	add.s64 	%rd3182, %rd3181, %rd3151;
	ld.const.u32 	%r4928, [%rd3182+44];
	add.s32 	%r4929, %r4928, %r4926;
	bfe.u32 	%r4930, %r4920, 24, 8;
	mul.wide.u32 	%rd3183, %r4930, 168;
	add.s64 	%rd3184, %rd1535, %rd3183;
	add.s64 	%rd3185, %rd3184, %rd3151;
	ld.const.u32 	%r4931, [%rd3185+48];
	add.s32 	%r4932, %r4931, %r4929;
	ld.local.u32 	%r4933, [%rd3147+12];
	bfe.u32 	%r4934, %r4933, 0, 8;
	mul.wide.u32 	%rd3186, %r4934, 168;
	add.s64 	%rd3187, %rd1535, %rd3186;
	add.s64 	%rd3188, %rd3187, %rd3151;
	ld.const.u32 	%r4935, [%rd3188+52];
	add.s32 	%r4936, %r4935, %r4932;
	bfe.u32 	%r4937, %r4933, 8, 8;
	mul.wide.u32 	%rd3189, %r4937, 168;
	add.s64 	%rd3190, %rd1535, %rd3189;
	add.s64 	%rd3191, %rd3190, %rd3151;
	ld.const.u32 	%r4938, [%rd3191+56];
	add.s32 	%r4939, %r4938, %r4936;
	bfe.u32 	%r4940, %r4933, 16, 8;
	mul.wide.u32 	%rd3192, %r4940, 168;
	add.s64 	%rd3193, %rd1535, %rd3192;
	add.s64 	%rd3194, %rd3193, %rd3151;
	ld.const.u32 	%r4941, [%rd3194+60];
	add.s32 	%r4942, %r4941, %r4939;
	bfe.u32 	%r4943, %r4933, 24, 8;
	mul.wide.u32 	%rd3195, %r4943, 168;
	add.s64 	%rd3196, %rd1535, %rd3195;
	add.s32 	%r8186, %r8186, 16;
	add.s64 	%rd3197, %rd3196, %rd3151;
	ld.const.u32 	%r4944, [%rd3197+64];
	add.s32 	%r8188, %r4944, %r4942;
	setp.eq.s32 	%p777, %r8186, %r495;
	mov.u32 	%r8193, %r495;
	@%p777 bra 	$L__BB0_983;
	bra.uni 	$L__BB0_982;
$L__BB0_983:
	setp.eq.s32 	%p778, %r488, 0;
	@%p778 bra 	$L__BB0_951;
	setp.lt.u32 	%p779, %r489, 7;
	@%p779 bra 	$L__BB0_986;
	cvt.u64.u32 	%rd3198, %r8193;
	add.s64 	%rd3199, %rd15, %rd3198;
	ld.local.u8 	%r4946, [%rd3199];
	mul.wide.u32 	%rd3200, %r4946, 168;
	add.s64 	%rd3202, %rd1535, %rd3200;
	mul.wide.u32 	%rd3203, %r8193, 4;
	add.s64 	%rd3204, %rd3202, %rd3203;
	ld.const.u32 	%r4947, [%rd3204+4];
	add.s32 	%r4948, %r4947, %r8188;
	ld.local.u8 	%r4949, [%rd3199+1];
	mul.wide.u32 	%rd3205, %r4949, 168;
	add.s64 	%rd3206, %rd1535, %rd3205;
	add.s64 	%rd3207, %rd3206, %rd3203;
	ld.const.u32 	%r4950, [%rd3207+8];
	add.s32 	%r4951, %r4950, %r4948;
	ld.local.u8 	%r4952, [%rd3199+2];
	mul.wide.u32 	%rd3208, %r4952, 168;
	add.s64 	%rd3209, %rd1535, %rd3208;
	add.s64 	%rd3210, %rd3209, %rd3203;
	ld.const.u32 	%r4953, [%rd3210+12];
	add.s32 	%r4954, %r4953, %r4951;
	ld.local.u8 	%r4955, [%rd3199+3];
	mul.wide.u32 	%rd3211, %r4955, 168;
	add.s64 	%rd3212, %rd1535, %rd3211;
	add.s64 	%rd3213, %rd3212, %rd3203;
	ld.const.u32 	%r4956, [%rd3213+16];
	add.s32 	%r4957, %r4956, %r4954;
	ld.local.u8 	%r4958, [%rd3199+4];
	mul.wide.u32 	%rd3214, %r4958, 168;
	add.s64 	%rd3215, %rd1535, %rd3214;
	add.s64 	%rd3216, %rd3215, %rd3203;
	ld.const.u32 	%r4959, [%rd3216+20];
	add.s32 	%r4960, %r4959, %r4957;
	ld.local.u8 	%r4961, [%rd3199+5];
	mul.wide.u32 	%rd3217, %r4961, 168;
	add.s64 	%rd3218, %rd1535, %rd3217;
	add.s64 	%rd3219, %rd3218, %rd3203;
	ld.const.u32 	%r4962, [%rd3219+24];
	add.s32 	%r4963, %r4962, %r4960;
	ld.local.u8 	%r4964, [%rd3199+6];
	mul.wide.u32 	%rd3220, %r4964, 168;
	add.s64 	%rd3221, %rd1535, %rd3220;
	add.s64 	%rd3222, %rd3221, %rd3203;
	ld.const.u32 	%r4965, [%rd3222+28];
	add.s32 	%r4966, %r4965, %r4963;
	ld.local.u8 	%r4967, [%rd3199+7];
	mul.wide.u32 	%rd3223, %r4967, 168;
	add.s64 	%rd3224, %rd1535, %rd3223;
	add.s32 	%r8193, %r8193, 8;
	add.s64 	%rd3225, %rd3224, %rd3203;
	ld.const.u32 	%r4968, [%rd3225+32];
	add.s32 	%r8188, %r4968, %r4966;
$L__BB0_986:
	setp.eq.s32 	%p780, %r490, 0;
	@%p780 bra 	$L__BB0_951;
	setp.lt.u32 	%p781, %r491, 3;
	@%p781 bra 	$L__BB0_989;
	cvt.u64.u32 	%rd3226, %r8193;
	add.s64 	%rd3227, %rd15, %rd3226;
	ld.local.u8 	%r4970, [%rd3227];
	mul.wide.u32 	%rd3228, %r4970, 168;
	add.s64 	%rd3230, %rd1535, %rd3228;
	mul.wide.u32 	%rd3231, %r8193, 4;
	add.s64 	%rd3232, %rd3230, %rd3231;
	ld.const.u32 	%r4971, [%rd3232+4];
	add.s32 	%r4972, %r4971, %r8188;
	ld.local.u8 	%r4973, [%rd3227+1];
	mul.wide.u32 	%rd3233, %r4973, 168;
	add.s64 	%rd3234, %rd1535, %rd3233;
	add.s64 	%rd3235, %rd3234, %rd3231;
	ld.const.u32 	%r4974, [%rd3235+8];
	add.s32 	%r4975, %r4974, %r4972;
	ld.local.u8 	%r4976, [%rd3227+2];
	mul.wide.u32 	%rd3236, %r4976, 168;
	add.s64 	%rd3237, %rd1535, %rd3236;
	add.s64 	%rd3238, %rd3237, %rd3231;
	ld.const.u32 	%r4977, [%rd3238+12];
	add.s32 	%r4978, %r4977, %r4975;
	ld.local.u8 	%r4979, [%rd3227+3];
	mul.wide.u32 	%rd3239, %r4979, 168;
	add.s64 	%rd3240, %rd1535, %rd3239;
	add.s32 	%r8193, %r8193, 4;
	add.s64 	%rd3241, %rd3240, %rd3231;
	ld.const.u32 	%r4980, [%rd3241+16];
	add.s32 	%r8188, %r4980, %r4978;
$L__BB0_989:
	setp.eq.s32 	%p782, %r493, 0;
	@%p782 bra 	$L__BB0_951;
	setp.eq.s32 	%p783, %r493, 1;
	cvt.u64.u32 	%rd3242, %r8193;
	add.s64 	%rd153, %rd15, %rd3242;
	ld.local.u8 	%r4981, [%rd153];
	mul.wide.u32 	%rd3243, %r4981, 168;
	add.s64 	%rd3245, %rd1535, %rd3243;
	mul.wide.u32 	%rd3246, %r8193, 4;
	add.s64 	%rd3247, %rd3245, %rd3246;
	ld.const.u32 	%r4982, [%rd3247+4];
	add.s32 	%r8188, %r4982, %r8188;
	@%p783 bra 	$L__BB0_951;
	setp.eq.s32 	%p784, %r493, 2;
	ld.local.u8 	%r4983, [%rd153+1];
	mul.wide.u32 	%rd3248, %r4983, 168;
	add.s64 	%rd3250, %rd1535, %rd3248;
	add.s64 	%rd3252, %rd3250, %rd3246;
	ld.const.u32 	%r4984, [%rd3252+8];
	add.s32 	%r8188, %r4984, %r8188;
	@%p784 bra 	$L__BB0_951;
	ld.local.u8 	%r4985, [%rd153+2];
	mul.wide.u32 	%rd3253, %r4985, 168;
	add.s64 	%rd3255, %rd1535, %rd3253;
	add.s64 	%rd3257, %rd3255, %rd3246;
	ld.const.u32 	%r4986, [%rd3257+12];
	add.s32 	%r8188, %r4986, %r8188;
	bra.uni 	$L__BB0_951;
$L__BB0_993:
	setp.lt.s32 	%p771, %r483, 4;
	mov.b32 	%r8198, 0;
	@%p771 bra 	$L__BB0_996;
	mov.b32 	%r8185, 0;
$L__BB0_995:
	cvt.u64.u32 	%rd3124, %r8185;
	add.s64 	%rd3125, %rd14, %rd3124;
	ld.local.u32 	%r4879, [%rd3125];
	bfe.u32 	%r4880, %r4879, 0, 8;
	bfe.u32 	%r4881, %r4879, 8, 8;
	bfe.u32 	%r4882, %r4879, 16, 8;
	bfe.u32 	%r4883, %r4879, 24, 8;
	cvt.u64.u32 	%rd3126, %r4880;
	and.b64  	%rd3127, %rd3126, 255;
	add.s64 	%rd3128, %rd27, %rd3127;
	add.s64 	%rd3129, %rd15, %rd3124;
	cvt.u64.u32 	%rd3130, %r4881;
	and.b64  	%rd3131, %rd3130, 255;
	add.s64 	%rd3132, %rd27, %rd3131;
	cvt.u64.u32 	%rd3133, %r4882;
	and.b64  	%rd3134, %rd3133, 255;
	add.s64 	%rd3135, %rd27, %rd3134;
	cvt.u64.u32 	%rd3136, %r4883;
	and.b64  	%rd3137, %rd3136, 255;
	add.s64 	%rd3138, %rd27, %rd3137;
	ld.local.u8 	%r4884, [%rd3138];
	ld.local.u8 	%r4885, [%rd3135];
	prmt.b32 	%r4886, %r4885, %r4884, 0x3340U;
	ld.local.u8 	%r4887, [%rd3132];
	ld.local.u8 	%r4888, [%rd3128];
	prmt.b32 	%r4889, %r4888, %r4887, 0x3340U;
	prmt.b32 	%r4890, %r4889, %r4886, 0x5410U;
	st.local.u32 	[%rd3129], %r4890;
	add.s32 	%r8185, %r8185, 4;
	setp.eq.s32 	%p772, %r8185, %r497;
	mov.u32 	%r8198, %r497;
	@%p772 bra 	$L__BB0_996;
	bra.uni 	$L__BB0_995;
$L__BB0_996:
	setp.eq.s32 	%p773, %r496, 0;
	@%p773 bra 	$L__BB0_980;
	setp.eq.s32 	%p774, %r496, 1;
	cvt.u64.u32 	%rd3139, %r8198;
	add.s64 	%rd154, %rd14, %rd3139;
	ld.local.u8 	%rd3140, [%rd154];
	add.s64 	%rd3141, %rd27, %rd3140;
	ld.local.u8 	%rs1452, [%rd3141];
	add.s64 	%rd155, %rd15, %rd3139;
	st.local.u8 	[%rd155], %rs1452;
	@%p774 bra 	$L__BB0_980;
	setp.eq.s32 	%p775, %r496, 2;
	ld.local.u8 	%rd3142, [%rd154+1];
	add.s64 	%rd3143, %rd27, %rd3142;
	ld.local.u8 	%rs1453, [%rd3143];
	st.local.u8 	[%rd155+1], %rs1453;
	@%p775 bra 	$L__BB0_980;
	ld.local.u8 	%rd3144, [%rd154+2];
	add.s64 	%rd3145, %rd27, %rd3144;
	ld.local.u8 	%rs1454, [%rd3145];
	st.local.u8 	[%rd155+2], %rs1454;
	bra.uni 	$L__BB0_980;
$L__BB0_1000:
	mov.u32 	%r954, %r8199;
	setp.eq.s32 	%p756, %r954, %r918;
	mov.u32 	%r8200, %r918;
	@%p756 bra 	$L__BB0_1002;
	add.s32 	%r8199, %r954, 1;
	cvt.u64.u32 	%rd3113, %r954;
	add.s64 	%rd3114, %rd13, %rd3113;
	ld.local.u8 	%r4843, [%rd3114+1];
	ld.local.u8 	%r4844, [%rd3114];
	add.s32 	%r4845, %r4844, 1;
	setp.ge.u32 	%p757, %r4845, %r4843;
	mov.u32 	%r8200, %r954;
	@%p757 bra 	$L__BB0_1000;
$L__BB0_1002:
	add.s64 	%rd6821, %rd6821, 4;
	add.s64 	%rd6820, %rd6820, 4;
	ld.local.u8 	%r4846, [%rd13];
	setp.le.s32 	%p758, %r929, %r4846;
	@%p758 bra 	$L__BB0_952;
	cvt.u64.u32 	%rd3115, %r8200;
	add.s64 	%rd3116, %rd13, %rd3115;
	ld.local.u8 	%rs1419, [%rd3116];
	add.s16 	%rs1420, %rs1419, 1;
	st.local.u8 	[%rd3116], %rs1420;
	setp.eq.s32 	%p759, %r8200, 0;
	@%p759 bra 	$L__BB0_1004;
	bra.uni 	$L__BB0_1008;
$L__BB0_1004:
	setp.gt.s32 	%p719, %r927, 0;
	@%p719 bra 	$L__BB0_1005;
	bra.uni 	$L__BB0_1006;
$L__BB0_1005:
	mov.b16 	%rs1418, 0;
	st.local.u8 	[%rd14], %rs1418;
$L__BB0_1006:
	setp.gt.s32 	%p720, %r483, 0;
	mov.b32 	%r8218, 0;
	@%p720 bra 	$L__BB0_1064;
$L__BB0_1007:
	st.local.u32 	[%rd6820], %r8218;
	mov.b32 	%r8199, 0;
	bra.uni 	$L__BB0_1000;
$L__BB0_1008:
	and.b32  	%r959, %r8200, 15;
	setp.lt.u32 	%p760, %r8200, 16;
	mov.b32 	%r8202, 0;
	@%p760 bra 	$L__BB0_1011;
	and.b32  	%r8202, %r8200, -16;
	mov.b32 	%r8201, 0;
$L__BB0_1010:
	.pragma "nounroll";
	cvt.u16.u32 	%rs1421, %r8201;
	cvt.u64.u32 	%rd3117, %r8201;
	add.s64 	%rd3118, %rd13, %rd3117;
	add.s16 	%rs1422, %rs1421, 1;
	add.s16 	%rs1423, %rs1421, 2;
	add.s16 	%rs1424, %rs1421, 3;
	cvt.u32.u16 	%r4849, %rs1424;
	cvt.u32.u16 	%r4850, %rs1423;
	prmt.b32 	%r4851, %r4850, %r4849, 0x3340U;
	cvt.u32.u16 	%r4852, %rs1422;
	prmt.b32 	%r4853, %r8201, %r4852, 0x3340U;
	prmt.b32 	%r4854, %r4853, %r4851, 0x5410U;
	st.local.u32 	[%rd3118], %r4854;
	add.s16 	%rs1425, %rs1421, 4;
	add.s16 	%rs1426, %rs1421, 5;
	add.s16 	%rs1427, %rs1421, 6;
	add.s16 	%rs1428, %rs1421, 7;
	cvt.u32.u16 	%r4855, %rs1428;
	cvt.u32.u16 	%r4856, %rs1427;
	prmt.b32 	%r4857, %r4856, %r4855, 0x3340U;
	cvt.u32.u16 	%r4858, %rs1426;
	cvt.u32.u16 	%r4859, %rs1425;
	prmt.b32 	%r4860, %r4859, %r4858, 0x3340U;
	prmt.b32 	%r4861, %r4860, %r4857, 0x5410U;
	st.local.u32 	[%rd3118+4], %r4861;
	add.s16 	%rs1429, %rs1421, 8;
	add.s16 	%rs1430, %rs1421, 9;
	add.s16 	%rs1431, %rs1421, 10;
	add.s16 	%rs1432, %rs1421, 11;
	cvt.u32.u16 	%r4862, %rs1432;
	cvt.u32.u16 	%r4863, %rs1431;
	prmt.b32 	%r4864, %r4863, %r4862, 0x3340U;
	cvt.u32.u16 	%r4865, %rs1430;
	cvt.u32.u16 	%r4866, %rs1429;
	prmt.b32 	%r4867, %r4866, %r4865, 0x3340U;
	prmt.b32 	%r4868, %r4867, %r4864, 0x5410U;
	st.local.u32 	[%rd3118+8], %r4868;
	add.s16 	%rs1433, %rs1421, 12;
	add.s16 	%rs1434, %rs1421, 13;
	add.s16 	%rs1435, %rs1421, 14;
	add.s16 	%rs1436, %rs1421, 15;
	cvt.u32.u16 	%r4869, %rs1436;
	cvt.u32.u16 	%r4870, %rs1435;
	prmt.b32 	%r4871, %r4870, %r4869, 0x3340U;
	cvt.u32.u16 	%r4872, %rs1434;
	cvt.u32.u16 	%r4873, %rs1433;
	prmt.b32 	%r4874, %r4873, %r4872, 0x3340U;
	prmt.b32 	%r4875, %r4874, %r4871, 0x5410U;
	st.local.u32 	[%rd3118+12], %r4875;
	add.s32 	%r8201, %r8201, 16;
	setp.eq.s32 	%p761, %r8201, %r8202;
	@%p761 bra 	$L__BB0_1011;
	bra.uni 	$L__BB0_1010;
$L__BB0_1011:
	setp.eq.s32 	%p762, %r959, 0;
	@%p762 bra 	$L__BB0_1004;
	and.b32  	%r962, %r8200, 7;
	setp.lt.u32 	%p763, %r959, 8;
	@%p763 bra 	$L__BB0_1014;
	cvt.u16.u32 	%rs1437, %r8202;
	cvt.u64.u32 	%rd3119, %r8202;
	add.s64 	%rd3120, %rd13, %rd3119;
	st.local.u8 	[%rd3120], %rs1437;
	add.s16 	%rs1438, %rs1437, 1;
	st.local.u8 	[%rd3120+1], %rs1438;
	add.s16 	%rs1439, %rs1437, 2;
	st.local.u8 	[%rd3120+2], %rs1439;
	add.s16 	%rs1440, %rs1437, 3;
	st.local.u8 	[%rd3120+3], %rs1440;
	add.s16 	%rs1441, %rs1437, 4;
	st.local.u8 	[%rd3120+4], %rs1441;
	add.s16 	%rs1442, %rs1437, 5;
	st.local.u8 	[%rd3120+5], %rs1442;
	add.s16 	%rs1443, %rs1437, 6;
	st.local.u8 	[%rd3120+6], %rs1443;
	add.s16 	%rs1444, %rs1437, 7;
	st.local.u8 	[%rd3120+7], %rs1444;
	add.s32 	%r8202, %r8202, 8;
$L__BB0_1014:
	setp.eq.s32 	%p764, %r962, 0;
	@%p764 bra 	$L__BB0_1004;
	and.b32  	%r965, %r8200, 3;
	setp.lt.u32 	%p765, %r962, 4;
	@%p765 bra 	$L__BB0_1017;
	cvt.u16.u32 	%rs1445, %r8202;
	cvt.u64.u32 	%rd3121, %r8202;
	add.s64 	%rd3122, %rd13, %rd3121;
	st.local.u8 	[%rd3122], %rs1445;
	add.s16 	%rs1446, %rs1445, 1;
	st.local.u8 	[%rd3122+1], %rs1446;
	add.s16 	%rs1447, %rs1445, 2;
	st.local.u8 	[%rd3122+2], %rs1447;
	add.s16 	%rs1448, %rs1445, 3;
	st.local.u8 	[%rd3122+3], %rs1448;
	add.s32 	%r8202, %r8202, 4;
$L__BB0_1017:
	setp.eq.s32 	%p766, %r965, 0;
	@%p766 bra 	$L__BB0_1004;
	cvt.u16.u32 	%rs200, %r8202;
	cvt.u64.u32 	%rd3123, %r8202;
	add.s64 	%rd160, %rd13, %rd3123;
	st.local.u8 	[%rd160], %rs200;
	setp.eq.s32 	%p767, %r965, 1;
	@%p767 bra 	$L__BB0_1004;
	add.s16 	%rs1449, %rs200, 1;
	st.local.u8 	[%rd160+1], %rs1449;
	setp.eq.s32 	%p768, %r965, 2;
	@%p768 bra 	$L__BB0_1004;
	add.s16 	%rs1450, %rs200, 2;
	st.local.u8 	[%rd160+2], %rs1450;
	bra.uni 	$L__BB0_1004;
$L__BB0_1021:
	setp.lt.s32 	%p722, %r8207, %r911;
	cvt.u64.u32 	%rd2887, %r8205;
	add.s64 	%rd161, %rd15, %rd2887;
	@%p722 bra 	$L__BB0_1023;
	cvt.s64.s32 	%rd2888, %r8206;
	add.s64 	%rd2889, %rd14, %rd2888;
	ld.local.u8 	%rd2890, [%rd2889];
	add.s64 	%rd2891, %rd27, %rd2890;
	ld.local.u8 	%rs2453, [%rd2891];
	bra.uni 	$L__BB0_1027;
$L__BB0_1023:
	setp.lt.s32 	%p723, %r8206, 0;
	@%p723 bra 	$L__BB0_1026;
	cvt.s64.s32 	%rd2892, %r8207;
	add.s64 	%rd2893, %rd13, %rd2892;
	ld.local.u8 	%rd2894, [%rd2893];
	add.s64 	%rd2895, %rd26, %rd2894;
	ld.local.u8 	%rs2454, [%rd2895];
$L__BB0_1025:
	add.s32 	%r8207, %r8207, 1;
	st.local.u8 	[%rd161], %rs2454;
	bra.uni 	$L__BB0_1028;
$L__BB0_1026:
	cvt.s64.s32 	%rd2896, %r8207;
	add.s64 	%rd2897, %rd13, %rd2896;
	ld.local.u8 	%rd2898, [%rd2897];
	add.s64 	%rd2899, %rd26, %rd2898;
	ld.local.u8 	%rs2454, [%rd2899];
	cvt.s64.s32 	%rd2900, %r8206;
	add.s64 	%rd2901, %rd14, %rd2900;
	ld.local.u8 	%rd2902, [%rd2901];
	add.s64 	%rd2903, %rd27, %rd2902;
	ld.local.u8 	%rs2453, [%rd2903];
	setp.lt.u16 	%p724, %rs2454, %rs2453;
	@%p724 bra 	$L__BB0_1025;
$L__BB0_1027:
	add.s32 	%r8206, %r8206, 1;
	st.local.u8 	[%rd161], %rs2453;
$L__BB0_1028:
	setp.lt.s32 	%p725, %r8207, %r911;
	@%p725 bra 	$L__BB0_1030;
	cvt.s64.s32 	%rd2904, %r8206;
	add.s64 	%rd2905, %rd14, %rd2904;
	ld.local.u8 	%rd2906, [%rd2905];
	add.s64 	%rd2907, %rd27, %rd2906;
	ld.local.u8 	%rs2455, [%rd2907];
	bra.uni 	$L__BB0_1034;
$L__BB0_1030:
	setp.lt.s32 	%p726, %r8206, 0;
	@%p726 bra 	$L__BB0_1033;
	cvt.s64.s32 	%rd2908, %r8207;
	add.s64 	%rd2909, %rd13, %rd2908;
	ld.local.u8 	%rd2910, [%rd2909];
	add.s64 	%rd2911, %rd26, %rd2910;
	ld.local.u8 	%rs2456, [%rd2911];
$L__BB0_1032:
	add.s32 	%r8207, %r8207, 1;
	st.local.u8 	[%rd161+1], %rs2456;
	bra.uni 	$L__BB0_1035;
$L__BB0_1033:
	cvt.s64.s32 	%rd2912, %r8207;
	add.s64 	%rd2913, %rd13, %rd2912;
	ld.local.u8 	%rd2914, [%rd2913];
	add.s64 	%rd2915, %rd26, %rd2914;
	ld.local.u8 	%rs2456, [%rd2915];
	cvt.s64.s32 	%rd2916, %r8206;
	add.s64 	%rd2917, %rd14, %rd2916;
	ld.local.u8 	%rd2918, [%rd2917];
	add.s64 	%rd2919, %rd27, %rd2918;
	ld.local.u8 	%rs2455, [%rd2919];
	setp.lt.u16 	%p727, %rs2456, %rs2455;
	@%p727 bra 	$L__BB0_1032;
$L__BB0_1034:
	add.s32 	%r8206, %r8206, 1;
	st.local.u8 	[%rd161+1], %rs2455;
$L__BB0_1035:
	setp.lt.s32 	%p728, %r8207, %r911;
	@%p728 bra 	$L__BB0_1037;
	cvt.s64.s32 	%rd2920, %r8206;
	add.s64 	%rd2921, %rd14, %rd2920;
	ld.local.u8 	%rd2922, [%rd2921];
	add.s64 	%rd2923, %rd27, %rd2922;
	ld.local.u8 	%rs2457, [%rd2923];
	bra.uni 	$L__BB0_1041;
$L__BB0_1037:
	setp.lt.s32 	%p729, %r8206, 0;
	@%p729 bra 	$L__BB0_1040;
	cvt.s64.s32 	%rd2924, %r8207;
	add.s64 	%rd2925, %rd13, %rd2924;
	ld.local.u8 	%rd2926, [%rd2925];
	add.s64 	%rd2927, %rd26, %rd2926;
	ld.local.u8 	%rs2458, [%rd2927];
$L__BB0_1039:
	add.s32 	%r8207, %r8207, 1;
	st.local.u8 	[%rd161+2], %rs2458;
	bra.uni 	$L__BB0_1042;
$L__BB0_1040:
	cvt.s64.s32 	%rd2928, %r8207;
	add.s64 	%rd2929, %rd13, %rd2928;
	ld.local.u8 	%rd2930, [%rd2929];
	add.s64 	%rd2931, %rd26, %rd2930;
	ld.local.u8 	%rs2458, [%rd2931];
	cvt.s64.s32 	%rd2932, %r8206;
	add.s64 	%rd2933, %rd14, %rd2932;
	ld.local.u8 	%rd2934, [%rd2933];
	add.s64 	%rd2935, %rd27, %rd2934;
	ld.local.u8 	%rs2457, [%rd2935];
	setp.lt.u16 	%p730, %rs2458, %rs2457;
	@%p730 bra 	$L__BB0_1039;
$L__BB0_1041:
	add.s32 	%r8206, %r8206, 1;
	st.local.u8 	[%rd161+2], %rs2457;
$L__BB0_1042:
	setp.lt.s32 	%p731, %r8207, %r911;
	@%p731 bra 	$L__BB0_1044;
	cvt.s64.s32 	%rd2936, %r8206;
	add.s64 	%rd2937, %rd14, %rd2936;
	ld.local.u8 	%rd2938, [%rd2937];
	add.s64 	%rd2939, %rd27, %rd2938;
	ld.local.u8 	%rs2459, [%rd2939];
	bra.uni 	$L__BB0_1048;
$L__BB0_1044:
	setp.lt.s32 	%p732, %r8206, 0;
	@%p732 bra 	$L__BB0_1047;
	cvt.s64.s32 	%rd2940, %r8207;
	add.s64 	%rd2941, %rd13, %rd2940;
	ld.local.u8 	%rd2942, [%rd2941];
	add.s64 	%rd2943, %rd26, %rd2942;
	ld.local.u8 	%rs2460, [%rd2943];
$L__BB0_1046:
	add.s32 	%r8207, %r8207, 1;
	st.local.u8 	[%rd161+3], %rs2460;
	bra.uni 	$L__BB0_1049;
$L__BB0_1047:
	cvt.s64.s32 	%rd2944, %r8207;
	add.s64 	%rd2945, %rd13, %rd2944;
	ld.local.u8 	%rd2946, [%rd2945];
	add.s64 	%rd2947, %rd26, %rd2946;
	ld.local.u8 	%rs2460, [%rd2947];
	cvt.s64.s32 	%rd2948, %r8206;
	add.s64 	%rd2949, %rd14, %rd2948;
	ld.local.u8 	%rd2950, [%rd2949];
	add.s64 	%rd2951, %rd27, %rd2950;
	ld.local.u8 	%rs2459, [%rd2951];
	setp.lt.u16 	%p733, %rs2460, %rs2459;
	@%p733 bra 	$L__BB0_1046;
$L__BB0_1048:
	add.s32 	%r8206, %r8206, 1;
	st.local.u8 	[%rd161+3], %rs2459;
$L__BB0_1049:
	add.s32 	%r8205, %r8205, 4;
	setp.eq.s32 	%p734, %r8205, %r497;
	mov.u32 	%r8228, %r497;
	@%p734 bra 	$L__BB0_1050;
	bra.uni 	$L__BB0_1021;
$L__BB0_1050:
	setp.eq.s32 	%p735, %r496, 0;
	@%p735 bra 	$L__BB0_1051;
	bra.uni 	$L__BB0_1066;
$L__BB0_1051:
	setp.lt.u32 	%p747, %r487, 15;
	mov.b32 	%r8223, 0;
	mov.u32 	%r8218, %r8223;
	@%p747 bra 	$L__BB0_1054;
	mov.b32 	%r8216, 0;
	mov.u32 	%r8218, %r8216;
$L__BB0_1053:
	.pragma "nounroll";
	cvt.u64.u32 	%rd3001, %r8216;
	add.s64 	%rd3002, %rd15, %rd3001;
	ld.local.u32 	%r4749, [%rd3002];
	bfe.u32 	%r4750, %r4749, 0, 8;
	mul.wide.u32 	%rd3003, %r4750, 168;
	add.s64 	%rd3005, %rd1535, %rd3003;
	mul.wide.u32 	%rd3006, %r8216, 4;
	add.s64 	%rd3007, %rd3005, %rd3006;
	ld.const.u32 	%r4751, [%rd3007+4];
	add.s32 	%r4752, %r4751, %r8218;
	bfe.u32 	%r4753, %r4749, 8, 8;
	mul.wide.u32 	%rd3008, %r4753, 168;
	add.s64 	%rd3009, %rd1535, %rd3008;
	add.s64 	%rd3010, %rd3009, %rd3006;
	ld.const.u32 	%r4754, [%rd3010+8];
	add.s32 	%r4755, %r4754, %r4752;
	bfe.u32 	%r4756, %r4749, 16, 8;
	mul.wide.u32 	%rd3011, %r4756, 168;
	add.s64 	%rd3012, %rd1535, %rd3011;
	add.s64 	%rd3013, %rd3012, %rd3006;
	ld.const.u32 	%r4757, [%rd3013+12];
	add.s32 	%r4758, %r4757, %r4755;
	bfe.u32 	%r4759, %r4749, 24, 8;
	mul.wide.u32 	%rd3014, %r4759, 168;
	add.s64 	%rd3015, %rd1535, %rd3014;
	add.s64 	%rd3016, %rd3015, %rd3006;
	ld.const.u32 	%r4760, [%rd3016+16];
	add.s32 	%r4761, %r4760, %r4758;
	ld.local.u32 	%r4762, [%rd3002+4];
	bfe.u32 	%r4763, %r4762, 0, 8;
	mul.wide.u32 	%rd3017, %r4763, 168;
	add.s64 	%rd3018, %rd1535, %rd3017;
	add.s64 	%rd3019, %rd3018, %rd3006;
	ld.const.u32 	%r4764, [%rd3019+20];
	add.s32 	%r4765, %r4764, %r4761;
	bfe.u32 	%r4766, %r4762, 8, 8;
	mul.wide.u32 	%rd3020, %r4766, 168;
	add.s64 	%rd3021, %rd1535, %rd3020;
	add.s64 	%rd3022, %rd3021, %rd3006;
	ld.const.u32 	%r4767, [%rd3022+24];
	add.s32 	%r4768, %r4767, %r4765;
	bfe.u32 	%r4769, %r4762, 16, 8;
	mul.wide.u32 	%rd3023, %r4769, 168;
	add.s64 	%rd3024, %rd1535, %rd3023;
	add.s64 	%rd3025, %rd3024, %rd3006;
	ld.const.u32 	%r4770, [%rd3025+28];
	add.s32 	%r4771, %r4770, %r4768;
	bfe.u32 	%r4772, %r4762, 24, 8;
	mul.wide.u32 	%rd3026, %r4772, 168;
	add.s64 	%rd3027, %rd1535, %rd3026;
	add.s64 	%rd3028, %rd3027, %rd3006;
	ld.const.u32 	%r4773, [%rd3028+32];
	add.s32 	%r4774, %r4773, %r4771;
	ld.local.u32 	%r4775, [%rd3002+8];
	bfe.u32 	%r4776, %r4775, 0, 8;
	mul.wide.u32 	%rd3029, %r4776, 168;
	add.s64 	%rd3030, %rd1535, %rd3029;
	add.s64 	%rd3031, %rd3030, %rd3006;
	ld.const.u32 	%r4777, [%rd3031+36];
	add.s32 	%r4778, %r4777, %r4774;
	bfe.u32 	%r4779, %r4775, 8, 8;
	mul.wide.u32 	%rd3032, %r4779, 168;
	add.s64 	%rd3033, %rd1535, %rd3032;
	add.s64 	%rd3034, %rd3033, %rd3006;
	ld.const.u32 	%r4780, [%rd3034+40];
	add.s32 	%r4781, %r4780, %r4778;
	bfe.u32 	%r4782, %r4775, 16, 8;
	mul.wide.u32 	%rd3035, %r4782, 168;
	add.s64 	%rd3036, %rd1535, %rd3035;
	add.s64 	%rd3037, %rd3036, %rd3006;
	ld.const.u32 	%r4783, [%rd3037+44];
	add.s32 	%r4784, %r4783, %r4781;
	bfe.u32 	%r4785, %r4775, 24, 8;
	mul.wide.u32 	%rd3038, %r4785, 168;
	add.s64 	%rd3039, %rd1535, %rd3038;
	add.s64 	%rd3040, %rd3039, %rd3006;
	ld.const.u32 	%r4786, [%rd3040+48];
	add.s32 	%r4787, %r4786, %r4784;
	ld.local.u32 	%r4788, [%rd3002+12];
	bfe.u32 	%r4789, %r4788, 0, 8;
	mul.wide.u32 	%rd3041, %r4789, 168;
	add.s64 	%rd3042, %rd1535, %rd3041;
	add.s64 	%rd3043, %rd3042, %rd3006;
	ld.const.u32 	%r4790, [%rd3043+52];
	add.s32 	%r4791, %r4790, %r4787;
	bfe.u32 	%r4792, %r4788, 8, 8;
	mul.wide.u32 	%rd3044, %r4792, 168;
	add.s64 	%rd3045, %rd1535, %rd3044;
	add.s64 	%rd3046, %rd3045, %rd3006;
	ld.const.u32 	%r4793, [%rd3046+56];
	add.s32 	%r4794, %r4793, %r4791;
	bfe.u32 	%r4795, %r4788, 16, 8;
	mul.wide.u32 	%rd3047, %r4795, 168;
	add.s64 	%rd3048, %rd1535, %rd3047;
	add.s64 	%rd3049, %rd3048, %rd3006;
	ld.const.u32 	%r4796, [%rd3049+60];
	add.s32 	%r4797, %r4796, %r4794;
	bfe.u32 	%r4798, %r4788, 24, 8;
	mul.wide.u32 	%rd3050, %r4798, 168;
	add.s64 	%rd3051, %rd1535, %rd3050;
	add.s32 	%r8216, %r8216, 16;
	add.s64 	%rd3052, %rd3051, %rd3006;
	ld.const.u32 	%r4799, [%rd3052+64];
	add.s32 	%r8218, %r4799, %r4797;
	setp.eq.s32 	%p748, %r8216, %r495;
	mov.u32 	%r8223, %r495;
	@%p748 bra 	$L__BB0_1054;
	bra.uni 	$L__BB0_1053;
$L__BB0_1054:
	setp.eq.s32 	%p749, %r488, 0;
	@%p749 bra 	$L__BB0_1007;
	setp.lt.u32 	%p750, %r489, 7;
	@%p750 bra 	$L__BB0_1057;
	cvt.u64.u32 	%rd3053, %r8223;
	add.s64 	%rd3054, %rd15, %rd3053;
	ld.local.u8 	%r4801, [%rd3054];
	mul.wide.u32 	%rd3055, %r4801, 168;
	add.s64 	%rd3057, %rd1535, %rd3055;
	mul.wide.u32 	%rd3058, %r8223, 4;
	add.s64 	%rd3059, %rd3057, %rd3058;
	ld.const.u32 	%r4802, [%rd3059+4];
	add.s32 	%r4803, %r4802, %r8218;
	ld.local.u8 	%r4804, [%rd3054+1];
	mul.wide.u32 	%rd3060, %r4804, 168;
	add.s64 	%rd3061, %rd1535, %rd3060;
	add.s64 	%rd3062, %rd3061, %rd3058;
	ld.const.u32 	%r4805, [%rd3062+8];
	add.s32 	%r4806, %r4805, %r4803;
	ld.local.u8 	%r4807, [%rd3054+2];
	mul.wide.u32 	%rd3063, %r4807, 168;
	add.s64 	%rd3064, %rd1535, %rd3063;
	add.s64 	%rd3065, %rd3064, %rd3058;
	ld.const.u32 	%r4808, [%rd3065+12];
	add.s32 	%r4809, %r4808, %r4806;
	ld.local.u8 	%r4810, [%rd3054+3];
	mul.wide.u32 	%rd3066, %r4810, 168;
	add.s64 	%rd3067, %rd1535, %rd3066;
	add.s64 	%rd3068, %rd3067, %rd3058;
	ld.const.u32 	%r4811, [%rd3068+16];
	add.s32 	%r4812, %r4811, %r4809;
	ld.local.u8 	%r4813, [%rd3054+4];
	mul.wide.u32 	%rd3069, %r4813, 168;
	add.s64 	%rd3070, %rd1535, %rd3069;
	add.s64 	%rd3071, %rd3070, %rd3058;
	ld.const.u32 	%r4814, [%rd3071+20];
	add.s32 	%r4815, %r4814, %r4812;
	ld.local.u8 	%r4816, [%rd3054+5];
	mul.wide.u32 	%rd3072, %r4816, 168;
	add.s64 	%rd3073, %rd1535, %rd3072;
	add.s64 	%rd3074, %rd3073, %rd3058;
	ld.const.u32 	%r4817, [%rd3074+24];
	add.s32 	%r4818, %r4817, %r4815;
	ld.local.u8 	%r4819, [%rd3054+6];
	mul.wide.u32 	%rd3075, %r4819, 168;
	add.s64 	%rd3076, %rd1535, %rd3075;
	add.s64 	%rd3077, %rd3076, %rd3058;
	ld.const.u32 	%r4820, [%rd3077+28];
	add.s32 	%r4821, %r4820, %r4818;
	ld.local.u8 	%r4822, [%rd3054+7];
	mul.wide.u32 	%rd3078, %r4822, 168;
	add.s64 	%rd3079, %rd1535, %rd3078;
	add.s32 	%r8223, %r8223, 8;
	add.s64 	%rd3080, %rd3079, %rd3058;
	ld.const.u32 	%r4823, [%rd3080+32];
	add.s32 	%r8218, %r4823, %r4821;
$L__BB0_1057:
	setp.eq.s32 	%p751, %r490, 0;
	@%p751 bra 	$L__BB0_1007;
	setp.lt.u32 	%p752, %r491, 3;
	@%p752 bra 	$L__BB0_1060;
	cvt.u64.u32 	%rd3081, %r8223;
	add.s64 	%rd3082, %rd15, %rd3081;
	ld.local.u8 	%r4825, [%rd3082];
	mul.wide.u32 	%rd3083, %r4825, 168;
	add.s64 	%rd3085, %rd1535, %rd3083;
	mul.wide.u32 	%rd3086, %r8223, 4;
	add.s64 	%rd3087, %rd3085, %rd3086;
	ld.const.u32 	%r4826, [%rd3087+4];
	add.s32 	%r4827, %r4826, %r8218;
	ld.local.u8 	%r4828, [%rd3082+1];
	mul.wide.u32 	%rd3088, %r4828, 168;
	add.s64 	%rd3089, %rd1535, %rd3088;
	add.s64 	%rd3090, %rd3089, %rd3086;
	ld.const.u32 	%r4829, [%rd3090+8];
	add.s32 	%r4830, %r4829, %r4827;
	ld.local.u8 	%r4831, [%rd3082+2];
	mul.wide.u32 	%rd3091, %r4831, 168;
	add.s64 	%rd3092, %rd1535, %rd3091;
	add.s64 	%rd3093, %rd3092, %rd3086;
	ld.const.u32 	%r4832, [%rd3093+12];
	add.s32 	%r4833, %r4832, %r4830;
	ld.local.u8 	%r4834, [%rd3082+3];
	mul.wide.u32 	%rd3094, %r4834, 168;
	add.s64 	%rd3095, %rd1535, %rd3094;
	add.s32 	%r8223, %r8223, 4;
	add.s64 	%rd3096, %rd3095, %rd3086;
	ld.const.u32 	%r4835, [%rd3096+16];
	add.s32 	%r8218, %r4835, %r4833;
$L__BB0_1060:
	setp.eq.s32 	%p753, %r493, 0;
	@%p753 bra 	$L__BB0_1007;
	setp.eq.s32 	%p754, %r493, 1;
	cvt.u64.u32 	%rd3097, %r8223;
	add.s64 	%rd162, %rd15, %rd3097;
	ld.local.u8 	%r4836, [%rd162];
	mul.wide.u32 	%rd3098, %r4836, 168;
	add.s64 	%rd3100, %rd1535, %rd3098;
	mul.wide.u32 	%rd3101, %r8223, 4;
	add.s64 	%rd3102, %rd3100, %rd3101;
	ld.const.u32 	%r4837, [%rd3102+4];
	add.s32 	%r8218, %r4837, %r8218;
	@%p754 bra 	$L__BB0_1007;
	setp.eq.s32 	%p755, %r493, 2;
	ld.local.u8 	%r4838, [%rd162+1];
	mul.wide.u32 	%rd3103, %r4838, 168;
	add.s64 	%rd3105, %rd1535, %rd3103;
	add.s64 	%rd3107, %rd3105, %rd3101;
	ld.const.u32 	%r4839, [%rd3107+8];
	add.s32 	%r8218, %r4839, %r8218;
	@%p755 bra 	$L__BB0_1007;
	ld.local.u8 	%r4840, [%rd162+2];
	mul.wide.u32 	%rd3108, %r4840, 168;
	add.s64 	%rd3110, %rd1535, %rd3108;
	add.s64 	%rd3112, %rd3110, %rd3101;
	ld.const.u32 	%r4841, [%rd3112+12];
	add.s32 	%r8218, %r4841, %r8218;
	bra.uni 	$L__BB0_1007;
$L__BB0_1064:
	setp.lt.s32 	%p721, %r483, 4;
	mov.b32 	%r8228, 0;
	mov.u32 	%r8206, %r8228;
	mov.u32 	%r8207, %r8228;
	@%p721 bra 	$L__BB0_1050;
	mov.b32 	%r8205, 0;
	mov.u32 	%r8206, %r8205;
	mov.u32 	%r8207, %r8205;
	bra.uni 	$L__BB0_1021;
$L__BB0_1066:
	setp.lt.s32 	%p736, %r8207, %r911;
	cvt.u64.u32 	%rd2952, %r8228;
	add.s64 	%rd163, %rd15, %rd2952;
	@%p736 bra 	$L__BB0_1068;
	cvt.s64.s32 	%rd2953, %r8206;
	add.s64 	%rd2954, %rd14, %rd2953;
	ld.local.u8 	%rd2955, [%rd2954];
	add.s64 	%rd2956, %rd27, %rd2955;
	ld.local.u8 	%rs2461, [%rd2956];
	bra.uni 	$L__BB0_1072;
$L__BB0_1068:
	setp.lt.s32 	%p737, %r8206, 0;
	@%p737 bra 	$L__BB0_1071;
	cvt.s64.s32 	%rd2957, %r8207;
	add.s64 	%rd2958, %rd13, %rd2957;
	ld.local.u8 	%rd2959, [%rd2958];
	add.s64 	%rd2960, %rd26, %rd2959;
	ld.local.u8 	%rs2462, [%rd2960];
$L__BB0_1070:
	add.s32 	%r8207, %r8207, 1;
	st.local.u8 	[%rd163], %rs2462;
	bra.uni 	$L__BB0_1073;
$L__BB0_1071:
	cvt.s64.s32 	%rd2961, %r8207;
	add.s64 	%rd2962, %rd13, %rd2961;
	ld.local.u8 	%rd2963, [%rd2962];
	add.s64 	%rd2964, %rd26, %rd2963;
	ld.local.u8 	%rs2462, [%rd2964];
	cvt.s64.s32 	%rd2965, %r8206;
	add.s64 	%rd2966, %rd14, %rd2965;
	ld.local.u8 	%rd2967, [%rd2966];
	add.s64 	%rd2968, %rd27, %rd2967;
	ld.local.u8 	%rs2461, [%rd2968];
	setp.lt.u16 	%p738, %rs2462, %rs2461;
	@%p738 bra 	$L__BB0_1070;
$L__BB0_1072:
	add.s32 	%r8206, %r8206, 1;
	st.local.u8 	[%rd163], %rs2461;
$L__BB0_1073:
	setp.eq.s32 	%p739, %r496, 1;
	@%p739 bra 	$L__BB0_1051;
	setp.lt.s32 	%p740, %r8207, %r911;
	@%p740 bra 	$L__BB0_1076;
	cvt.s64.s32 	%rd2969, %r8206;
	add.s64 	%rd2970, %rd14, %rd2969;
	ld.local.u8 	%rd2971, [%rd2970];
	add.s64 	%rd2972, %rd27, %rd2971;
	ld.local.u8 	%rs2463, [%rd2972];
	bra.uni 	$L__BB0_1080;
$L__BB0_1076:
	setp.lt.s32 	%p741, %r8206, 0;
	@%p741 bra 	$L__BB0_1079;
	cvt.s64.s32 	%rd2973, %r8207;
	add.s64 	%rd2974, %rd13, %rd2973;
	ld.local.u8 	%rd2975, [%rd2974];
	add.s64 	%rd2976, %rd26, %rd2975;
	ld.local.u8 	%rs2464, [%rd2976];
$L__BB0_1078:
	add.s32 	%r8207, %r8207, 1;
	st.local.u8 	[%rd163+1], %rs2464;
	bra.uni 	$L__BB0_1081;
$L__BB0_1079:
	cvt.s64.s32 	%rd2977, %r8207;
	add.s64 	%rd2978, %rd13, %rd2977;
	ld.local.u8 	%rd2979, [%rd2978];
	add.s64 	%rd2980, %rd26, %rd2979;
	ld.local.u8 	%rs2464, [%rd2980];
	cvt.s64.s32 	%rd2981, %r8206;
	add.s64 	%rd2982, %rd14, %rd2981;
	ld.local.u8 	%rd2983, [%rd2982];
	add.s64 	%rd2984, %rd27, %rd2983;
	ld.local.u8 	%rs2463, [%rd2984];
	setp.lt.u16 	%p742, %rs2464, %rs2463;
	@%p742 bra 	$L__BB0_1078;
$L__BB0_1080:
	add.s32 	%r8206, %r8206, 1;
	st.local.u8 	[%rd163+1], %rs2463;
$L__BB0_1081:
	setp.eq.s32 	%p743, %r496, 2;
	@%p743 bra 	$L__BB0_1051;
	setp.lt.s32 	%p744, %r8207, %r911;
	@%p744 bra 	$L__BB0_1084;
	cvt.s64.s32 	%rd2985, %r8206;
	add.s64 	%rd2986, %rd14, %rd2985;
	ld.local.u8 	%rd2987, [%rd2986];
	add.s64 	%rd2988, %rd27, %rd2987;
	ld.local.u8 	%rs2465, [%rd2988];
	bra.uni 	$L__BB0_1088;
$L__BB0_1084:
	setp.lt.s32 	%p745, %r8206, 0;
	@%p745 bra 	$L__BB0_1087;
	cvt.s64.s32 	%rd2989, %r8207;
	add.s64 	%rd2990, %rd13, %rd2989;
	ld.local.u8 	%rd2991, [%rd2990];
	add.s64 	%rd2992, %rd26, %rd2991;
	ld.local.u8 	%rs2466, [%rd2992];
$L__BB0_1086:
	st.local.u8 	[%rd163+2], %rs2466;
	bra.uni 	$L__BB0_1051;
$L__BB0_1087:
	cvt.s64.s32 	%rd2993, %r8207;
	add.s64 	%rd2994, %rd13, %rd2993;
	ld.local.u8 	%rd2995, [%rd2994];
	add.s64 	%rd2996, %rd26, %rd2995;
	ld.local.u8 	%rs2466, [%rd2996];
	cvt.s64.s32 	%rd2997, %r8206;
	add.s64 	%rd2998, %rd14, %rd2997;
	ld.local.u8 	%rd2999, [%rd2998];
	add.s64 	%rd3000, %rd27, %rd2999;
	ld.local.u8 	%rs2465, [%rd3000];
	setp.lt.u16 	%p746, %rs2466, %rs2465;
	@%p746 bra 	$L__BB0_1086;
$L__BB0_1088:
	st.local.u8 	[%rd163+2], %rs2465;
	bra.uni 	$L__BB0_1051;
$L__BB0_1089:
	sub.s32 	%r1020, %r485, %r483;
	setp.eq.s32 	%p607, %r911, 0;
	@%p607 bra 	$L__BB0_1091;
	and.b32  	%r1021, %r916, 15;
	add.s32 	%r1022, %r1020, %r8179;
	and.b32  	%r1023, %r916, -16;
	and.b32  	%r1024, %r914, 7;
	and.b32  	%r1025, %r912, 3;
	bra.uni 	$L__BB0_1154;
$L__BB0_1091:
	setp.gt.s32 	%p680, %r927, 0;
	@%p680 bra 	$L__BB0_1131;
$L__BB0_1092:
	setp.gt.s32 	%p690, %r483, 0;
	mov.b32 	%r8239, 0;
	@%p690 bra 	$L__BB0_1124;
$L__BB0_1093:
	st.local.u32 	[%rd6820], %r8239;
	mov.b32 	%r8240, 0;
$L__BB0_1094:
	mov.u32 	%r1035, %r8240;
	setp.eq.s32 	%p705, %r1035, %r917;
	mov.u32 	%r8241, %r917;
	@%p705 bra 	$L__BB0_1096;
	add.s32 	%r8240, %r1035, 1;
	cvt.u64.u32 	%rd2876, %r1035;
	add.s64 	%rd2877, %rd14, %rd2876;
	ld.local.u8 	%r4710, [%rd2877+1];
	ld.local.u8 	%r4711, [%rd2877];
	add.s32 	%r4712, %r4711, 1;
	setp.ge.u32 	%p706, %r4712, %r4710;
	mov.u32 	%r8241, %r1035;
	@%p706 bra 	$L__BB0_1094;
$L__BB0_1096:
	add.s64 	%rd6820, %rd6820, 4;
	add.s64 	%rd6821, %rd6821, 4;
	ld.local.u8 	%r4713, [%rd14];
	setp.le.s32 	%p707, %r928, %r4713;
	@%p707 bra 	$L__BB0_952;
	cvt.u64.u32 	%rd2878, %r8241;
	add.s64 	%rd2879, %rd14, %rd2878;
	ld.local.u8 	%rs1386, [%rd2879];
	add.s16 	%rs1387, %rs1386, 1;
	st.local.u8 	[%rd2879], %rs1387;
	setp.eq.s32 	%p708, %r8241, 0;
	@%p708 bra 	$L__BB0_1092;
	and.b32  	%r1040, %r8241, 15;
	setp.lt.u32 	%p709, %r8241, 16;
	mov.b32 	%r8243, 0;
	@%p709 bra 	$L__BB0_1101;
	and.b32  	%r8243, %r8241, -16;
	mov.b32 	%r8242, 0;
$L__BB0_1100:
	.pragma "nounroll";
	cvt.u16.u32 	%rs1388, %r8242;
	cvt.u64.u32 	%rd2880, %r8242;
	add.s64 	%rd2881, %rd14, %rd2880;
	add.s16 	%rs1389, %rs1388, 1;
	add.s16 	%rs1390, %rs1388, 2;
	add.s16 	%rs1391, %rs1388, 3;
	cvt.u32.u16 	%r4716, %rs1391;
	cvt.u32.u16 	%r4717, %rs1390;
	prmt.b32 	%r4718, %r4717, %r4716, 0x3340U;
	cvt.u32.u16 	%r4719, %rs1389;
	prmt.b32 	%r4720, %r8242, %r4719, 0x3340U;
	prmt.b32 	%r4721, %r4720, %r4718, 0x5410U;
	st.local.u32 	[%rd2881], %r4721;
	add.s16 	%rs1392, %rs1388, 4;
	add.s16 	%rs1393, %rs1388, 5;
	add.s16 	%rs1394, %rs1388, 6;
	add.s16 	%rs1395, %rs1388, 7;
	cvt.u32.u16 	%r4722, %rs1395;
	cvt.u32.u16 	%r4723, %rs1394;
	prmt.b32 	%r4724, %r4723, %r4722, 0x3340U;
	cvt.u32.u16 	%r4725, %rs1393;
	cvt.u32.u16 	%r4726, %rs1392;
	prmt.b32 	%r4727, %r4726, %r4725, 0x3340U;
	prmt.b32 	%r4728, %r4727, %r4724, 0x5410U;
	st.local.u32 	[%rd2881+4], %r4728;
	add.s16 	%rs1396, %rs1388, 8;
	add.s16 	%rs1397, %rs1388, 9;
	add.s16 	%rs1398, %rs1388, 10;
	add.s16 	%rs1399, %rs1388, 11;
	cvt.u32.u16 	%r4729, %rs1399;
	cvt.u32.u16 	%r4730, %rs1398;
	prmt.b32 	%r4731, %r4730, %r4729, 0x3340U;
	cvt.u32.u16 	%r4732, %rs1397;
	cvt.u32.u16 	%r4733, %rs1396;
	prmt.b32 	%r4734, %r4733, %r4732, 0x3340U;
	prmt.b32 	%r4735, %r4734, %r4731, 0x5410U;
	st.local.u32 	[%rd2881+8], %r4735;
	add.s16 	%rs1400, %rs1388, 12;
	add.s16 	%rs1401, %rs1388, 13;
	add.s16 	%rs1402, %rs1388, 14;
	add.s16 	%rs1403, %rs1388, 15;
	cvt.u32.u16 	%r4736, %rs1403;
	cvt.u32.u16 	%r4737, %rs1402;
	prmt.b32 	%r4738, %r4737, %r4736, 0x3340U;
	cvt.u32.u16 	%r4739, %rs1401;
	cvt.u32.u16 	%r4740, %rs1400;
	prmt.b32 	%r4741, %r4740, %r4739, 0x3340U;
	prmt.b32 	%r4742, %r4741, %r4738, 0x5410U;
	st.local.u32 	[%rd2881+12], %r4742;
	add.s32 	%r8242, %r8242, 16;
	setp.eq.s32 	%p710, %r8242, %r8243;
	@%p710 bra 	$L__BB0_1101;
	bra.uni 	$L__BB0_1100;
$L__BB0_1101:
	setp.eq.s32 	%p711, %r1040, 0;
	@%p711 bra 	$L__BB0_1092;
	and.b32  	%r1043, %r8241, 7;
	setp.lt.u32 	%p712, %r1040, 8;
	@%p712 bra 	$L__BB0_1104;
	cvt.u16.u32 	%rs1404, %r8243;
	cvt.u64.u32 	%rd2882, %r8243;
	add.s64 	%rd2883, %rd14, %rd2882;
	st.local.u8 	[%rd2883], %rs1404;
	add.s16 	%rs1405, %rs1404, 1;
	st.local.u8 	[%rd2883+1], %rs1405;
	add.s16 	%rs1406, %rs1404, 2;
	st.local.u8 	[%rd2883+2], %rs1406;
	add.s16 	%rs1407, %rs1404, 3;
	st.local.u8 	[%rd2883+3], %rs1407;
	add.s16 	%rs1408, %rs1404, 4;
	st.local.u8 	[%rd2883+4], %rs1408;
	add.s16 	%rs1409, %rs1404, 5;
	st.local.u8 	[%rd2883+5], %rs1409;
	add.s16 	%rs1410, %rs1404, 6;
	st.local.u8 	[%rd2883+6], %rs1410;
	add.s16 	%rs1411, %rs1404, 7;
	st.local.u8 	[%rd2883+7], %rs1411;
	add.s32 	%r8243, %r8243, 8;
$L__BB0_1104:
	setp.eq.s32 	%p713, %r1043, 0;
	@%p713 bra 	$L__BB0_1092;
	and.b32  	%r1046, %r8241, 3;
	setp.lt.u32 	%p714, %r1043, 4;
	@%p714 bra 	$L__BB0_1107;
	cvt.u16.u32 	%rs1412, %r8243;
	cvt.u64.u32 	%rd2884, %r8243;
	add.s64 	%rd2885, %rd14, %rd2884;
	st.local.u8 	[%rd2885], %rs1412;
	add.s16 	%rs1413, %rs1412, 1;
	st.local.u8 	[%rd2885+1], %rs1413;
	add.s16 	%rs1414, %rs1412, 2;
	st.local.u8 	[%rd2885+2], %rs1414;
	add.s16 	%rs1415, %rs1412, 3;
	st.local.u8 	[%rd2885+3], %rs1415;
	add.s32 	%r8243, %r8243, 4;
$L__BB0_1107:
	setp.eq.s32 	%p715, %r1046, 0;
	@%p715 bra 	$L__BB0_1092;
	cvt.u16.u32 	%rs243, %r8243;
	cvt.u64.u32 	%rd2886, %r8243;
	add.s64 	%rd168, %rd14, %rd2886;
	st.local.u8 	[%rd168], %rs243;
	setp.eq.s32 	%p716, %r1046, 1;
	@%p716 bra 	$L__BB0_1092;
	add.s16 	%rs1416, %rs243, 1;
	st.local.u8 	[%rd168+1], %rs1416;
	setp.eq.s32 	%p717, %r1046, 2;
	@%p717 bra 	$L__BB0_1092;
	add.s16 	%rs1417, %rs243, 2;
	st.local.u8 	[%rd168+2], %rs1417;
	bra.uni 	$L__BB0_1092;
$L__BB0_1111:
	setp.lt.u32 	%p696, %r483, 16;
	mov.b32 	%r8250, 0;
	mov.u32 	%r8239, %r8250;
	@%p696 bra 	$L__BB0_1114;
	mov.b32 	%r8237, 0;
	mov.u32 	%r8239, %r8237;
$L__BB0_1113:
	.pragma "nounroll";
	cvt.u64.u32 	%rd2764, %r8237;
	add.s64 	%rd2765, %rd15, %rd2764;
	ld.local.u32 	%r4616, [%rd2765];
	bfe.u32 	%r4617, %r4616, 0, 8;
	mul.wide.u32 	%rd2766, %r4617, 168;
	add.s64 	%rd2768, %rd1535, %rd2766;
	mul.wide.u32 	%rd2769, %r8237, 4;
	add.s64 	%rd2770, %rd2768, %rd2769;
	ld.const.u32 	%r4618, [%rd2770+4];
	add.s32 	%r4619, %r4618, %r8239;
	bfe.u32 	%r4620, %r4616, 8, 8;
	mul.wide.u32 	%rd2771, %r4620, 168;
	add.s64 	%rd2772, %rd1535, %rd2771;
	add.s64 	%rd2773, %rd2772, %rd2769;
	ld.const.u32 	%r4621, [%rd2773+8];
	add.s32 	%r4622, %r4621, %r4619;
	bfe.u32 	%r4623, %r4616, 16, 8;
	mul.wide.u32 	%rd2774, %r4623, 168;
	add.s64 	%rd2775, %rd1535, %rd2774;
	add.s64 	%rd2776, %rd2775, %rd2769;
	ld.const.u32 	%r4624, [%rd2776+12];
	add.s32 	%r4625, %r4624, %r4622;
	bfe.u32 	%r4626, %r4616, 24, 8;
	mul.wide.u32 	%rd2777, %r4626, 168;
	add.s64 	%rd2778, %rd1535, %rd2777;
	add.s64 	%rd2779, %rd2778, %rd2769;
	ld.const.u32 	%r4627, [%rd2779+16];
	add.s32 	%r4628, %r4627, %r4625;
	ld.local.u32 	%r4629, [%rd2765+4];
	bfe.u32 	%r4630, %r4629, 0, 8;
	mul.wide.u32 	%rd2780, %r4630, 168;
	add.s64 	%rd2781, %rd1535, %rd2780;
	add.s64 	%rd2782, %rd2781, %rd2769;
	ld.const.u32 	%r4631, [%rd2782+20];
	add.s32 	%r4632, %r4631, %r4628;
	bfe.u32 	%r4633, %r4629, 8, 8;
	mul.wide.u32 	%rd2783, %r4633, 168;
	add.s64 	%rd2784, %rd1535, %rd2783;
	add.s64 	%rd2785, %rd2784, %rd2769;
	ld.const.u32 	%r4634, [%rd2785+24];
	add.s32 	%r4635, %r4634, %r4632;
	bfe.u32 	%r4636, %r4629, 16, 8;
	mul.wide.u32 	%rd2786, %r4636, 168;
	add.s64 	%rd2787, %rd1535, %rd2786;
	add.s64 	%rd2788, %rd2787, %rd2769;
	ld.const.u32 	%r4637, [%rd2788+28];
	add.s32 	%r4638, %r4637, %r4635;
	bfe.u32 	%r4639, %r4629, 24, 8;
	mul.wide.u32 	%rd2789, %r4639, 168;
	add.s64 	%rd2790, %rd1535, %rd2789;
	add.s64 	%rd2791, %rd2790, %rd2769;
	ld.const.u32 	%r4640, [%rd2791+32];
	add.s32 	%r4641, %r4640, %r4638;
	ld.local.u32 	%r4642, [%rd2765+8];
	bfe.u32 	%r4643, %r4642, 0, 8;
	mul.wide.u32 	%rd2792, %r4643, 168;
	add.s64 	%rd2793, %rd1535, %rd2792;
	add.s64 	%rd2794, %rd2793, %rd2769;
	ld.const.u32 	%r4644, [%rd2794+36];
	add.s32 	%r4645, %r4644, %r4641;
	bfe.u32 	%r4646, %r4642, 8, 8;
	mul.wide.u32 	%rd2795, %r4646, 168;
	add.s64 	%rd2796, %rd1535, %rd2795;
	add.s64 	%rd2797, %rd2796, %rd2769;
	ld.const.u32 	%r4647, [%rd2797+40];
	add.s32 	%r4648, %r4647, %r4645;
	bfe.u32 	%r4649, %r4642, 16, 8;
	mul.wide.u32 	%rd2798, %r4649, 168;
	add.s64 	%rd2799, %rd1535, %rd2798;
	add.s64 	%rd2800, %rd2799, %rd2769;
	ld.const.u32 	%r4650, [%rd2800+44];
	add.s32 	%r4651, %r4650, %r4648;
	bfe.u32 	%r4652, %r4642, 24, 8;
	mul.wide.u32 	%rd2801, %r4652, 168;
	add.s64 	%rd2802, %rd1535, %rd2801;
	add.s64 	%rd2803, %rd2802, %rd2769;
	ld.const.u32 	%r4653, [%rd2803+48];
	add.s32 	%r4654, %r4653, %r4651;
	ld.local.u32 	%r4655, [%rd2765+12];
	bfe.u32 	%r4656, %r4655, 0, 8;
	mul.wide.u32 	%rd2804, %r4656, 168;
	add.s64 	%rd2805, %rd1535, %rd2804;
	add.s64 	%rd2806, %rd2805, %rd2769;
	ld.const.u32 	%r4657, [%rd2806+52];
	add.s32 	%r4658, %r4657, %r4654;
	bfe.u32 	%r4659, %r4655, 8, 8;
	mul.wide.u32 	%rd2807, %r4659, 168;
	add.s64 	%rd2808, %rd1535, %rd2807;
	add.s64 	%rd2809, %rd2808, %rd2769;
	ld.const.u32 	%r4660, [%rd2809+56];
	add.s32 	%r4661, %r4660, %r4658;
	bfe.u32 	%r4662, %r4655, 16, 8;
	mul.wide.u32 	%rd2810, %r4662, 168;
	add.s64 	%rd2811, %rd1535, %rd2810;
	add.s64 	%rd2812, %rd2811, %rd2769;
	ld.const.u32 	%r4663, [%rd2812+60];
	add.s32 	%r4664, %r4663, %r4661;
	bfe.u32 	%r4665, %r4655, 24, 8;
	mul.wide.u32 	%rd2813, %r4665, 168;
	add.s64 	%rd2814, %rd1535, %rd2813;
	add.s32 	%r8237, %r8237, 16;
	add.s64 	%rd2815, %rd2814, %rd2769;
	ld.const.u32 	%r4666, [%rd2815+64];
	add.s32 	%r8239, %r4666, %r4664;
	setp.eq.s32 	%p697, %r8237, %r495;
	mov.u32 	%r8250, %r495;
	@%p697 bra 	$L__BB0_1114;
	bra.uni 	$L__BB0_1113;
$L__BB0_1114:
	setp.eq.s32 	%p698, %r488, 0;
	@%p698 bra 	$L__BB0_1093;
	setp.lt.u32 	%p699, %r489, 7;
	@%p699 bra 	$L__BB0_1117;
	cvt.u64.u32 	%rd2816, %r8250;
	add.s64 	%rd2817, %rd15, %rd2816;
	ld.local.u8 	%r4668, [%rd2817];
	mul.wide.u32 	%rd2818, %r4668, 168;
	add.s64 	%rd2820, %rd1535, %rd2818;
	mul.wide.u32 	%rd2821, %r8250, 4;
	add.s64 	%rd2822, %rd2820, %rd2821;
	ld.const.u32 	%r4669, [%rd2822+4];
	add.s32 	%r4670, %r4669, %r8239;
	ld.local.u8 	%r4671, [%rd2817+1];
	mul.wide.u32 	%rd2823, %r4671, 168;
	add.s64 	%rd2824, %rd1535, %rd2823;
	add.s64 	%rd2825, %rd2824, %rd2821;
	ld.const.u32 	%r4672, [%rd2825+8];
	add.s32 	%r4673, %r4672, %r4670;
	ld.local.u8 	%r4674, [%rd2817+2];
	mul.wide.u32 	%rd2826, %r4674, 168;
	add.s64 	%rd2827, %rd1535, %rd2826;
	add.s64 	%rd2828, %rd2827, %rd2821;
	ld.const.u32 	%r4675, [%rd2828+12];
	add.s32 	%r4676, %r4675, %r4673;
	ld.local.u8 	%r4677, [%rd2817+3];
	mul.wide.u32 	%rd2829, %r4677, 168;
	add.s64 	%rd2830, %rd1535, %rd2829;
	add.s64 	%rd2831, %rd2830, %rd2821;
	ld.const.u32 	%r4678, [%rd2831+16];
	add.s32 	%r4679, %r4678, %r4676;
	ld.local.u8 	%r4680, [%rd2817+4];
	mul.wide.u32 	%rd2832, %r4680, 168;
	add.s64 	%rd2833, %rd1535, %rd2832;
	add.s64 	%rd2834, %rd2833, %rd2821;
	ld.const.u32 	%r4681, [%rd2834+20];
	add.s32 	%r4682, %r4681, %r4679;
	ld.local.u8 	%r4683, [%rd2817+5];
	mul.wide.u32 	%rd2835, %r4683, 168;
	add.s64 	%rd2836, %rd1535, %rd2835;
	add.s64 	%rd2837, %rd2836, %rd2821;
	ld.const.u32 	%r4684, [%rd2837+24];
	add.s32 	%r4685, %r4684, %r4682;
	ld.local.u8 	%r4686, [%rd2817+6];
	mul.wide.u32 	%rd2838, %r4686, 168;
	add.s64 	%rd2839, %rd1535, %rd2838;
	add.s64 	%rd2840, %rd2839, %rd2821;
	ld.const.u32 	%r4687, [%rd2840+28];
	add.s32 	%r4688, %r4687, %r4685;
	ld.local.u8 	%r4689, [%rd2817+7];
	mul.wide.u32 	%rd2841, %r4689, 168;
	add.s64 	%rd2842, %rd1535, %rd2841;
	add.s32 	%r8250, %r8250, 8;
	add.s64 	%rd2843, %rd2842, %rd2821;
	ld.const.u32 	%r4690, [%rd2843+32];
	add.s32 	%r8239, %r4690, %r4688;
$L__BB0_1117:
	setp.eq.s32 	%p700, %r490, 0;
	@%p700 bra 	$L__BB0_1093;
	setp.lt.u32 	%p701, %r491, 3;
	@%p701 bra 	$L__BB0_1120;
	cvt.u64.u32 	%rd2844, %r8250;
	add.s64 	%rd2845, %rd15, %rd2844;
	ld.local.u8 	%r4692, [%rd2845];
	mul.wide.u32 	%rd2846, %r4692, 168;
	add.s64 	%rd2848, %rd1535, %rd2846;
	mul.wide.u32 	%rd2849, %r8250, 4;
	add.s64 	%rd2850, %rd2848, %rd2849;
	ld.const.u32 	%r4693, [%rd2850+4];
	add.s32 	%r4694, %r4693, %r8239;
	ld.local.u8 	%r4695, [%rd2845+1];
	mul.wide.u32 	%rd2851, %r4695, 168;
	add.s64 	%rd2852, %rd1535, %rd2851;
	add.s64 	%rd2853, %rd2852, %rd2849;
	ld.const.u32 	%r4696, [%rd2853+8];
	add.s32 	%r4697, %r4696, %r4694;
	ld.local.u8 	%r4698, [%rd2845+2];
	mul.wide.u32 	%rd2854, %r4698, 168;
	add.s64 	%rd2855, %rd1535, %rd2854;
	add.s64 	%rd2856, %rd2855, %rd2849;
	ld.const.u32 	%r4699, [%rd2856+12];
	add.s32 	%r4700, %r4699, %r4697;
	ld.local.u8 	%r4701, [%rd2845+3];
	mul.wide.u32 	%rd2857, %r4701, 168;
	add.s64 	%rd2858, %rd1535, %rd2857;
	add.s32 	%r8250, %r8250, 4;
	add.s64 	%rd2859, %rd2858, %rd2849;
	ld.const.u32 	%r4702, [%rd2859+16];
	add.s32 	%r8239, %r4702, %r4700;
$L__BB0_1120:
	setp.eq.s32 	%p702, %r493, 0;
	@%p702 bra 	$L__BB0_1093;
	setp.eq.s32 	%p703, %r493, 1;
	cvt.u64.u32 	%rd2860, %r8250;
	add.s64 	%rd169, %rd15, %rd2860;
	ld.local.u8 	%r4703, [%rd169];
	mul.wide.u32 	%rd2861, %r4703, 168;
	add.s64 	%rd2863, %rd1535, %rd2861;
	mul.wide.u32 	%rd2864, %r8250, 4;
	add.s64 	%rd2865, %rd2863, %rd2864;
	ld.const.u32 	%r4704, [%rd2865+4];
	add.s32 	%r8239, %r4704, %r8239;
	@%p703 bra 	$L__BB0_1093;
	setp.eq.s32 	%p704, %r493, 2;
	ld.local.u8 	%r4705, [%rd169+1];
	mul.wide.u32 	%rd2866, %r4705, 168;
	add.s64 	%rd2868, %rd1535, %rd2866;
	add.s64 	%rd2870, %rd2868, %rd2864;
	ld.const.u32 	%r4706, [%rd2870+8];
	add.s32 	%r8239, %r4706, %r8239;
	@%p704 bra 	$L__BB0_1093;
	ld.local.u8 	%r4707, [%rd169+2];
	mul.wide.u32 	%rd2871, %r4707, 168;
	add.s64 	%rd2873, %rd1535, %rd2871;
	add.s64 	%rd2875, %rd2873, %rd2864;
	ld.const.u32 	%r4708, [%rd2875+12];
	add.s32 	%r8239, %r4708, %r8239;
	bra.uni 	$L__BB0_1093;
$L__BB0_1124:
	setp.lt.s32 	%p691, %r483, 4;
	mov.b32 	%r8255, 0;
	@%p691 bra 	$L__BB0_1127;
	mov.b32 	%r8236, 0;
$L__BB0_1126:
	cvt.u64.u32 	%rd2742, %r8236;
	add.s64 	%rd2743, %rd14, %rd2742;
	ld.local.u32 	%r4601, [%rd2743];
	bfe.u32 	%r4602, %r4601, 0, 8;
	bfe.u32 	%r4603, %r4601, 8, 8;
	bfe.u32 	%r4604, %r4601, 16, 8;
	bfe.u32 	%r4605, %r4601, 24, 8;
	cvt.u64.u32 	%rd2744, %r4602;
	and.b64  	%rd2745, %rd2744, 255;
	add.s64 	%rd2746, %rd27, %rd2745;
	add.s64 	%rd2747, %rd15, %rd2742;
	cvt.u64.u32 	%rd2748, %r4603;
	and.b64  	%rd2749, %rd2748, 255;
	add.s64 	%rd2750, %rd27, %rd2749;
	cvt.u64.u32 	%rd2751, %r4604;
	and.b64  	%rd2752, %rd2751, 255;
	add.s64 	%rd2753, %rd27, %rd2752;
	cvt.u64.u32 	%rd2754, %r4605;
	and.b64  	%rd2755, %rd2754, 255;
	add.s64 	%rd2756, %rd27, %rd2755;
	ld.local.u8 	%r4606, [%rd2756];
	ld.local.u8 	%r4607, [%rd2753];
	prmt.b32 	%r4608, %r4607, %r4606, 0x3340U;
	ld.local.u8 	%r4609, [%rd2750];
	ld.local.u8 	%r4610, [%rd2746];
	prmt.b32 	%r4611, %r4610, %r4609, 0x3340U;
	prmt.b32 	%r4612, %r4611, %r4608, 0x5410U;
	st.local.u32 	[%rd2747], %r4612;
	add.s32 	%r8236, %r8236, 4;
	setp.eq.s32 	%p692, %r8236, %r497;
	mov.u32 	%r8255, %r497;
	@%p692 bra 	$L__BB0_1127;
	bra.uni 	$L__BB0_1126;
$L__BB0_1127:
	setp.eq.s32 	%p693, %r496, 0;
	@%p693 bra 	$L__BB0_1111;
	setp.eq.s32 	%p694, %r496, 1;
	cvt.u64.u32 	%rd2757, %r8255;
	add.s64 	%rd170, %rd14, %rd2757;
	ld.local.u8 	%rd2758, [%rd170];
	add.s64 	%rd2759, %rd27, %rd2758;
	ld.local.u8 	%rs1383, [%rd2759];
	add.s64 	%rd171, %rd15, %rd2757;
	st.local.u8 	[%rd171], %rs1383;
	@%p694 bra 	$L__BB0_1111;
	setp.eq.s32 	%p695, %r496, 2;
	ld.local.u8 	%rd2760, [%rd170+1];
	add.s64 	%rd2761, %rd27, %rd2760;
	ld.local.u8 	%rs1384, [%rd2761];
	st.local.u8 	[%rd171+1], %rs1384;
	@%p695 bra 	$L__BB0_1111;
	ld.local.u8 	%rd2762, [%rd170+2];
	add.s64 	%rd2763, %rd27, %rd2762;
	ld.local.u8 	%rs1385, [%rd2763];
	st.local.u8 	[%rd171+2], %rs1385;
	bra.uni 	$L__BB0_1111;
$L__BB0_1131:
	add.s32 	%r4567, %r1020, %r8179;
	setp.gt.u32 	%p681, %r4567, -16;
	mov.b32 	%r8256, 0;
	@%p681 bra 	$L__BB0_1134;
	and.b32  	%r8256, %r916, -16;
	mov.b32 	%r8235, 0;
$L__BB0_1133:
	.pragma "nounroll";
	cvt.u16.u32 	%rs1353, %r8235;
	cvt.u64.u32 	%rd2735, %r8235;
	add.s64 	%rd2736, %rd14, %rd2735;
	add.s16 	%rs1354, %rs1353, 1;
	add.s16 	%rs1355, %rs1353, 2;
	add.s16 	%rs1356, %rs1353, 3;
	cvt.u32.u16 	%r4569, %rs1356;
	cvt.u32.u16 	%r4570, %rs1355;
	prmt.b32 	%r4571, %r4570, %r4569, 0x3340U;
	cvt.u32.u16 	%r4572, %rs1354;
	prmt.b32 	%r4573, %r8235, %r4572, 0x3340U;
	prmt.b32 	%r4574, %r4573, %r4571, 0x5410U;
	st.local.u32 	[%rd2736], %r4574;
	add.s16 	%rs1357, %rs1353, 4;
	add.s16 	%rs1358, %rs1353, 5;
	add.s16 	%rs1359, %rs1353, 6;
	add.s16 	%rs1360, %rs1353, 7;
	cvt.u32.u16 	%r4575, %rs1360;
	cvt.u32.u16 	%r4576, %rs1359;
	prmt.b32 	%r4577, %r4576, %r4575, 0x3340U;
	cvt.u32.u16 	%r4578, %rs1358;
	cvt.u32.u16 	%r4579, %rs1357;
	prmt.b32 	%r4580, %r4579, %r4578, 0x3340U;
	prmt.b32 	%r4581, %r4580, %r4577, 0x5410U;
	st.local.u32 	[%rd2736+4], %r4581;
	add.s16 	%rs1361, %rs1353, 8;
	add.s16 	%rs1362, %rs1353, 9;
	add.s16 	%rs1363, %rs1353, 10;
	add.s16 	%rs1364, %rs1353, 11;
	cvt.u32.u16 	%r4582, %rs1364;
	cvt.u32.u16 	%r4583, %rs1363;
	prmt.b32 	%r4584, %r4583, %r4582, 0x3340U;
	cvt.u32.u16 	%r4585, %rs1362;
	cvt.u32.u16 	%r4586, %rs1361;
	prmt.b32 	%r4587, %r4586, %r4585, 0x3340U;
	prmt.b32 	%r4588, %r4587, %r4584, 0x5410U;
	st.local.u32 	[%rd2736+8], %r4588;
	add.s16 	%rs1365, %rs1353, 12;
	add.s16 	%rs1366, %rs1353, 13;
	add.s16 	%rs1367, %rs1353, 14;
	add.s16 	%rs1368, %rs1353, 15;
	cvt.u32.u16 	%r4589, %rs1368;
	cvt.u32.u16 	%r4590, %rs1367;
	prmt.b32 	%r4591, %r4590, %r4589, 0x3340U;
	cvt.u32.u16 	%r4592, %rs1366;
	cvt.u32.u16 	%r4593, %rs1365;
	prmt.b32 	%r4594, %r4593, %r4592, 0x3340U;
	prmt.b32 	%r4595, %r4594, %r4591, 0x5410U;
	st.local.u32 	[%rd2736+12], %r4595;
	add.s32 	%r8235, %r8235, 16;
	setp.eq.s32 	%p682, %r8235, %r8256;
	@%p682 bra 	$L__BB0_1134;
	bra.uni 	$L__BB0_1133;
$L__BB0_1134:
	and.b32  	%r4596, %r916, 15;
	setp.eq.s32 	%p683, %r4596, 0;
	@%p683 bra 	$L__BB0_1092;
	setp.lt.u32 	%p684, %r915, 7;
	@%p684 bra 	$L__BB0_1137;
	cvt.u16.u32 	%rs1369, %r8256;
	cvt.u64.u32 	%rd2737, %r8256;
	add.s64 	%rd2738, %rd14, %rd2737;
	st.local.u8 	[%rd2738], %rs1369;
	add.s16 	%rs1370, %rs1369, 1;
	st.local.u8 	[%rd2738+1], %rs1370;
	add.s16 	%rs1371, %rs1369, 2;
	st.local.u8 	[%rd2738+2], %rs1371;
	add.s16 	%rs1372, %rs1369, 3;
	st.local.u8 	[%rd2738+3], %rs1372;
	add.s16 	%rs1373, %rs1369, 4;
	st.local.u8 	[%rd2738+4], %rs1373;
	add.s16 	%rs1374, %rs1369, 5;
	st.local.u8 	[%rd2738+5], %rs1374;
	add.s16 	%rs1375, %rs1369, 6;
	st.local.u8 	[%rd2738+6], %rs1375;
	add.s16 	%rs1376, %rs1369, 7;
	st.local.u8 	[%rd2738+7], %rs1376;
	add.s32 	%r8256, %r8256, 8;
$L__BB0_1137:
	and.b32  	%r4597, %r914, 7;
	setp.eq.s32 	%p685, %r4597, 0;
	@%p685 bra 	$L__BB0_1092;
	and.b32  	%r1070, %r912, 3;
	setp.lt.u32 	%p686, %r913, 3;
	@%p686 bra 	$L__BB0_1140;
	cvt.u16.u32 	%rs1377, %r8256;
	cvt.u64.u32 	%rd2739, %r8256;
	add.s64 	%rd2740, %rd14, %rd2739;
	st.local.u8 	[%rd2740], %rs1377;
	add.s16 	%rs1378, %rs1377, 1;
	st.local.u8 	[%rd2740+1], %rs1378;
	add.s16 	%rs1379, %rs1377, 2;
	st.local.u8 	[%rd2740+2], %rs1379;
	add.s16 	%rs1380, %rs1377, 3;
	st.local.u8 	[%rd2740+3], %rs1380;
	add.s32 	%r8256, %r8256, 4;
$L__BB0_1140:
	setp.eq.s32 	%p687, %r1070, 0;
	@%p687 bra 	$L__BB0_1092;
	cvt.u16.u32 	%rs244, %r8256;
	cvt.u64.u32 	%rd2741, %r8256;
	add.s64 	%rd172, %rd14, %rd2741;
	st.local.u8 	[%rd172], %rs244;
	setp.eq.s32 	%p688, %r1070, 1;
	@%p688 bra 	$L__BB0_1092;
	add.s16 	%rs1381, %rs244, 1;
	st.local.u8 	[%rd172+1], %rs1381;
	setp.eq.s32 	%p689, %r1070, 2;
	@%p689 bra 	$L__BB0_1092;
	add.s16 	%rs1382, %rs244, 2;
	st.local.u8 	[%rd172+2], %rs1382;
	bra.uni 	$L__BB0_1092;
$L__BB0_1144:
	setp.eq.s32 	%p663, %r1158, 0;
	@%p663 bra 	$L__BB0_1154;
	and.b32  	%r1076, %r8304, 7;
	setp.lt.u32 	%p664, %r1158, 8;
	@%p664 bra 	$L__BB0_1147;
	cvt.u16.u32 	%rs1307, %r8261;
	cvt.u64.u32 	%rd2721, %r8261;
	add.s64 	%rd2722, %rd13, %rd2721;
	st.local.u8 	[%rd2722], %rs1307;
	add.s16 	%rs1308, %rs1307, 1;
	st.local.u8 	[%rd2722+1], %rs1308;
	add.s16 	%rs1309, %rs1307, 2;
	st.local.u8 	[%rd2722+2], %rs1309;
	add.s16 	%rs1310, %rs1307, 3;
	st.local.u8 	[%rd2722+3], %rs1310;
	add.s16 	%rs1311, %rs1307, 4;
	st.local.u8 	[%rd2722+4], %rs1311;
	add.s16 	%rs1312, %rs1307, 5;
	st.local.u8 	[%rd2722+5], %rs1312;
	add.s16 	%rs1313, %rs1307, 6;
	st.local.u8 	[%rd2722+6], %rs1313;
	add.s16 	%rs1314, %rs1307, 7;
	st.local.u8 	[%rd2722+7], %rs1314;
	add.s32 	%r8261, %r8261, 8;
$L__BB0_1147:
	setp.eq.s32 	%p665, %r1076, 0;
	@%p665 bra 	$L__BB0_1154;
	and.b32  	%r1079, %r8304, 3;
	setp.lt.u32 	%p666, %r1076, 4;
	@%p666 bra 	$L__BB0_1150;
	cvt.u16.u32 	%rs1315, %r8261;
	cvt.u64.u32 	%rd2723, %r8261;
	add.s64 	%rd2724, %rd13, %rd2723;
	st.local.u8 	[%rd2724], %rs1315;
	add.s16 	%rs1316, %rs1315, 1;
	st.local.u8 	[%rd2724+1], %rs1316;
	add.s16 	%rs1317, %rs1315, 2;
	st.local.u8 	[%rd2724+2], %rs1317;
	add.s16 	%rs1318, %rs1315, 3;
	st.local.u8 	[%rd2724+3], %rs1318;
	add.s32 	%r8261, %r8261, 4;
$L__BB0_1150:
	setp.eq.s32 	%p667, %r1079, 0;
	@%p667 bra 	$L__BB0_1154;
	cvt.u16.u32 	%rs245, %r8261;
	cvt.u64.u32 	%rd2725, %r8261;
	add.s64 	%rd173, %rd13, %rd2725;
	st.local.u8 	[%rd173], %rs245;
	setp.eq.s32 	%p668, %r1079, 1;
	@%p668 bra 	$L__BB0_1154;
	add.s16 	%rs1319, %rs245, 1;
	st.local.u8 	[%rd173+1], %rs1319;
	setp.eq.s32 	%p669, %r1079, 2;
	@%p669 bra 	$L__BB0_1154;
	add.s16 	%rs1320, %rs245, 2;
	st.local.u8 	[%rd173+2], %rs1320;
$L__BB0_1154:
	setp.lt.s32 	%p608, %r927, 1;
	@%p608 bra 	$L__BB0_1178;
	setp.gt.u32 	%p609, %r1022, -16;
	mov.b32 	%r8264, 0;
	@%p609 bra 	$L__BB0_1158;
	mov.b32 	%r8266, 0;
$L__BB0_1157:
	.pragma "nounroll";
	cvt.u16.u32 	%rs1259, %r8266;
	cvt.u64.u32 	%rd2480, %r8266;
	add.s64 	%rd2481, %rd14, %rd2480;
	add.s16 	%rs1260, %rs1259, 1;
	add.s16 	%rs1261, %rs1259, 2;
	add.s16 	%rs1262, %rs1259, 3;
	cvt.u32.u16 	%r4372, %rs1262;
	cvt.u32.u16 	%r4373, %rs1261;
	prmt.b32 	%r4374, %r4373, %r4372, 0x3340U;
	cvt.u32.u16 	%r4375, %rs1260;
	prmt.b32 	%r4376, %r8266, %r4375, 0x3340U;
	prmt.b32 	%r4377, %r4376, %r4374, 0x5410U;
	st.local.u32 	[%rd2481], %r4377;
	add.s16 	%rs1263, %rs1259, 4;
	add.s16 	%rs1264, %rs1259, 5;
	add.s16 	%rs1265, %rs1259, 6;
	add.s16 	%rs1266, %rs1259, 7;
	cvt.u32.u16 	%r4378, %rs1266;
	cvt.u32.u16 	%r4379, %rs1265;
	prmt.b32 	%r4380, %r4379, %r4378, 0x3340U;
	cvt.u32.u16 	%r4381, %rs1264;
	cvt.u32.u16 	%r4382, %rs1263;
	prmt.b32 	%r4383, %r4382, %r4381, 0x3340U;
	prmt.b32 	%r4384, %r4383, %r4380, 0x5410U;
	st.local.u32 	[%rd2481+4], %r4384;
	add.s16 	%rs1267, %rs1259, 8;
	add.s16 	%rs1268, %rs1259, 9;
	add.s16 	%rs1269, %rs1259, 10;
	add.s16 	%rs1270, %rs1259, 11;
	cvt.u32.u16 	%r4385, %rs1270;
	cvt.u32.u16 	%r4386, %rs1269;
	prmt.b32 	%r4387, %r4386, %r4385, 0x3340U;
	cvt.u32.u16 	%r4388, %rs1268;
	cvt.u32.u16 	%r4389, %rs1267;
	prmt.b32 	%r4390, %r4389, %r4388, 0x3340U;
	prmt.b32 	%r4391, %r4390, %r4387, 0x5410U;
	st.local.u32 	[%rd2481+8], %r4391;
	add.s16 	%rs1271, %rs1259, 12;
	add.s16 	%rs1272, %rs1259, 13;
	add.s16 	%rs1273, %rs1259, 14;
	add.s16 	%rs1274, %rs1259, 15;
	cvt.u32.u16 	%r4392, %rs1274;
	cvt.u32.u16 	%r4393, %rs1273;
	prmt.b32 	%r4394, %r4393, %r4392, 0x3340U;
	cvt.u32.u16 	%r4395, %rs1272;
	cvt.u32.u16 	%r4396, %rs1271;
	prmt.b32 	%r4397, %r4396, %r4395, 0x3340U;
	prmt.b32 	%r4398, %r4397, %r4394, 0x5410U;
	st.local.u32 	[%rd2481+12], %r4398;
	add.s32 	%r8266, %r8266, 16;
	setp.eq.s32 	%p610, %r8266, %r1023;
	mov.u32 	%r8264, %r1023;
	@%p610 bra 	$L__BB0_1158;
	bra.uni 	$L__BB0_1157;
$L__BB0_1158:
	setp.eq.s32 	%p611, %r1021, 0;
	@%p611 bra 	$L__BB0_1178;
	setp.lt.u32 	%p612, %r915, 7;
	@%p612 bra 	$L__BB0_1161;
	cvt.u16.u32 	%rs1275, %r8264;
	cvt.u64.u32 	%rd2482, %r8264;
	add.s64 	%rd2483, %rd14, %rd2482;
	st.local.u8 	[%rd2483], %rs1275;
	add.s16 	%rs1276, %rs1275, 1;
	st.local.u8 	[%rd2483+1], %rs1276;
	add.s16 	%rs1277, %rs1275, 2;
	st.local.u8 	[%rd2483+2], %rs1277;
	add.s16 	%rs1278, %rs1275, 3;
	st.local.u8 	[%rd2483+3], %rs1278;
	add.s16 	%rs1279, %rs1275, 4;
	st.local.u8 	[%rd2483+4], %rs1279;
	add.s16 	%rs1280, %rs1275, 5;
	st.local.u8 	[%rd2483+5], %rs1280;
	add.s16 	%rs1281, %rs1275, 6;
	st.local.u8 	[%rd2483+6], %rs1281;
	add.s16 	%rs1282, %rs1275, 7;
	st.local.u8 	[%rd2483+7], %rs1282;
	add.s32 	%r8264, %r8264, 8;
$L__BB0_1161:
	setp.eq.s32 	%p613, %r1024, 0;
	@%p613 bra 	$L__BB0_1178;
	setp.lt.u32 	%p614, %r913, 3;
	@%p614 bra 	$L__BB0_1164;
	cvt.u16.u32 	%rs1283, %r8264;
	cvt.u64.u32 	%rd2484, %r8264;
	add.s64 	%rd2485, %rd14, %rd2484;
	st.local.u8 	[%rd2485], %rs1283;
	add.s16 	%rs1284, %rs1283, 1;
	st.local.u8 	[%rd2485+1], %rs1284;
	add.s16 	%rs1285, %rs1283, 2;
	st.local.u8 	[%rd2485+2], %rs1285;
	add.s16 	%rs1286, %rs1283, 3;
	st.local.u8 	[%rd2485+3], %rs1286;
	add.s32 	%r8264, %r8264, 4;
$L__BB0_1164:
	setp.eq.s32 	%p615, %r1025, 0;
	@%p615 bra 	$L__BB0_1178;
	setp.eq.s32 	%p616, %r1025, 1;
	cvt.u16.u32 	%rs246, %r8264;
	cvt.u64.u32 	%rd2486, %r8264;
	add.s64 	%rd176, %rd14, %rd2486;
	st.local.u8 	[%rd176], %rs246;
	@%p616 bra 	$L__BB0_1178;
	setp.eq.s32 	%p617, %r1025, 2;
	add.s16 	%rs1287, %rs246, 1;
	st.local.u8 	[%rd176+1], %rs1287;
	@%p617 bra 	$L__BB0_1178;
	add.s16 	%rs1288, %rs246, 2;
	st.local.u8 	[%rd176+2], %rs1288;
	bra.uni 	$L__BB0_1178;
$L__BB0_1168:
	setp.eq.s32 	%p673, %r1151, 0;
	@%p673 bra 	$L__BB0_1178;
	and.b32  	%r1090, %r1150, 7;
	setp.lt.u32 	%p674, %r1151, 8;
	@%p674 bra 	$L__BB0_1171;
	cvt.u16.u32 	%rs1339, %r8268;
	cvt.u64.u32 	%rd2730, %r8268;
	add.s64 	%rd2731, %rd14, %rd2730;
	st.local.u8 	[%rd2731], %rs1339;
	add.s16 	%rs1340, %rs1339, 1;
	st.local.u8 	[%rd2731+1], %rs1340;
	add.s16 	%rs1341, %rs1339, 2;
	st.local.u8 	[%rd2731+2], %rs1341;
	add.s16 	%rs1342, %rs1339, 3;
	st.local.u8 	[%rd2731+3], %rs1342;
	add.s16 	%rs1343, %rs1339, 4;
	st.local.u8 	[%rd2731+4], %rs1343;
	add.s16 	%rs1344, %rs1339, 5;
	st.local.u8 	[%rd2731+5], %rs1344;
	add.s16 	%rs1345, %rs1339, 6;
	st.local.u8 	[%rd2731+6], %rs1345;
	add.s16 	%rs1346, %rs1339, 7;
	st.local.u8 	[%rd2731+7], %rs1346;
	add.s32 	%r8268, %r8268, 8;
$L__BB0_1171:
	setp.eq.s32 	%p675, %r1090, 0;
	@%p675 bra 	$L__BB0_1178;
	and.b32  	%r1093, %r1150, 3;
	setp.lt.u32 	%p676, %r1090, 4;
	@%p676 bra 	$L__BB0_1174;
	cvt.u16.u32 	%rs1347, %r8268;
	cvt.u64.u32 	%rd2732, %r8268;
	add.s64 	%rd2733, %rd14, %rd2732;
	st.local.u8 	[%rd2733], %rs1347;
	add.s16 	%rs1348, %rs1347, 1;
	st.local.u8 	[%rd2733+1], %rs1348;
	add.s16 	%rs1349, %rs1347, 2;
	st.local.u8 	[%rd2733+2], %rs1349;
	add.s16 	%rs1350, %rs1347, 3;
	st.local.u8 	[%rd2733+3], %rs1350;
	add.s32 	%r8268, %r8268, 4;
$L__BB0_1174:
	setp.eq.s32 	%p677, %r1093, 0;
	@%p677 bra 	$L__BB0_1178;
	cvt.u16.u32 	%rs247, %r8268;
	cvt.u64.u32 	%rd2734, %r8268;
	add.s64 	%rd177, %rd14, %rd2734;
	st.local.u8 	[%rd177], %rs247;
	setp.eq.s32 	%p678, %r1093, 1;
	@%p678 bra 	$L__BB0_1178;
	add.s16 	%rs1351, %rs247, 1;
	st.local.u8 	[%rd177+1], %rs1351;
	setp.eq.s32 	%p679, %r1093, 2;
	@%p679 bra 	$L__BB0_1178;
	add.s16 	%rs1352, %rs247, 2;
	st.local.u8 	[%rd177+2], %rs1352;
$L__BB0_1178:
	setp.lt.s32 	%p618, %r483, 1;
	mov.b32 	%r8299, 0;
	@%p618 bra 	$L__BB0_1247;
	setp.lt.s32 	%p619, %r483, 4;
	mov.b32 	%r8281, 0;
	mov.u32 	%r8271, %r8281;
	mov.u32 	%r8272, %r8281;
	@%p619 bra 	$L__BB0_1210;
	mov.b32 	%r8270, 0;
	mov.u32 	%r8271, %r8270;
	mov.u32 	%r8272, %r8270;
$L__BB0_1181:
	setp.lt.s32 	%p620, %r8272, %r911;
	cvt.u64.u32 	%rd2487, %r8270;
	add.s64 	%rd180, %rd15, %rd2487;
	@%p620 bra 	$L__BB0_1184;
	cvt.s64.s32 	%rd2488, %r8271;
	add.s64 	%rd2489, %rd14, %rd2488;
	ld.local.u8 	%rd2490, [%rd2489];
	add.s64 	%rd2491, %rd27, %rd2490;
	ld.local.u8 	%rs2468, [%rd2491];
$L__BB0_1183:
	add.s32 	%r8271, %r8271, 1;
	st.local.u8 	[%rd180], %rs2468;
	bra.uni 	$L__BB0_1188;
$L__BB0_1184:
	setp.lt.s32 	%p621, %r8271, %r927;
	@%p621 bra 	$L__BB0_1186;
	cvt.s64.s32 	%rd2492, %r8272;
	add.s64 	%rd2493, %rd13, %rd2492;
	ld.local.u8 	%rd2494, [%rd2493];
	add.s64 	%rd2495, %rd26, %rd2494;
	ld.local.u8 	%rs2467, [%rd2495];
	bra.uni 	$L__BB0_1187;
$L__BB0_1186:
	cvt.s64.s32 	%rd2496, %r8272;
	add.s64 	%rd2497, %rd13, %rd2496;
	ld.local.u8 	%rd2498, [%rd2497];
	add.s64 	%rd2499, %rd26, %rd2498;
	ld.local.u8 	%rs2467, [%rd2499];
	cvt.s64.s32 	%rd2500, %r8271;
	add.s64 	%rd2501, %rd14, %rd2500;
	ld.local.u8 	%rd2502, [%rd2501];
	add.s64 	%rd2503, %rd27, %rd2502;
	ld.local.u8 	%rs2468, [%rd2503];
	setp.ge.u16 	%p622, %rs2467, %rs2468;
	@%p622 bra 	$L__BB0_1183;
$L__BB0_1187:
	add.s32 	%r8272, %r8272, 1;
	st.local.u8 	[%rd180], %rs2467;
$L__BB0_1188:
	setp.lt.s32 	%p623, %r8272, %r911;
	@%p623 bra 	$L__BB0_1190;
	cvt.s64.s32 	%rd2504, %r8271;
	add.s64 	%rd2505, %rd14, %rd2504;
	ld.local.u8 	%rd2506, [%rd2505];
	add.s64 	%rd2507, %rd27, %rd2506;
	ld.local.u8 	%rs2469, [%rd2507];
	bra.uni 	$L__BB0_1194;
$L__BB0_1190:
	setp.lt.s32 	%p624, %r8271, %r927;
	@%p624 bra 	$L__BB0_1193;
	cvt.s64.s32 	%rd2508, %r8272;
	add.s64 	%rd2509, %rd13, %rd2508;
	ld.local.u8 	%rd2510, [%rd2509];
	add.s64 	%rd2511, %rd26, %rd2510;
	ld.local.u8 	%rs2470, [%rd2511];
$L__BB0_1192:
	add.s32 	%r8272, %r8272, 1;
	st.local.u8 	[%rd180+1], %rs2470;
	bra.uni 	$L__BB0_1195;
$L__BB0_1193:
	cvt.s64.s32 	%rd2512, %r8272;
	add.s64 	%rd2513, %rd13, %rd2512;
	ld.local.u8 	%rd2514, [%rd2513];
	add.s64 	%rd2515, %rd26, %rd2514;
	ld.local.u8 	%rs2470, [%rd2515];
	cvt.s64.s32 	%rd2516, %r8271;
	add.s64 	%rd2517, %rd14, %rd2516;
	ld.local.u8 	%rd2518, [%rd2517];
	add.s64 	%rd2519, %rd27, %rd2518;
	ld.local.u8 	%rs2469, [%rd2519];
	setp.lt.u16 	%p625, %rs2470, %rs2469;
	@%p625 bra 	$L__BB0_1192;
$L__BB0_1194:
	add.s32 	%r8271, %r8271, 1;
	st.local.u8 	[%rd180+1], %rs2469;
$L__BB0_1195:
	setp.lt.s32 	%p626, %r8272, %r911;
	@%p626 bra 	$L__BB0_1197;
	cvt.s64.s32 	%rd2520, %r8271;
	add.s64 	%rd2521, %rd14, %rd2520;
	ld.local.u8 	%rd2522, [%rd2521];
	add.s64 	%rd2523, %rd27, %rd2522;
	ld.local.u8 	%rs2471, [%rd2523];
	bra.uni 	$L__BB0_1201;
$L__BB0_1197:
	setp.lt.s32 	%p627, %r8271, %r927;
	@%p627 bra 	$L__BB0_1200;
	cvt.s64.s32 	%rd2524, %r8272;
	add.s64 	%rd2525, %rd13, %rd2524;
	ld.local.u8 	%rd2526, [%rd2525];
	add.s64 	%rd2527, %rd26, %rd2526;
	ld.local.u8 	%rs2472, [%rd2527];
$L__BB0_1199:
	add.s32 	%r8272, %r8272, 1;
	st.local.u8 	[%rd180+2], %rs2472;
	bra.uni 	$L__BB0_1202;
$L__BB0_1200:
	cvt.s64.s32 	%rd2528, %r8272;
	add.s64 	%rd2529, %rd13, %rd2528;
	ld.local.u8 	%rd2530, [%rd2529];
	add.s64 	%rd2531, %rd26, %rd2530;
	ld.local.u8 	%rs2472, [%rd2531];
	cvt.s64.s32 	%rd2532, %r8271;
	add.s64 	%rd2533, %rd14, %rd2532;
	ld.local.u8 	%rd2534, [%rd2533];
	add.s64 	%rd2535, %rd27, %rd2534;
	ld.local.u8 	%rs2471, [%rd2535];
	setp.lt.u16 	%p628, %rs2472, %rs2471;
	@%p628 bra 	$L__BB0_1199;
$L__BB0_1201:
	add.s32 	%r8271, %r8271, 1;
	st.local.u8 	[%rd180+2], %rs2471;
$L__BB0_1202:
	setp.lt.s32 	%p629, %r8272, %r911;
	@%p629 bra 	$L__BB0_1204;
	cvt.s64.s32 	%rd2536, %r8271;
	add.s64 	%rd2537, %rd14, %rd2536;
	ld.local.u8 	%rd2538, [%rd2537];
	add.s64 	%rd2539, %rd27, %rd2538;
	ld.local.u8 	%rs2473, [%rd2539];
	bra.uni 	$L__BB0_1208;
$L__BB0_1204:
	setp.lt.s32 	%p630, %r8271, %r927;
	@%p630 bra 	$L__BB0_1207;
	cvt.s64.s32 	%rd2540, %r8272;
	add.s64 	%rd2541, %rd13, %rd2540;
	ld.local.u8 	%rd2542, [%rd2541];
	add.s64 	%rd2543, %rd26, %rd2542;
	ld.local.u8 	%rs2474, [%rd2543];
$L__BB0_1206:
	add.s32 	%r8272, %r8272, 1;
	st.local.u8 	[%rd180+3], %rs2474;
	bra.uni 	$L__BB0_1209;
$L__BB0_1207:
	cvt.s64.s32 	%rd2544, %r8272;
	add.s64 	%rd2545, %rd13, %rd2544;
	ld.local.u8 	%rd2546, [%rd2545];
	add.s64 	%rd2547, %rd26, %rd2546;
	ld.local.u8 	%rs2474, [%rd2547];
	cvt.s64.s32 	%rd2548, %r8271;
	add.s64 	%rd2549, %rd14, %rd2548;
	ld.local.u8 	%rd2550, [%rd2549];
	add.s64 	%rd2551, %rd27, %rd2550;
	ld.local.u8 	%rs2473, [%rd2551];
	setp.lt.u16 	%p631, %rs2474, %rs2473;
	@%p631 bra 	$L__BB0_1206;
$L__BB0_1208:
	add.s32 	%r8271, %r8271, 1;
	st.local.u8 	[%rd180+3], %rs2473;
$L__BB0_1209:
	add.s32 	%r8270, %r8270, 4;
	setp.ne.s32 	%p632, %r8270, %r497;
	mov.u32 	%r8281, %r497;
	@%p632 bra 	$L__BB0_1181;
$L__BB0_1210:
	setp.eq.s32 	%p633, %r496, 0;
	@%p633 bra 	$L__BB0_1234;
	setp.lt.s32 	%p634, %r8272, %r911;
	cvt.u64.u32 	%rd2552, %r8281;
	add.s64 	%rd181, %rd15, %rd2552;
	@%p634 bra 	$L__BB0_1213;
	cvt.s64.s32 	%rd2553, %r8271;
	add.s64 	%rd2554, %rd14, %rd2553;
	ld.local.u8 	%rd2555, [%rd2554];
	add.s64 	%rd2556, %rd27, %rd2555;
	ld.local.u8 	%rs2475, [%rd2556];
	bra.uni 	$L__BB0_1217;
$L__BB0_1213:
	setp.lt.s32 	%p635, %r8271, %r927;
	@%p635 bra 	$L__BB0_1216;
	cvt.s64.s32 	%rd2557, %r8272;
	add.s64 	%rd2558, %rd13, %rd2557;
	ld.local.u8 	%rd2559, [%rd2558];
	add.s64 	%rd2560, %rd26, %rd2559;
	ld.local.u8 	%rs2476, [%rd2560];
$L__BB0_1215:
	add.s32 	%r8272, %r8272, 1;
	st.local.u8 	[%rd181], %rs2476;
	bra.uni 	$L__BB0_1218;
$L__BB0_1216:
	cvt.s64.s32 	%rd2561, %r8272;
	add.s64 	%rd2562, %rd13, %rd2561;
	ld.local.u8 	%rd2563, [%rd2562];
	add.s64 	%rd2564, %rd26, %rd2563;
	ld.local.u8 	%rs2476, [%rd2564];
	cvt.s64.s32 	%rd2565, %r8271;
	add.s64 	%rd2566, %rd14, %rd2565;
	ld.local.u8 	%rd2567, [%rd2566];
	add.s64 	%rd2568, %rd27, %rd2567;
	ld.local.u8 	%rs2475, [%rd2568];
	setp.lt.u16 	%p636, %rs2476, %rs2475;
	@%p636 bra 	$L__BB0_1215;
$L__BB0_1217:
	add.s32 	%r8271, %r8271, 1;
	st.local.u8 	[%rd181], %rs2475;
$L__BB0_1218:
	setp.eq.s32 	%p637, %r496, 1;
	@%p637 bra 	$L__BB0_1234;
	setp.lt.s32 	%p638, %r8272, %r911;
	@%p638 bra 	$L__BB0_1221;
	cvt.s64.s32 	%rd2569, %r8271;
	add.s64 	%rd2570, %rd14, %rd2569;
	ld.local.u8 	%rd2571, [%rd2570];
	add.s64 	%rd2572, %rd27, %rd2571;
	ld.local.u8 	%rs2477, [%rd2572];
	bra.uni 	$L__BB0_1225;
$L__BB0_1221:
	setp.lt.s32 	%p639, %r8271, %r927;
	@%p639 bra 	$L__BB0_1224;
	cvt.s64.s32 	%rd2573, %r8272;
	add.s64 	%rd2574, %rd13, %rd2573;
	ld.local.u8 	%rd2575, [%rd2574];
	add.s64 	%rd2576, %rd26, %rd2575;
	ld.local.u8 	%rs2478, [%rd2576];
$L__BB0_1223:
	add.s32 	%r8272, %r8272, 1;
	st.local.u8 	[%rd181+1], %rs2478;
	bra.uni 	$L__BB0_1226;
$L__BB0_1224:
	cvt.s64.s32 	%rd2577, %r8272;
	add.s64 	%rd2578, %rd13, %rd2577;
	ld.local.u8 	%rd2579, [%rd2578];
	add.s64 	%rd2580, %rd26, %rd2579;
	ld.local.u8 	%rs2478, [%rd2580];
	cvt.s64.s32 	%rd2581, %r8271;
	add.s64 	%rd2582, %rd14, %rd2581;
	ld.local.u8 	%rd2583, [%rd2582];
	add.s64 	%rd2584, %rd27, %rd2583;
	ld.local.u8 	%rs2477, [%rd2584];
	setp.lt.u16 	%p640, %rs2478, %rs2477;
	@%p640 bra 	$L__BB0_1223;
$L__BB0_1225:
	add.s32 	%r8271, %r8271, 1;
	st.local.u8 	[%rd181+1], %rs2477;
$L__BB0_1226:
	setp.eq.s32 	%p641, %r496, 2;
	@%p641 bra 	$L__BB0_1234;
	setp.lt.s32 	%p642, %r8272, %r911;
	@%p642 bra 	$L__BB0_1229;
	cvt.s64.s32 	%rd2585, %r8271;
	add.s64 	%rd2586, %rd14, %rd2585;
	ld.local.u8 	%rd2587, [%rd2586];
	add.s64 	%rd2588, %rd27, %rd2587;
	ld.local.u8 	%rs2479, [%rd2588];
	bra.uni 	$L__BB0_1233;
$L__BB0_1229:
	setp.lt.s32 	%p643, %r8271, %r927;
	@%p643 bra 	$L__BB0_1232;
	cvt.s64.s32 	%rd2589, %r8272;
	add.s64 	%rd2590, %rd13, %rd2589;
	ld.local.u8 	%rd2591, [%rd2590];
	add.s64 	%rd2592, %rd26, %rd2591;
	ld.local.u8 	%rs2480, [%rd2592];
$L__BB0_1231:
	st.local.u8 	[%rd181+2], %rs2480;
	bra.uni 	$L__BB0_1234;
$L__BB0_1232:
	cvt.s64.s32 	%rd2593, %r8272;
	add.s64 	%rd2594, %rd13, %rd2593;
	ld.local.u8 	%rd2595, [%rd2594];
	add.s64 	%rd2596, %rd26, %rd2595;
	ld.local.u8 	%rs2480, [%rd2596];
	cvt.s64.s32 	%rd2597, %r8271;
	add.s64 	%rd2598, %rd14, %rd2597;
	ld.local.u8 	%rd2599, [%rd2598];
	add.s64 	%rd2600, %rd27, %rd2599;
	ld.local.u8 	%rs2479, [%rd2600];
	setp.lt.u16 	%p644, %rs2480, %rs2479;
	@%p644 bra 	$L__BB0_1231;
$L__BB0_1233:
	st.local.u8 	[%rd181+2], %rs2479;
$L__BB0_1234:
	setp.lt.u32 	%p645, %r483, 16;
	mov.b32 	%r8294, 0;
	mov.u32 	%r8299, %r8294;
	@%p645 bra 	$L__BB0_1237;
	mov.b32 	%r8288, 0;
	mov.u32 	%r8299, %r8288;
$L__BB0_1236:
	.pragma "nounroll";
	cvt.u64.u32 	%rd2601, %r8288;
	add.s64 	%rd2602, %rd15, %rd2601;
	ld.local.u32 	%r4405, [%rd2602];
	bfe.u32 	%r4406, %r4405, 0, 8;
	mul.wide.u32 	%rd2603, %r4406, 168;
	add.s64 	%rd2605, %rd1535, %rd2603;
	mul.wide.u32 	%rd2606, %r8288, 4;
	add.s64 	%rd2607, %rd2605, %rd2606;
	ld.const.u32 	%r4407, [%rd2607+4];
	add.s32 	%r4408, %r4407, %r8299;
	bfe.u32 	%r4409, %r4405, 8, 8;
	mul.wide.u32 	%rd2608, %r4409, 168;
	add.s64 	%rd2609, %rd1535, %rd2608;
	add.s64 	%rd2610, %rd2609, %rd2606;
	ld.const.u32 	%r4410, [%rd2610+8];
	add.s32 	%r4411, %r4410, %r4408;
	bfe.u32 	%r4412, %r4405, 16, 8;
	mul.wide.u32 	%rd2611, %r4412, 168;
	add.s64 	%rd2612, %rd1535, %rd2611;
	add.s64 	%rd2613, %rd2612, %rd2606;
	ld.const.u32 	%r4413, [%rd2613+12];
	add.s32 	%r4414, %r4413, %r4411;
	bfe.u32 	%r4415, %r4405, 24, 8;
	mul.wide.u32 	%rd2614, %r4415, 168;
	add.s64 	%rd2615, %rd1535, %rd2614;
	add.s64 	%rd2616, %rd2615, %rd2606;
	ld.const.u32 	%r4416, [%rd2616+16];
	add.s32 	%r4417, %r4416, %r4414;
	ld.local.u32 	%r4418, [%rd2602+4];
	bfe.u32 	%r4419, %r4418, 0, 8;
	mul.wide.u32 	%rd2617, %r4419, 168;
	add.s64 	%rd2618, %rd1535, %rd2617;
	add.s64 	%rd2619, %rd2618, %rd2606;
	ld.const.u32 	%r4420, [%rd2619+20];
	add.s32 	%r4421, %r4420, %r4417;
	bfe.u32 	%r4422, %r4418, 8, 8;
	mul.wide.u32 	%rd2620, %r4422, 168;
	add.s64 	%rd2621, %rd1535, %rd2620;
	add.s64 	%rd2622, %rd2621, %rd2606;
	ld.const.u32 	%r4423, [%rd2622+24];
	add.s32 	%r4424, %r4423, %r4421;
	bfe.u32 	%r4425, %r4418, 16, 8;
	mul.wide.u32 	%rd2623, %r4425, 168;
	add.s64 	%rd2624, %rd1535, %rd2623;
	add.s64 	%rd2625, %rd2624, %rd2606;
	ld.const.u32 	%r4426, [%rd2625+28];
	add.s32 	%r4427, %r4426, %r4424;
	bfe.u32 	%r4428, %r4418, 24, 8;
	mul.wide.u32 	%rd2626, %r4428, 168;
	add.s64 	%rd2627, %rd1535, %rd2626;
	add.s64 	%rd2628, %rd2627, %rd2606;
	ld.const.u32 	%r4429, [%rd2628+32];
	add.s32 	%r4430, %r4429, %r4427;
	ld.local.u32 	%r4431, [%rd2602+8];
	bfe.u32 	%r4432, %r4431, 0, 8;
	mul.wide.u32 	%rd2629, %r4432, 168;
	add.s64 	%rd2630, %rd1535, %rd2629;
	add.s64 	%rd2631, %rd2630, %rd2606;
	ld.const.u32 	%r4433, [%rd2631+36];
	add.s32 	%r4434, %r4433, %r4430;
	bfe.u32 	%r4435, %r4431, 8, 8;
	mul.wide.u32 	%rd2632, %r4435, 168;
	add.s64 	%rd2633, %rd1535, %rd2632;
	add.s64 	%rd2634, %rd2633, %rd2606;
	ld.const.u32 	%r4436, [%rd2634+40];
	add.s32 	%r4437, %r4436, %r4434;
	bfe.u32 	%r4438, %r4431, 16, 8;
	mul.wide.u32 	%rd2635, %r4438, 168;
	add.s64 	%rd2636, %rd1535, %rd2635;
	add.s64 	%rd2637, %rd2636, %rd2606;
	ld.const.u32 	%r4439, [%rd2637+44];
	add.s32 	%r4440, %r4439, %r4437;
	bfe.u32 	%r4441, %r4431, 24, 8;
	mul.wide.u32 	%rd2638, %r4441, 168;
	add.s64 	%rd2639, %rd1535, %rd2638;
	add.s64 	%rd2640, %rd2639, %rd2606;
	ld.const.u32 	%r4442, [%rd2640+48];
	add.s32 	%r4443, %r4442, %r4440;
	ld.local.u32 	%r4444, [%rd2602+12];
	bfe.u32 	%r4445, %r4444, 0, 8;
	mul.wide.u32 	%rd2641, %r4445, 168;
	add.s64 	%rd2642, %rd1535, %rd2641;
	add.s64 	%rd2643, %rd2642, %rd2606;
	ld.const.u32 	%r4446, [%rd2643+52];
	add.s32 	%r4447, %r4446, %r4443;
	bfe.u32 	%r4448, %r4444, 8, 8;
	mul.wide.u32 	%rd2644, %r4448, 168;
	add.s64 	%rd2645, %rd1535, %rd2644;
	add.s64 	%rd2646, %rd2645, %rd2606;
	ld.const.u32 	%r4449, [%rd2646+56];
	add.s32 	%r4450, %r4449, %r4447;
	bfe.u32 	%r4451, %r4444, 16, 8;
	mul.wide.u32 	%rd2647, %r4451, 168;
	add.s64 	%rd2648, %rd1535, %rd2647;
	add.s64 	%rd2649, %rd2648, %rd2606;
	ld.const.u32 	%r4452, [%rd2649+60];
	add.s32 	%r4453, %r4452, %r4450;
	bfe.u32 	%r4454, %r4444, 24, 8;
	mul.wide.u32 	%rd2650, %r4454, 168;
	add.s64 	%rd2651, %rd1535, %rd2650;
	add.s32 	%r8288, %r8288, 16;
	add.s64 	%rd2652, %rd2651, %rd2606;
	ld.const.u32 	%r4455, [%rd2652+64];
	add.s32 	%r8299, %r4455, %r4453;
	setp.ne.s32 	%p646, %r8288, %r495;
	mov.u32 	%r8294, %r495;
	@%p646 bra 	$L__BB0_1236;
$L__BB0_1237:
	setp.eq.s32 	%p647, %r488, 0;
	@%p647 bra 	$L__BB0_1247;
	setp.lt.u32 	%p648, %r489, 7;
	@%p648 bra 	$L__BB0_1240;
	cvt.u64.u32 	%rd2653, %r8294;
	add.s64 	%rd2654, %rd15, %rd2653;
	ld.local.u8 	%r4457, [%rd2654];
	mul.wide.u32 	%rd2655, %r4457, 168;
	add.s64 	%rd2657, %rd1535, %rd2655;
	mul.wide.u32 	%rd2658, %r8294, 4;
	add.s64 	%rd2659, %rd2657, %rd2658;
	ld.const.u32 	%r4458, [%rd2659+4];
	add.s32 	%r4459, %r4458, %r8299;
	ld.local.u8 	%r4460, [%rd2654+1];
	mul.wide.u32 	%rd2660, %r4460, 168;
	add.s64 	%rd2661, %rd1535, %rd2660;
	add.s64 	%rd2662, %rd2661, %rd2658;
	ld.const.u32 	%r4461, [%rd2662+8];
	add.s32 	%r4462, %r4461, %r4459;
	ld.local.u8 	%r4463, [%rd2654+2];
	mul.wide.u32 	%rd2663, %r4463, 168;
	add.s64 	%rd2664, %rd1535, %rd2663;
	add.s64 	%rd2665, %rd2664, %rd2658;
	ld.const.u32 	%r4464, [%rd2665+12];
	add.s32 	%r4465, %r4464, %r4462;
	ld.local.u8 	%r4466, [%rd2654+3];
	mul.wide.u32 	%rd2666, %r4466, 168;
	add.s64 	%rd2667, %rd1535, %rd2666;
	add.s64 	%rd2668, %rd2667, %rd2658;
	ld.const.u32 	%r4467, [%rd2668+16];
	add.s32 	%r4468, %r4467, %r4465;
	ld.local.u8 	%r4469, [%rd2654+4];
	mul.wide.u32 	%rd2669, %r4469, 168;
	add.s64 	%rd2670, %rd1535, %rd2669;
	add.s64 	%rd2671, %rd2670, %rd2658;
	ld.const.u32 	%r4470, [%rd2671+20];
	add.s32 	%r4471, %r4470, %r4468;
	ld.local.u8 	%r4472, [%rd2654+5];
	mul.wide.u32 	%rd2672, %r4472, 168;
	add.s64 	%rd2673, %rd1535, %rd2672;
	add.s64 	%rd2674, %rd2673, %rd2658;
	ld.const.u32 	%r4473, [%rd2674+24];
	add.s32 	%r4474, %r4473, %r4471;
	ld.local.u8 	%r4475, [%rd2654+6];
	mul.wide.u32 	%rd2675, %r4475, 168;
	add.s64 	%rd2676, %rd1535, %rd2675;
	add.s64 	%rd2677, %rd2676, %rd2658;
	ld.const.u32 	%r4476, [%rd2677+28];
	add.s32 	%r4477, %r4476, %r4474;
	ld.local.u8 	%r4478, [%rd2654+7];
	mul.wide.u32 	%rd2678, %r4478, 168;
	add.s64 	%rd2679, %rd1535, %rd2678;
	add.s32 	%r8294, %r8294, 8;
	add.s64 	%rd2680, %rd2679, %rd2658;
	ld.const.u32 	%r4479, [%rd2680+32];
	add.s32 	%r8299, %r4479, %r4477;
$L__BB0_1240:
	setp.eq.s32 	%p649, %r490, 0;
	@%p649 bra 	$L__BB0_1247;
	setp.lt.u32 	%p650, %r491, 3;
	@%p650 bra 	$L__BB0_1243;
	cvt.u64.u32 	%rd2681, %r8294;
	add.s64 	%rd2682, %rd15, %rd2681;
	ld.local.u8 	%r4481, [%rd2682];
	mul.wide.u32 	%rd2683, %r4481, 168;
	add.s64 	%rd2685, %rd1535, %rd2683;
	mul.wide.u32 	%rd2686, %r8294, 4;
	add.s64 	%rd2687, %rd2685, %rd2686;
	ld.const.u32 	%r4482, [%rd2687+4];
	add.s32 	%r4483, %r4482, %r8299;
	ld.local.u8 	%r4484, [%rd2682+1];
	mul.wide.u32 	%rd2688, %r4484, 168;
	add.s64 	%rd2689, %rd1535, %rd2688;
	add.s64 	%rd2690, %rd2689, %rd2686;
	ld.const.u32 	%r4485, [%rd2690+8];
	add.s32 	%r4486, %r4485, %r4483;
	ld.local.u8 	%r4487, [%rd2682+2];
	mul.wide.u32 	%rd2691, %r4487, 168;
	add.s64 	%rd2692, %rd1535, %rd2691;
	add.s64 	%rd2693, %rd2692, %rd2686;
	ld.const.u32 	%r4488, [%rd2693+12];
	add.s32 	%r4489, %r4488, %r4486;
	ld.local.u8 	%r4490, [%rd2682+3];
	mul.wide.u32 	%rd2694, %r4490, 168;
	add.s64 	%rd2695, %rd1535, %rd2694;
	add.s32 	%r8294, %r8294, 4;
	add.s64 	%rd2696, %rd2695, %rd2686;
	ld.const.u32 	%r4491, [%rd2696+16];
	add.s32 	%r8299, %r4491, %r4489;
$L__BB0_1243:
	setp.eq.s32 	%p651, %r493, 0;
	@%p651 bra 	$L__BB0_1247;
	setp.eq.s32 	%p652, %r493, 1;
	cvt.u64.u32 	%rd2697, %r8294;
	add.s64 	%rd182, %rd15, %rd2697;
	ld.local.u8 	%r4492, [%rd182];
	mul.wide.u32 	%rd2698, %r4492, 168;
	add.s64 	%rd2700, %rd1535, %rd2698;
	mul.wide.u32 	%rd2701, %r8294, 4;
	add.s64 	%rd2702, %rd2700, %rd2701;
	ld.const.u32 	%r4493, [%rd2702+4];
	add.s32 	%r8299, %r4493, %r8299;
	@%p652 bra 	$L__BB0_1247;
	setp.eq.s32 	%p653, %r493, 2;
	ld.local.u8 	%r4494, [%rd182+1];
	mul.wide.u32 	%rd2703, %r4494, 168;
	add.s64 	%rd2705, %rd1535, %rd2703;
	add.s64 	%rd2707, %rd2705, %rd2701;
	ld.const.u32 	%r4495, [%rd2707+8];
	add.s32 	%r8299, %r4495, %r8299;
	@%p653 bra 	$L__BB0_1247;
	ld.local.u8 	%r4496, [%rd182+2];
	mul.wide.u32 	%rd2708, %r4496, 168;
	add.s64 	%rd2710, %rd1535, %rd2708;
	add.s64 	%rd2712, %rd2710, %rd2701;
	ld.const.u32 	%r4497, [%rd2712+12];
	add.s32 	%r8299, %r4497, %r8299;
$L__BB0_1247:
	st.local.u32 	[%rd6820], %r8299;
	mov.b32 	%r8300, 0;
$L__BB0_1248:
	mov.u32 	%r1148, %r8300;
	setp.eq.s32 	%p654, %r1148, %r917;
	mov.u32 	%r1150, %r917;
	@%p654 bra 	$L__BB0_1250;
	add.s32 	%r8300, %r1148, 1;
	cvt.u64.u32 	%rd2713, %r1148;
	add.s64 	%rd2714, %rd14, %rd2713;
	ld.local.u8 	%r4499, [%rd2714+1];
	ld.local.u8 	%r4500, [%rd2714];
	add.s32 	%r4501, %r4500, 1;
	setp.ge.u32 	%p655, %r4501, %r4499;
	mov.u32 	%r1150, %r1148;
	@%p655 bra 	$L__BB0_1248;
$L__BB0_1250:
	add.s64 	%rd6820, %rd6820, 4;
	add.s64 	%rd6821, %rd6821, 4;
	ld.local.u8 	%r4502, [%rd14];
	setp.gt.s32 	%p656, %r928, %r4502;
	@%p656 bra 	$L__BB0_1259;
	mov.b32 	%r8303, 0;
$L__BB0_1252:
	mov.u32 	%r1155, %r8303;
	setp.eq.s32 	%p657, %r1155, %r918;
	mov.u32 	%r8304, %r918;
	@%p657 bra 	$L__BB0_1254;
	add.s32 	%r8303, %r1155, 1;
	cvt.u64.u32 	%rd2715, %r1155;
	add.s64 	%rd2716, %rd13, %rd2715;
	ld.local.u8 	%r4504, [%rd2716+1];
	ld.local.u8 	%r4505, [%rd2716];
	add.s32 	%r4506, %r4505, 1;
	setp.ge.u32 	%p658, %r4506, %r4504;
	mov.u32 	%r8304, %r1155;
	@%p658 bra 	$L__BB0_1252;
$L__BB0_1254:
	ld.local.u8 	%r4507, [%rd13];
	setp.le.s32 	%p659, %r929, %r4507;
	@%p659 bra 	$L__BB0_952;
	cvt.u64.u32 	%rd2717, %r8304;
	add.s64 	%rd2718, %rd13, %rd2717;
	ld.local.u8 	%rs1289, [%rd2718];
	add.s16 	%rs1290, %rs1289, 1;
	st.local.u8 	[%rd2718], %rs1290;
	setp.eq.s32 	%p660, %r8304, 0;
	@%p660 bra 	$L__BB0_1154;
	and.b32  	%r1158, %r8304, 15;
	setp.lt.u32 	%p661, %r8304, 16;
	mov.b32 	%r8261, 0;
	@%p661 bra 	$L__BB0_1144;
	and.b32  	%r8261, %r8304, -16;
	mov.b32 	%r8305, 0;
$L__BB0_1258:
	.pragma "nounroll";
	cvt.u16.u32 	%rs1291, %r8305;
	cvt.u64.u32 	%rd2719, %r8305;
	add.s64 	%rd2720, %rd13, %rd2719;
	add.s16 	%rs1292, %rs1291, 1;
	add.s16 	%rs1293, %rs1291, 2;
	add.s16 	%rs1294, %rs1291, 3;
	cvt.u32.u16 	%r4510, %rs1294;
	cvt.u32.u16 	%r4511, %rs1293;
	prmt.b32 	%r4512, %r4511, %r4510, 0x3340U;
	cvt.u32.u16 	%r4513, %rs1292;
	prmt.b32 	%r4514, %r8305, %r4513, 0x3340U;
	prmt.b32 	%r4515, %r4514, %r4512, 0x5410U;
	st.local.u32 	[%rd2720], %r4515;
	add.s16 	%rs1295, %rs1291, 4;
	add.s16 	%rs1296, %rs1291, 5;
	add.s16 	%rs1297, %rs1291, 6;
	add.s16 	%rs1298, %rs1291, 7;
	cvt.u32.u16 	%r4516, %rs1298;
	cvt.u32.u16 	%r4517, %rs1297;
	prmt.b32 	%r4518, %r4517, %r4516, 0x3340U;
	cvt.u32.u16 	%r4519, %rs1296;
	cvt.u32.u16 	%r4520, %rs1295;
	prmt.b32 	%r4521, %r4520, %r4519, 0x3340U;
	prmt.b32 	%r4522, %r4521, %r4518, 0x5410U;
	st.local.u32 	[%rd2720+4], %r4522;
	add.s16 	%rs1299, %rs1291, 8;
	add.s16 	%rs1300, %rs1291, 9;
	add.s16 	%rs1301, %rs1291, 10;
	add.s16 	%rs1302, %rs1291, 11;
	cvt.u32.u16 	%r4523, %rs1302;
	cvt.u32.u16 	%r4524, %rs1301;
	prmt.b32 	%r4525, %r4524, %r4523, 0x3340U;
	cvt.u32.u16 	%r4526, %rs1300;
	cvt.u32.u16 	%r4527, %rs1299;
	prmt.b32 	%r4528, %r4527, %r4526, 0x3340U;
	prmt.b32 	%r4529, %r4528, %r4525, 0x5410U;
	st.local.u32 	[%rd2720+8], %r4529;
	add.s16 	%rs1303, %rs1291, 12;
	add.s16 	%rs1304, %rs1291, 13;
	add.s16 	%rs1305, %rs1291, 14;
	add.s16 	%rs1306, %rs1291, 15;
	cvt.u32.u16 	%r4530, %rs1306;
	cvt.u32.u16 	%r4531, %rs1305;
	prmt.b32 	%r4532, %r4531, %r4530, 0x3340U;
	cvt.u32.u16 	%r4533, %rs1304;
	cvt.u32.u16 	%r4534, %rs1303;
	prmt.b32 	%r4535, %r4534, %r4533, 0x3340U;
	prmt.b32 	%r4536, %r4535, %r4532, 0x5410U;
	st.local.u32 	[%rd2720+12], %r4536;
	add.s32 	%r8305, %r8305, 16;
	setp.eq.s32 	%p662, %r8305, %r8261;
	@%p662 bra 	$L__BB0_1144;
	bra.uni 	$L__BB0_1258;
$L__BB0_1259:
	cvt.u64.u32 	%rd2726, %r1150;
	add.s64 	%rd2727, %rd14, %rd2726;
	ld.local.u8 	%rs1321, [%rd2727];
	add.s16 	%rs1322, %rs1321, 1;
	st.local.u8 	[%rd2727], %rs1322;
	setp.eq.s32 	%p670, %r1150, 0;
	@%p670 bra 	$L__BB0_1178;
	and.b32  	%r1151, %r1150, 15;
	setp.lt.u32 	%p671, %r1150, 16;
	mov.b32 	%r8268, 0;
	@%p671 bra 	$L__BB0_1168;
	and.b32  	%r8268, %r1150, -16;
	mov.b32 	%r8302, 0;
$L__BB0_1262:
	.pragma "nounroll";
	cvt.u16.u32 	%rs1323, %r8302;
	cvt.u64.u32 	%rd2728, %r8302;
	add.s64 	%rd2729, %rd14, %rd2728;
	add.s16 	%rs1324, %rs1323, 1;
	add.s16 	%rs1325, %rs1323, 2;
	add.s16 	%rs1326, %rs1323, 3;
	cvt.u32.u16 	%r4539, %rs1326;
	cvt.u32.u16 	%r4540, %rs1325;
	prmt.b32 	%r4541, %r4540, %r4539, 0x3340U;
	cvt.u32.u16 	%r4542, %rs1324;
	prmt.b32 	%r4543, %r8302, %r4542, 0x3340U;
	prmt.b32 	%r4544, %r4543, %r4541, 0x5410U;
	st.local.u32 	[%rd2729], %r4544;
	add.s16 	%rs1327, %rs1323, 4;
	add.s16 	%rs1328, %rs1323, 5;
	add.s16 	%rs1329, %rs1323, 6;
	add.s16 	%rs1330, %rs1323, 7;
	cvt.u32.u16 	%r4545, %rs1330;
	cvt.u32.u16 	%r4546, %rs1329;
	prmt.b32 	%r4547, %r4546, %r4545, 0x3340U;
	cvt.u32.u16 	%r4548, %rs1328;
	cvt.u32.u16 	%r4549, %rs1327;
	prmt.b32 	%r4550, %r4549, %r4548, 0x3340U;
	prmt.b32 	%r4551, %r4550, %r4547, 0x5410U;
	st.local.u32 	[%rd2729+4], %r4551;
	add.s16 	%rs1331, %rs1323, 8;
	add.s16 	%rs1332, %rs1323, 9;
	add.s16 	%rs1333, %rs1323, 10;
	add.s16 	%rs1334, %rs1323, 11;
	cvt.u32.u16 	%r4552, %rs1334;
	cvt.u32.u16 	%r4553, %rs1333;
	prmt.b32 	%r4554, %r4553, %r4552, 0x3340U;
	cvt.u32.u16 	%r4555, %rs1332;
	cvt.u32.u16 	%r4556, %rs1331;
	prmt.b32 	%r4557, %r4556, %r4555, 0x3340U;
	prmt.b32 	%r4558, %r4557, %r4554, 0x5410U;
	st.local.u32 	[%rd2729+8], %r4558;
	add.s16 	%rs1335, %rs1323, 12;
	add.s16 	%rs1336, %rs1323, 13;
	add.s16 	%rs1337, %rs1323, 14;
	add.s16 	%rs1338, %rs1323, 15;
	cvt.u32.u16 	%r4559, %rs1338;
	cvt.u32.u16 	%r4560, %rs1337;
	prmt.b32 	%r4561, %r4560, %r4559, 0x3340U;
	cvt.u32.u16 	%r4562, %rs1336;
	cvt.u32.u16 	%r4563, %rs1335;
	prmt.b32 	%r4564, %r4563, %r4562, 0x3340U;
	prmt.b32 	%r4565, %r4564, %r4561, 0x5410U;
	st.local.u32 	[%rd2729+12], %r4565;
	add.s32 	%r8302, %r8302, 16;
	setp.eq.s32 	%p672, %r8302, %r8268;
	@%p672 bra 	$L__BB0_1168;
	bra.uni 	$L__BB0_1262;
$L__BB0_1263:
	mul.wide.s32 	%rd3267, %r8319, 4;
	add.s64 	%rd3268, %rd25, %rd3267;
	ld.local.u32 	%r1199, [%rd3268];
	setp.eq.s32 	%p802, %r1199, %r486;
	@%p802 bra 	$L__BB0_1270;
$L__BB0_1264:
	setp.ne.s32 	%p803, %r1196, %r1199;
	@%p803 bra 	$L__BB0_1267;
	setp.eq.s32 	%p805, %r1196, %r486;
	@%p805 bra 	$L__BB0_1270;
	add.s32 	%r8318, %r8318, 1;
	add.s32 	%r8319, %r8319, 1;
	bra.uni 	$L__BB0_978;
$L__BB0_1267:
	setp.ge.u32 	%p804, %r1196, %r1199;
	@%p804 bra 	$L__BB0_1269;
	mul.wide.u32 	%rd3273, %r1196, 2;
	add.s64 	%rd3274, %rd34, %rd3273;
	ld.global.u16 	%r4995, [%rd3274];
	mul.wide.u32 	%rd3275, %r4995, 4;
	add.s64 	%rd3276, %rd23, %rd3275;
	ld.local.u32 	%r4996, [%rd3276+-4];
	add.s32 	%r8317, %r4996, %r8317;
	add.s32 	%r8318, %r8318, 1;
	bra.uni 	$L__BB0_978;
$L__BB0_1269:
	mul.wide.u32 	%rd3269, %r1199, 2;
	add.s64 	%rd3270, %rd34, %rd3269;
	ld.global.u16 	%r4993, [%rd3270];
	mul.wide.u32 	%rd3271, %r4993, 4;
	add.s64 	%rd3272, %rd23, %rd3271;
	ld.local.u32 	%r4994, [%rd3272];
	sub.s32 	%r8317, %r8317, %r4994;
	add.s32 	%r8319, %r8319, 1;
	bra.uni 	$L__BB0_978;
$L__BB0_1270:
	setp.gt.s32 	%p806, %r8317, 0;
	neg.s32 	%r4997, %r8317;
	cvt.rn.f32.s32 	%f11, %r4997;
	add.f32 	%f12, %f56, %f11;
	selp.f32 	%f56, %f12, %f56, %p806;
	selp.u32 	%r4998, 1, 0, %p806;
	add.s32 	%r7980, %r7980, %r4998;
	add.s32 	%r7979, %r7979, 1;
	setp.ne.s32 	%p807, %r7979, 300;
	mov.u32 	%r7982, %r1496;
	mov.u32 	%r7985, %r8325;
	mov.u32 	%r7986, %r1497;
	@%p807 bra 	$L__BB0_154;
	add.s32 	%r1268, %r1268, 326193300;
	setp.eq.s32 	%p808, %r7980, 0;
	mov.f32 	%f58, 0f3F800000;
	@%p808 bra 	$L__BB0_1273;
	ld.param.f32 	%f54, [_Z24simulatedAnnealingKernelPjPiPtS_Pmfffiiiiiiiiy_param_6];
	cvt.rn.f32.u32 	%f14, %r7980;
	div.rn.f32 	%f15, %f56, %f14;
	setp.lt.f32 	%p809, %f54, 0f00800000;
	mul.f32 	%f16, %f54, 0f4B000000;
	selp.f32 	%f17, %f16, %f54, %p809;
	selp.f32 	%f18, 0fC1B80000, 0f00000000, %p809;
	mov.b32 	%r4999, %f17;
	add.s32 	%r5000, %r4999, -1059760811;
	and.b32  	%r5001, %r5000, -8388608;
	sub.s32 	%r5002, %r4999, %r5001;
	mov.b32 	%f19, %r5002;
	cvt.rn.f32.s32 	%f20, %r5001;
	fma.rn.f32 	%f21, %f20, 0f34000000, %f18;
	add.f32 	%f22, %f19, 0fBF800000;
	fma.rn.f32 	%f23, %f22, 0fBE055027, 0f3E1039F6;
	fma.rn.f32 	%f24, %f23, %f22, 0fBDF8CDCC;
	fma.rn.f32 	%f25, %f24, %f22, 0f3E0F2955;
	fma.rn.f32 	%f26, %f25, %f22, 0fBE2AD8B9;
	fma.rn.f32 	%f27, %f26, %f22, 0f3E4CED0B;
	fma.rn.f32 	%f28, %f27, %f22, 0fBE7FFF22;
	fma.rn.f32 	%f29, %f28, %f22, 0f3EAAAA78;
	fma.rn.f32 	%f30, %f29, %f22, 0fBF000000;
	mul.f32 	%f31, %f22, %f30;
	fma.rn.f32 	%f32, %f31, %f22, %f22;
	fma.rn.f32 	%f33, %f21, 0f3F317218, %f32;
	setp.gt.u32 	%p810, %r4999, 2139095039;
	fma.rn.f32 	%f34, %f17, 0f7F800000, 0f7F800000;
	selp.f32 	%f35, %f34, %f33, %p810;
	setp.eq.f32 	%p811, %f17, 0f00000000;
	selp.f32 	%f36, 0fFF800000, %f35, %p811;
	div.rn.f32 	%f58, %f15, %f36;
$L__BB0_1273:
	ld.param.u32 	%r7759, [_Z24simulatedAnnealingKernelPjPiPtS_Pmfffiiiiiiiiy_param_11];
	ld.param.u32 	%r7757, [_Z24simulatedAnnealingKernelPjPiPtS_Pmfffiiiiiiiiy_param_10];
	setp.lt.s32 	%p812, %r7757, 1;
	setp.le.s32 	%p813, %r7978, %r7759;
	ld.const.u32 	%r9034, [d_b];
	or.pred  	%p814, %p812, %p813;
	@%p814 bra 	$L__BB0_1707;
	ld.param.u32 	%r7755, [_Z24simulatedAnnealingKernelPjPiPtS_Pmfffiiiiiiiiy_param_9];
	setp.lt.s32 	%p815, %r7755, 1;
	ld.const.u32 	%r1216, [d_v];
	ld.const.u32 	%r1217, [d_k];
	cvt.s64.s32 	%rd3277, %r1217;
	add.s64 	%rd191, %rd26, %rd3277;
	ld.const.u32 	%r1218, [d_m];
	min.s32 	%r1219, %r1217, %r1218;
	ld.const.u32 	%r1220, [d_t];
	@%p815 bra 	$L__BB0_1707;
	mul.wide.s32 	%rd3278, %r1216, 168;
	mov.u64 	%rd3279, d_binCoef;
	add.s64 	%rd3280, %rd3279, %rd3278;
	mul.wide.s32 	%rd3281, %r1218, 4;
	add.s64 	%rd3282, %rd3280, %rd3281;
	max.s32 	%r5004, %r1218, 1;
	sub.s32 	%r1221, %r1218, %r1220;
	max.s32 	%r5005, %r1216, 1;
	and.b32  	%r1222, %r1216, 3;
	add.s32 	%r1223, %r1220, -1;
	cvt.u16.u32 	%rs292, %r1220;
	cvt.u16.u32 	%rs294, %r1218;
	add.s32 	%r1224, %r1218, -1;
	and.b32  	%r1225, %r1218, 15;
	add.s32 	%r1226, %r1225, -1;
	and.b32  	%r1227, %r1218, 7;
	add.s32 	%r1228, %r1227, -1;
	and.b32  	%r1229, %r5005, 3;
	ld.const.u32 	%r1230, [%rd3282];
	and.b32  	%r1231, %r1216, 2147483644;
	and.b32  	%r1232, %r1216, 1;
	sub.s32 	%r1233, %r1220, %r1218;
	and.b32  	%r1234, %r5004, 3;
	and.b32  	%r1235, %r5004, 2147483644;
	and.b32  	%r1236, %r1218, 2147483632;
	and.b32  	%r1237, %r1218, 3;
	and.b32  	%r1238, %r5005, 2147483644;
	and.b32  	%r1239, %r5005, 1;
	min.s32 	%r5006, %r1216, %r1217;
	setp.gt.s32 	%p1, %r5006, 0;
	mov.b32 	%r1249, 0;
	ld.const.u32 	%r9034, [d_b];
	shl.b64 	%rd3285, %rd30, 3;
	not.pred 	%p827, %p1;
$L__BB0_1276:
	mov.u32 	%r1241, %r7978;
	mov.b32 	%r1248, 0;
	mov.u32 	%r1251, %r1268;
	mov.u32 	%r1255, %r1495;
	mov.u32 	%r1256, %r1494;
$L__BB0_1277:
	ld.param.u64 	%rd6775, [_Z24simulatedAnnealingKernelPjPiPtS_Pmfffiiiiiiiiy_param_4];
	setp.lt.s32 	%p816, %r1216, 1;
	shr.u32 	%r5008, %r8325, 2;
	xor.b32  	%r5009, %r5008, %r8325;
	shl.b32 	%r5010, %r1256, 4;
	shl.b32 	%r5011, %r5009, 1;
	xor.b32  	%r5012, %r5010, %r5011;
	xor.b32  	%r5013, %r5012, %r1256;
	xor.b32  	%r1257, %r5013, %r5009;
	add.s32 	%r5014, %r1251, %r1257;
	add.s32 	%r5015, %r5014, 362437;
	rem.u32 	%r1258, %r5015, %r9034;
	cvta.to.global.u64 	%rd3284, %rd6775;
	add.s64 	%rd3286, %rd3284, %rd3285;
	mul.wide.s32 	%rd3287, %r1258, 8;
	add.s64 	%rd3288, %rd3286, %rd3287;
	ld.global.u64 	%rd192, [%rd3288];
	shr.u32 	%r5017, %r1497, 2;
	xor.b32  	%r5018, %r5017, %r1497;
	shl.b32 	%r5019, %r1257, 4;
	shl.b32 	%r5020, %r5018, 1;
	xor.b32  	%r5021, %r5020, %r5019;
	xor.b32  	%r5022, %r5021, %r5018;
	xor.b32  	%r1259, %r5022, %r1257;
	mov.b64 	%rd3283, 4294967295;
	mov.u64 	%rd6831, %rd3283;
	@%p816 bra 	$L__BB0_1283;
	neg.s32 	%r8344, %r1216;
	add.s32 	%r5023, %r1251, %r1259;
	add.s32 	%r5024, %r5023, 724874;
	rem.u32 	%r8346, %r5024, %r1217;
	mov.b64 	%rd6830, 0;
$L__BB0_1279:
	cvt.u32.u64 	%r5025, %rd6830;
	shr.u64 	%rd3290, %rd192, %r5025;
	and.b64  	%rd3291, %rd3290, 1;
	setp.eq.b64 	%p817, %rd3291, 1;
	not.pred 	%p818, %p817;
	@%p818 bra 	$L__BB0_1282;
	setp.eq.s32 	%p819, %r8346, 0;
	mov.u64 	%rd6831, %rd6830;
	@%p819 bra 	$L__BB0_1283;
	add.s32 	%r8346, %r8346, -1;
$L__BB0_1282:
	add.s32 	%r8344, %r8344, 1;
	setp.ne.s32 	%p820, %r8344, 0;
	add.s64 	%rd6830, %rd6830, 1;
	mov.u64 	%rd6831, %rd3283;
	@%p820 bra 	$L__BB0_1279;
$L__BB0_1283:
	setp.lt.s32 	%p821, %r1216, 1;
	shr.u32 	%r5026, %r1496, 2;
	xor.b32  	%r5027, %r5026, %r1496;
	shl.b32 	%r5028, %r1259, 4;
	shl.b32 	%r5029, %r5027, 1;
	xor.b32  	%r5030, %r5029, %r5028;
	xor.b32  	%r5031, %r5030, %r5027;
	xor.b32  	%r1267, %r5031, %r1259;
	add.s32 	%r1268, %r1251, 1087311;
	mov.b64 	%rd3293, 4294967295;
	mov.u64 	%rd6832, %rd3293;
	@%p821 bra 	$L__BB0_1289;
	setp.eq.s32 	%p822, %r1216, 64;
	mov.b64 	%rd3294, -1;
	shl.b64 	%rd3295, %rd3294, %r1216;
	not.b64 	%rd3296, %rd3295;
	selp.b64 	%rd3297, -1, %rd3296, %p822;
	xor.b64  	%rd196, %rd3297, %rd192;
	add.s32 	%r5033, %r1267, %r1268;
	sub.s32 	%r5034, %r1216, %r1217;
	rem.u32 	%r8349, %r5033, %r5034;
	mov.b32 	%r8347, 0;
$L__BB0_1285:
	cvt.u64.u32 	%rd6832, %r8347;
	shr.u64 	%rd3298, %rd196, %r8347;
	and.b64  	%rd3299, %rd3298, 1;
	setp.eq.b64 	%p823, %rd3299, 1;
	not.pred 	%p824, %p823;
	@%p824 bra 	$L__BB0_1288;
	setp.eq.s32 	%p825, %r8349, 0;
	@%p825 bra 	$L__BB0_1289;
	add.s32 	%r8349, %r8349, -1;
$L__BB0_1288:
	cvt.u32.u64 	%r5035, %rd6832;
	add.s32 	%r8347, %r5035, 1;
	setp.ne.s32 	%p826, %r8347, %r1216;
	mov.u64 	%rd6832, %rd3293;
	@%p826 bra 	$L__BB0_1285;
$L__BB0_1289:
	cvt.u32.u64 	%r5037, %rd6831;
	and.b32  	%r5038, %r5037, 63;
	mov.b64 	%rd3301, -2;
	shl.b64 	%rd3302, %rd3301, %r5038;
	neg.s32 	%r5039, %r5037;
	and.b32  	%r5040, %r5039, 63;
	shr.u64 	%rd3303, %rd3301, %r5040;
	or.b64  	%rd3304, %rd3302, %rd3303;
	and.b64  	%rd3305, %rd192, %rd3304;
	cvt.u32.u64 	%r5041, %rd6832;
	mov.b64 	%rd3306, 1;
	shl.b64 	%rd3307, %rd3306, %r5041;
	or.b64  	%rd199, %rd3307, %rd3305;
	mov.b32 	%r8353, 0;
	@%p827 bra 	$L__BB0_1294;
	mov.b32 	%r8350, 0;
	mov.u32 	%r8354, %r8350;
	mov.u32 	%r8353, %r8350;
$L__BB0_1291:
	cvt.u64.u32 	%rd200, %r8350;
	shr.u64 	%rd3308, %rd199, %r8350;
	and.b64  	%rd3309, %rd3308, 1;
	setp.eq.b64 	%p828, %rd3309, 1;
	not.pred 	%p829, %p828;
	@%p829 bra 	$L__BB0_1293;
	add.s32 	%r1278, %r8354, 1;
	mad.lo.s64 	%rd3311, %rd200, 168, %rd3279;
	mul.wide.s32 	%rd3312, %r8354, 4;
	add.s64 	%rd3313, %rd3311, %rd3312;
	ld.const.u32 	%r5043, [%rd3313+4];
	add.s32 	%r8353, %r5043, %r8353;
	mov.u32 	%r8354, %r1278;
$L__BB0_1293:
	cvt.u32.u64 	%r5044, %rd200;
	add.s32 	%r8350, %r5044, 1;
	setp.lt.s32 	%p830, %r8350, %r1216;
	setp.lt.s32 	%p831, %r8354, %r1217;
	and.pred  	%p832, %p830, %p831;
	@%p832 bra 	$L__BB0_1291;
$L__BB0_1294:
	setp.gt.s32 	%p833, %r1216, 0;
	@%p833 bra 	$L__BB0_2124;
	mov.b16 	%rs1455, 41;
	st.local.u8 	[%rd191], %rs1455;
$L__BB0_1296:
	setp.gt.s32 	%p865, %r1220, %r1219;
	sub.s32 	%r5049, %r1216, %r1217;
	cvt.s64.s32 	%rd3371, %r5049;
	add.s64 	%rd3372, %rd27, %rd3371;
	mov.b16 	%rs1457, 41;
	st.local.u8 	[%rd3372], %rs1457;
	add.u64 	%rd3370, %SP, 8272;
	mov.u64 	%rd6869, %rd24;
	mov.u64 	%rd6870, %rd3370;
	@%p865 bra 	$L__BB0_2136;
	add.u64 	%rd6870, %SP, 8272;
	mov.b32 	%r1312, 0;
	mov.b16 	%rs296, 0;
	mov.u16 	%rs297, %rs296;
	mov.u32 	%r1313, %r1221;
	mov.u64 	%rd6869, %rd24;
	mov.u32 	%r8370, %r1220;
$L__BB0_1298:
	mov.u32 	%r1314, %r8370;
	add.s16 	%rs298, %rs296, %rs292;
	sub.s16 	%rs1460, %rs294, %rs298;
	cvt.u32.u16 	%r5051, %rs1460;
	and.b32  	%r1315, %r5051, 7;
	add.s32 	%r1316, %r1315, -1;
	add.s16 	%rs299, %rs297, %rs292;
	sub.s16 	%rs1461, %rs294, %rs299;
	cvt.u32.u16 	%r5052, %rs1461;
	and.b32  	%r1317, %r5052, 15;
	add.s32 	%r1318, %r1317, -1;
	sub.s32 	%r1319, %r1221, %r1312;
	max.s32 	%r5053, %r1313, 1;
	add.s32 	%r1320, %r5053, -1;
	max.s32 	%r5054, %r1314, 1;
	add.s32 	%r1321, %r5054, -1;
	setp.gt.s32 	%p866, %r1314, 0;
	@%p866 bra 	$L__BB0_2078;
$L__BB0_1299:
	sub.s32 	%r1324, %r1218, %r1314;
	setp.eq.s32 	%p876, %r1324, 0;
	add.s32 	%r5092, %r1324, %r1217;
	sub.s32 	%r1325, %r1216, %r5092;
	sub.s32 	%r1326, %r1217, %r1314;
	@%p876 bra 	$L__BB0_2139;
	setp.eq.s32 	%p877, %r1314, 0;
	@%p877 bra 	$L__BB0_2229;
	and.b32  	%r2084, %r1319, 15;
	add.s32 	%r2085, %r1233, %r1312;
	and.b32  	%r2086, %r1319, -16;
	and.b32  	%r2087, %r1317, 7;
	and.b32  	%r2088, %r1315, 3;
$L__BB0_1302:
	setp.gt.s32 	%p878, %r1324, 0;
	@%p878 bra 	$L__BB0_1303;
	bra.uni 	$L__BB0_1379;
$L__BB0_1303:
	setp.gt.u32 	%p879, %r2085, -16;
	mov.b32 	%r8656, 0;
	@%p879 bra 	$L__BB0_1989;
	mov.b32 	%r8372, 0;
	bra.uni 	$L__BB0_1988;
$L__BB0_1305:
	.pragma "nounroll";
	shr.u64 	%rd3314, %rd192, %r8357;
	and.b64  	%rd3315, %rd3314, 1;
	setp.eq.b64 	%p835, %rd3315, 1;
	not.pred 	%p836, %p835;
	@%p836 bra 	$L__BB0_1307;
	add.s32 	%r1286, %r8358, 1;
	cvt.s64.s32 	%rd3316, %r8358;
	add.s64 	%rd3317, %rd26, %rd3316;
	st.local.u8 	[%rd3317], %r8357;
	mov.u32 	%r8358, %r1286;
$L__BB0_1307:
	add.s32 	%r1288, %r8357, 1;
	shr.u64 	%rd3318, %rd192, %r1288;
	and.b64  	%rd3319, %rd3318, 1;
	setp.eq.b64 	%p837, %rd3319, 1;
	not.pred 	%p838, %p837;
	@%p838 bra 	$L__BB0_1309;
	add.s32 	%r1289, %r8358, 1;
	cvt.s64.s32 	%rd3320, %r8358;
	add.s64 	%rd3321, %rd26, %rd3320;
	st.local.u8 	[%rd3321], %r1288;
	mov.u32 	%r8358, %r1289;
$L__BB0_1309:
	add.s32 	%r1291, %r8357, 2;
	shr.u64 	%rd3322, %rd192, %r1291;
	and.b64  	%rd3323, %rd3322, 1;
	setp.eq.b64 	%p839, %rd3323, 1;
	not.pred 	%p840, %p839;
	@%p840 bra 	$L__BB0_1311;
	add.s32 	%r1292, %r8358, 1;
	cvt.s64.s32 	%rd3324, %r8358;
	add.s64 	%rd3325, %rd26, %rd3324;
	st.local.u8 	[%rd3325], %r1291;
	mov.u32 	%r8358, %r1292;
$L__BB0_1311:
	add.s32 	%r1294, %r8357, 3;
	shr.u64 	%rd3326, %rd192, %r1294;
	and.b64  	%rd3327, %rd3326, 1;
	setp.eq.b64 	%p841, %rd3327, 1;
	not.pred 	%p842, %p841;
	@%p842 bra 	$L__BB0_1313;
	add.s32 	%r1295, %r8358, 1;
	cvt.s64.s32 	%rd3328, %r8358;
	add.s64 	%rd3329, %rd26, %rd3328;
	st.local.u8 	[%rd3329], %r1294;
	mov.u32 	%r8358, %r1295;
$L__BB0_1313:
	add.s32 	%r8357, %r8357, 4;
	setp.eq.s32 	%p843, %r8357, %r1231;
	mov.u32 	%r8729, %r1231;
	@%p843 bra 	$L__BB0_1314;
	bra.uni 	$L__BB0_1305;
$L__BB0_1314:
	add.s32 	%r2065, %r1222, -1;
	setp.eq.s32 	%p844, %r1222, 0;
	@%p844 bra 	$L__BB0_1315;
	bra.uni 	$L__BB0_2126;
$L__BB0_1315:
	setp.lt.u32 	%p853, %r1216, 4;
	mov.b16 	%rs1456, 41;
	st.local.u8 	[%rd191], %rs1456;
	mov.b32 	%r8364, 0;
	mov.u32 	%r8723, %r8364;
	@%p853 bra 	$L__BB0_1326;
	mov.b32 	%r8364, 0;
	mov.u32 	%r8363, %r8364;
$L__BB0_1317:
	.pragma "nounroll";
	shr.u64 	%rd3342, %rd192, %r8363;
	and.b64  	%rd3343, %rd3342, 1;
	setp.eq.b64 	%p854, %rd3343, 1;
	@%p854 bra 	$L__BB0_1319;
	add.s32 	%r1300, %r8364, 1;
	cvt.s64.s32 	%rd3344, %r8364;
	add.s64 	%rd3345, %rd27, %rd3344;
	st.local.u8 	[%rd3345], %r8363;
	mov.u32 	%r8364, %r1300;
$L__BB0_1319:
	add.s32 	%r1302, %r8363, 1;
	shr.u64 	%rd3346, %rd192, %r1302;
	and.b64  	%rd3347, %rd3346, 1;
	setp.eq.b64 	%p855, %rd3347, 1;
	@%p855 bra 	$L__BB0_1321;
	add.s32 	%r1303, %r8364, 1;
	cvt.s64.s32 	%rd3348, %r8364;
	add.s64 	%rd3349, %rd27, %rd3348;
	st.local.u8 	[%rd3349], %r1302;
	mov.u32 	%r8364, %r1303;
$L__BB0_1321:
	add.s32 	%r1305, %r8363, 2;
	shr.u64 	%rd3350, %rd192, %r1305;
	and.b64  	%rd3351, %rd3350, 1;
	setp.eq.b64 	%p856, %rd3351, 1;
	@%p856 bra 	$L__BB0_1323;
	add.s32 	%r1306, %r8364, 1;
	cvt.s64.s32 	%rd3352, %r8364;
	add.s64 	%rd3353, %rd27, %rd3352;
	st.local.u8 	[%rd3353], %r1305;
	mov.u32 	%r8364, %r1306;
$L__BB0_1323:
	add.s32 	%r1308, %r8363, 3;
	shr.u64 	%rd3354, %rd192, %r1308;
	and.b64  	%rd3355, %rd3354, 1;
	setp.eq.b64 	%p857, %rd3355, 1;
	@%p857 bra 	$L__BB0_1325;
	add.s32 	%r1309, %r8364, 1;
	cvt.s64.s32 	%rd3356, %r8364;
	add.s64 	%rd3357, %rd27, %rd3356;
	st.local.u8 	[%rd3357], %r1308;
	mov.u32 	%r8364, %r1309;
$L__BB0_1325:
	add.s32 	%r8363, %r8363, 4;
	setp.eq.s32 	%p858, %r8363, %r1231;
	mov.u32 	%r8723, %r1231;
	@%p858 bra 	$L__BB0_1326;
	bra.uni 	$L__BB0_1317;
$L__BB0_1326:
	setp.eq.s32 	%p859, %r1222, 0;
	@%p859 bra 	$L__BB0_1296;
	setp.eq.s32 	%p860, %r2065, 0;
	@%p860 bra 	$L__BB0_1333;
	shr.u64 	%rd3358, %rd192, %r8723;
	and.b64  	%rd3359, %rd3358, 1;
	setp.eq.b64 	%p861, %rd3359, 1;
	@%p861 bra 	$L__BB0_1330;
	add.s32 	%r2055, %r8364, 1;
	cvt.s64.s32 	%rd3360, %r8364;
	add.s64 	%rd3361, %rd27, %rd3360;
	st.local.u8 	[%rd3361], %r8723;
	mov.u32 	%r8364, %r2055;
$L__BB0_1330:
	add.s32 	%r2057, %r8723, 1;
	shr.u64 	%rd3362, %rd192, %r2057;
	and.b64  	%rd3363, %rd3362, 1;
	setp.eq.b64 	%p862, %rd3363, 1;
	@%p862 bra 	$L__BB0_1332;
	add.s32 	%r2058, %r8364, 1;
	cvt.s64.s32 	%rd3364, %r8364;
	add.s64 	%rd3365, %rd27, %rd3364;
	st.local.u8 	[%rd3365], %r2057;
	mov.u32 	%r8364, %r2058;
$L__BB0_1332:
	add.s32 	%r8723, %r8723, 2;
$L__BB0_1333:
	setp.eq.s32 	%p863, %r1232, 0;
	@%p863 bra 	$L__BB0_1296;
	shr.u64 	%rd3366, %rd192, %r8723;
	and.b64  	%rd3367, %rd3366, 1;
	setp.eq.b64 	%p864, %rd3367, 1;
	@%p864 bra 	$L__BB0_1296;
	cvt.s64.s32 	%rd3368, %r8364;
	add.s64 	%rd3369, %rd27, %rd3368;
	st.local.u8 	[%rd3369], %r8723;
	bra.uni 	$L__BB0_1296;
$L__BB0_1336:
	setp.lt.s32 	%p890, %r8375, %r1314;
	cvt.u64.u32 	%rd3388, %r8373;
	add.s64 	%rd207, %rd12, %rd3388;
	@%p890 bra 	$L__BB0_1338;
	cvt.s64.s32 	%rd3389, %r8374;
	add.s64 	%rd3390, %rd11, %rd3389;
	ld.local.u8 	%rd3391, [%rd3390];
	add.s64 	%rd3392, %rd27, %rd3391;
	ld.local.u8 	%rs2483, [%rd3392];
	bra.uni 	$L__BB0_1342;
$L__BB0_1338:
	setp.lt.s32 	%p891, %r8374, %r1324;
	@%p891 bra 	$L__BB0_1341;
	cvt.s64.s32 	%rd3393, %r8375;
	add.s64 	%rd3394, %rd10, %rd3393;
	ld.local.u8 	%rd3395, [%rd3394];
	add.s64 	%rd3396, %rd26, %rd3395;
	ld.local.u8 	%rs2484, [%rd3396];
$L__BB0_1340:
	add.s32 	%r8375, %r8375, 1;
	st.local.u8 	[%rd207], %rs2484;
	bra.uni 	$L__BB0_1343;
$L__BB0_1341:
	cvt.s64.s32 	%rd3397, %r8375;
	add.s64 	%rd3398, %rd10, %rd3397;
	ld.local.u8 	%rd3399, [%rd3398];
	add.s64 	%rd3400, %rd26, %rd3399;
	ld.local.u8 	%rs2484, [%rd3400];
	cvt.s64.s32 	%rd3401, %r8374;
	add.s64 	%rd3402, %rd11, %rd3401;
	ld.local.u8 	%rd3403, [%rd3402];
	add.s64 	%rd3404, %rd27, %rd3403;
	ld.local.u8 	%rs2483, [%rd3404];
	setp.lt.u16 	%p892, %rs2484, %rs2483;
	@%p892 bra 	$L__BB0_1340;
$L__BB0_1342:
	add.s32 	%r8374, %r8374, 1;
	st.local.u8 	[%rd207], %rs2483;
$L__BB0_1343:
	setp.lt.s32 	%p893, %r8375, %r1314;
	@%p893 bra 	$L__BB0_1345;
	cvt.s64.s32 	%rd3405, %r8374;
	add.s64 	%rd3406, %rd11, %rd3405;
	ld.local.u8 	%rd3407, [%rd3406];
	add.s64 	%rd3408, %rd27, %rd3407;
	ld.local.u8 	%rs2485, [%rd3408];
	bra.uni 	$L__BB0_1349;
$L__BB0_1345:
	setp.lt.s32 	%p894, %r8374, %r1324;
	@%p894 bra 	$L__BB0_1348;
	cvt.s64.s32 	%rd3409, %r8375;
	add.s64 	%rd3410, %rd10, %rd3409;
	ld.local.u8 	%rd3411, [%rd3410];
	add.s64 	%rd3412, %rd26, %rd3411;
	ld.local.u8 	%rs2486, [%rd3412];
$L__BB0_1347:
	add.s32 	%r8375, %r8375, 1;
	st.local.u8 	[%rd207+1], %rs2486;
	bra.uni 	$L__BB0_1350;
$L__BB0_1348:
	cvt.s64.s32 	%rd3413, %r8375;
	add.s64 	%rd3414, %rd10, %rd3413;
	ld.local.u8 	%rd3415, [%rd3414];
	add.s64 	%rd3416, %rd26, %rd3415;
	ld.local.u8 	%rs2486, [%rd3416];
	cvt.s64.s32 	%rd3417, %r8374;
	add.s64 	%rd3418, %rd11, %rd3417;
	ld.local.u8 	%rd3419, [%rd3418];
	add.s64 	%rd3420, %rd27, %rd3419;
	ld.local.u8 	%rs2485, [%rd3420];
	setp.lt.u16 	%p895, %rs2486, %rs2485;
	@%p895 bra 	$L__BB0_1347;
$L__BB0_1349:
	add.s32 	%r8374, %r8374, 1;
	st.local.u8 	[%rd207+1], %rs2485;
$L__BB0_1350:
	setp.lt.s32 	%p896, %r8375, %r1314;
	@%p896 bra 	$L__BB0_1352;
	cvt.s64.s32 	%rd3421, %r8374;
	add.s64 	%rd3422, %rd11, %rd3421;
	ld.local.u8 	%rd3423, [%rd3422];
	add.s64 	%rd3424, %rd27, %rd3423;
	ld.local.u8 	%rs2487, [%rd3424];
	bra.uni 	$L__BB0_1356;
$L__BB0_1352:
	setp.lt.s32 	%p897, %r8374, %r1324;
	@%p897 bra 	$L__BB0_1355;
	cvt.s64.s32 	%rd3425, %r8375;
	add.s64 	%rd3426, %rd10, %rd3425;
	ld.local.u8 	%rd3427, [%rd3426];
	add.s64 	%rd3428, %rd26, %rd3427;
	ld.local.u8 	%rs2488, [%rd3428];
$L__BB0_1354:
	add.s32 	%r8375, %r8375, 1;
	st.local.u8 	[%rd207+2], %rs2488;
	bra.uni 	$L__BB0_1357;
$L__BB0_1355:
	cvt.s64.s32 	%rd3429, %r8375;
	add.s64 	%rd3430, %rd10, %rd3429;
	ld.local.u8 	%rd3431, [%rd3430];
	add.s64 	%rd3432, %rd26, %rd3431;
	ld.local.u8 	%rs2488, [%rd3432];
	cvt.s64.s32 	%rd3433, %r8374;
	add.s64 	%rd3434, %rd11, %rd3433;
	ld.local.u8 	%rd3435, [%rd3434];
	add.s64 	%rd3436, %rd27, %rd3435;
	ld.local.u8 	%rs2487, [%rd3436];
	setp.lt.u16 	%p898, %rs2488, %rs2487;
	@%p898 bra 	$L__BB0_1354;
$L__BB0_1356:
	add.s32 	%r8374, %r8374, 1;
	st.local.u8 	[%rd207+2], %rs2487;
$L__BB0_1357:
	setp.lt.s32 	%p899, %r8375, %r1314;
	@%p899 bra 	$L__BB0_1359;
	cvt.s64.s32 	%rd3437, %r8374;
	add.s64 	%rd3438, %rd11, %rd3437;
	ld.local.u8 	%rd3439, [%rd3438];
	add.s64 	%rd3440, %rd27, %rd3439;
	ld.local.u8 	%rs2489, [%rd3440];
	bra.uni 	$L__BB0_1363;
$L__BB0_1359:
	setp.lt.s32 	%p900, %r8374, %r1324;
	@%p900 bra 	$L__BB0_1362;
	cvt.s64.s32 	%rd3441, %r8375;
	add.s64 	%rd3442, %rd10, %rd3441;
	ld.local.u8 	%rd3443, [%rd3442];
	add.s64 	%rd3444, %rd26, %rd3443;
	ld.local.u8 	%rs2490, [%rd3444];
$L__BB0_1361:
	add.s32 	%r8375, %r8375, 1;
	st.local.u8 	[%rd207+3], %rs2490;
	bra.uni 	$L__BB0_1364;
$L__BB0_1362:
	cvt.s64.s32 	%rd3445, %r8375;
	add.s64 	%rd3446, %rd10, %rd3445;
	ld.local.u8 	%rd3447, [%rd3446];
	add.s64 	%rd3448, %rd26, %rd3447;
	ld.local.u8 	%rs2490, [%rd3448];
	cvt.s64.s32 	%rd3449, %r8374;
	add.s64 	%rd3450, %rd11, %rd3449;
	ld.local.u8 	%rd3451, [%rd3450];
	add.s64 	%rd3452, %rd27, %rd3451;
	ld.local.u8 	%rs2489, [%rd3452];
	setp.lt.u16 	%p901, %rs2490, %rs2489;
	@%p901 bra 	$L__BB0_1361;
$L__BB0_1363:
	add.s32 	%r8374, %r8374, 1;
	st.local.u8 	[%rd207+3], %rs2489;
$L__BB0_1364:
	add.s32 	%r8373, %r8373, 4;
	setp.eq.s32 	%p902, %r8373, %r1235;
	mov.u32 	%r8627, %r1235;
	@%p902 bra 	$L__BB0_1365;
	bra.uni 	$L__BB0_1336;
$L__BB0_1365:
	setp.eq.s32 	%p903, %r1234, 0;
	@%p903 bra 	$L__BB0_1875;
	setp.lt.s32 	%p904, %r8375, %r1314;
	cvt.u64.u32 	%rd3453, %r8627;
	add.s64 	%rd261, %rd12, %rd3453;
	@%p904 bra 	$L__BB0_1890;
	cvt.s64.s32 	%rd3454, %r8374;
	add.s64 	%rd3455, %rd11, %rd3454;
	ld.local.u8 	%rd3456, [%rd3455];
	add.s64 	%rd3457, %rd27, %rd3456;
	ld.local.u8 	%rs2539, [%rd3457];
	bra.uni 	$L__BB0_1894;
$L__BB0_1368:
	mov.u32 	%r1354, %r8387;
	setp.eq.s32 	%p924, %r1354, %r1320;
	mov.u32 	%r1356, %r1320;
	@%p924 bra 	$L__BB0_1370;
	add.s32 	%r8387, %r1354, 1;
	cvt.u64.u32 	%rd3614, %r1354;
	add.s64 	%rd3615, %rd11, %rd3614;
	ld.local.u8 	%r5222, [%rd3615+1];
	ld.local.u8 	%r5223, [%rd3615];
	add.s32 	%r5224, %r5223, 1;
	setp.ge.u32 	%p925, %r5224, %r5222;
	mov.u32 	%r1356, %r1354;
	@%p925 bra 	$L__BB0_1368;
$L__BB0_1370:
	add.s64 	%rd6869, %rd6869, 4;
	add.s64 	%rd6870, %rd6870, 4;
	ld.local.u8 	%r5225, [%rd11];
	setp.gt.s32 	%p926, %r1325, %r5225;
	@%p926 bra 	$L__BB0_1378;
	mov.b32 	%r8390, 0;
$L__BB0_1372:
	mov.u32 	%r1359, %r8390;
	setp.eq.s32 	%p927, %r1359, %r1321;
	mov.u32 	%r8391, %r1321;
	@%p927 bra 	$L__BB0_1374;
	add.s32 	%r8390, %r1359, 1;
	cvt.u64.u32 	%rd3616, %r1359;
	add.s64 	%rd3617, %rd10, %rd3616;
	ld.local.u8 	%r5227, [%rd3617+1];
	ld.local.u8 	%r5228, [%rd3617];
	add.s32 	%r5229, %r5228, 1;
	setp.ge.u32 	%p928, %r5229, %r5227;
	mov.u32 	%r8391, %r1359;
	@%p928 bra 	$L__BB0_1372;
$L__BB0_1374:
	ld.local.u8 	%r5230, [%rd10];
	setp.le.s32 	%p929, %r1326, %r5230;
	@%p929 bra 	$L__BB0_2135;
	cvt.u64.u32 	%rd3618, %r8391;
	add.s64 	%rd3619, %rd10, %rd3618;
	ld.local.u8 	%rs1522, [%rd3619];
	add.s16 	%rs1523, %rs1522, 1;
	st.local.u8 	[%rd3619], %rs1523;
	setp.eq.s32 	%p930, %r8391, 0;
	@%p930 bra 	$L__BB0_1302;
	and.b32  	%r1902, %r8391, 15;
	setp.lt.u32 	%p931, %r8391, 16;
	mov.b32 	%r8652, 0;
	@%p931 bra 	$L__BB0_1978;
	and.b32  	%r8652, %r8391, -16;
	mov.b32 	%r8392, 0;
	bra.uni 	$L__BB0_1977;
$L__BB0_1378:
	cvt.u64.u32 	%rd3627, %r1356;
	add.s64 	%rd3628, %rd11, %rd3627;
	ld.local.u8 	%rs1554, [%rd3628];
	add.s16 	%rs1555, %rs1554, 1;
	st.local.u8 	[%rd3628], %rs1555;
	setp.eq.s32 	%p940, %r1356, 0;
	@%p940 bra 	$L__BB0_1379;
	bra.uni 	$L__BB0_1862;
$L__BB0_1379:
	setp.gt.s32 	%p888, %r1218, 0;
	mov.b32 	%r8386, 0;
	@%p888 bra 	$L__BB0_1888;
$L__BB0_1380:
	st.local.u32 	[%rd6869], %r8386;
	mov.b32 	%r8387, 0;
	bra.uni 	$L__BB0_1368;
$L__BB0_1381:
	mul.wide.u32 	%rd4162, %r8396, 4;
	add.s64 	%rd212, %rd24, %rd4162;
	ld.local.u32 	%r8397, [%rd212+4];
	setp.le.u32 	%p1059, %r8395, %r8397;
	@%p1059 bra 	$L__BB0_1383;
	st.local.v2.u32 	[%rd212], {%r8397, %r8395};
	mov.u32 	%r8397, %r8395;
$L__BB0_1383:
	ld.local.u32 	%r8398, [%rd212+8];
	setp.le.u32 	%p1060, %r8397, %r8398;
	@%p1060 bra 	$L__BB0_1385;
	st.local.u32 	[%rd212+4], %r8398;
	st.local.u32 	[%rd212+8], %r8397;
	mov.u32 	%r8398, %r8397;
$L__BB0_1385:
	ld.local.u32 	%r8399, [%rd212+12];
	setp.le.u32 	%p1061, %r8398, %r8399;
	@%p1061 bra 	$L__BB0_1387;
	st.local.v2.u32 	[%rd212+8], {%r8399, %r8398};
	mov.u32 	%r8399, %r8398;
$L__BB0_1387:
	add.s32 	%r8396, %r8396, 4;
	ld.local.u32 	%r8395, [%rd212+16];
	setp.le.u32 	%p1062, %r8399, %r8395;
	@%p1062 bra 	$L__BB0_1389;
	st.local.u32 	[%rd212+12], %r8395;
	st.local.u32 	[%rd212+16], %r8399;
	mov.u32 	%r8395, %r8399;
$L__BB0_1389:
	setp.eq.s32 	%p1063, %r8396, %r8676;
	@%p1063 bra 	$L__BB0_1390;
	bra.uni 	$L__BB0_1381;
$L__BB0_1390:
	setp.eq.s32 	%p1064, %r1970, 0;
	@%p1064 bra 	$L__BB0_1391;
	bra.uni 	$L__BB0_2070;
$L__BB0_1391:
	add.s32 	%r8394, %r8394, 1;
	add.s32 	%r8393, %r8393, -1;
	setp.ne.s32 	%p1070, %r8394, %r1365;
	@%p1070 bra 	$L__BB0_2138;
$L__BB0_1392:
	setp.gt.s32 	%p1071, %r1216, 0;
	@%p1071 bra 	$L__BB0_2113;
	mov.b16 	%rs1688, 41;
	st.local.u8 	[%rd191], %rs1688;
$L__BB0_1394:
	setp.gt.s32 	%p1103, %r1220, %r1219;
	mov.b16 	%rs1690, 41;
	st.local.u8 	[%rd3372], %rs1690;
	add.u64 	%rd4220, %SP, 12368;
	mov.u64 	%rd6875, %rd25;
	mov.u64 	%rd6876, %rd4220;
	@%p1103 bra 	$L__BB0_2307;
	add.u64 	%rd6876, %SP, 12368;
	mov.b32 	%r1409, 0;
	mov.b16 	%rs324, 0;
	mov.u16 	%rs325, %rs324;
	mov.u32 	%r1410, %r1221;
	mov.u64 	%rd6875, %rd25;
	mov.u32 	%r8415, %r1220;
$L__BB0_1396:
	mov.u32 	%r1411, %r8415;
	add.s16 	%rs326, %rs324, %rs292;
	sub.s16 	%rs1693, %rs294, %rs326;
	cvt.u32.u16 	%r5721, %rs1693;
	and.b32  	%r1412, %r5721, 7;
	add.s32 	%r1413, %r1412, -1;
	add.s16 	%rs327, %rs325, %rs292;
	sub.s16 	%rs1694, %rs294, %rs327;
	cvt.u32.u16 	%r5722, %rs1694;
	and.b32  	%r1414, %r5722, 15;
	add.s32 	%r1415, %r1414, -1;
	sub.s32 	%r1416, %r1221, %r1409;
	max.s32 	%r5723, %r1410, 1;
	add.s32 	%r1417, %r5723, -1;
	max.s32 	%r5724, %r1411, 1;
	add.s32 	%r1418, %r5724, -1;
	setp.gt.s32 	%p1104, %r1411, 0;
	@%p1104 bra 	$L__BB0_2055;
$L__BB0_1397:
	sub.s32 	%r1421, %r1218, %r1411;
	setp.eq.s32 	%p1114, %r1421, 0;
	add.s32 	%r5762, %r1421, %r1217;
	sub.s32 	%r1422, %r1216, %r5762;
	sub.s32 	%r1423, %r1217, %r1411;
	@%p1114 bra 	$L__BB0_2310;
	setp.eq.s32 	%p1115, %r1411, 0;
	@%p1115 bra 	$L__BB0_2400;
	and.b32  	%r2229, %r1416, 15;
	add.s32 	%r2230, %r1233, %r1409;
	and.b32  	%r2231, %r1416, -16;
	and.b32  	%r2232, %r1414, 7;
	and.b32  	%r2233, %r1412, 3;
$L__BB0_1400:
	setp.gt.s32 	%p1116, %r1421, 0;
	@%p1116 bra 	$L__BB0_1401;
	bra.uni 	$L__BB0_1477;
$L__BB0_1401:
	setp.gt.u32 	%p1117, %r2230, -16;
	mov.b32 	%r8650, 0;
	@%p1117 bra 	$L__BB0_1967;
	mov.b32 	%r8417, 0;
	bra.uni 	$L__BB0_1966;
$L__BB0_1403:
	.pragma "nounroll";
	shr.u64 	%rd4164, %rd199, %r8402;
	and.b64  	%rd4165, %rd4164, 1;
	setp.eq.b64 	%p1073, %rd4165, 1;
	not.pred 	%p1074, %p1073;
	@%p1074 bra 	$L__BB0_1405;
	add.s32 	%r1383, %r8403, 1;
	cvt.s64.s32 	%rd4166, %r8403;
	add.s64 	%rd4167, %rd26, %rd4166;
	st.local.u8 	[%rd4167], %r8402;
	mov.u32 	%r8403, %r1383;
$L__BB0_1405:
	add.s32 	%r1385, %r8402, 1;
	shr.u64 	%rd4168, %rd199, %r1385;
	and.b64  	%rd4169, %rd4168, 1;
	setp.eq.b64 	%p1075, %rd4169, 1;
	not.pred 	%p1076, %p1075;
	@%p1076 bra 	$L__BB0_1407;
	add.s32 	%r1386, %r8403, 1;
	cvt.s64.s32 	%rd4170, %r8403;
	add.s64 	%rd4171, %rd26, %rd4170;
	st.local.u8 	[%rd4171], %r1385;
	mov.u32 	%r8403, %r1386;
$L__BB0_1407:
	add.s32 	%r1388, %r8402, 2;
	shr.u64 	%rd4172, %rd199, %r1388;
	and.b64  	%rd4173, %rd4172, 1;
	setp.eq.b64 	%p1077, %rd4173, 1;
	not.pred 	%p1078, %p1077;
	@%p1078 bra 	$L__BB0_1409;
	add.s32 	%r1389, %r8403, 1;
	cvt.s64.s32 	%rd4174, %r8403;
	add.s64 	%rd4175, %rd26, %rd4174;
	st.local.u8 	[%rd4175], %r1388;
	mov.u32 	%r8403, %r1389;
$L__BB0_1409:
	add.s32 	%r1391, %r8402, 3;
	shr.u64 	%rd4176, %rd199, %r1391;
	and.b64  	%rd4177, %rd4176, 1;
	setp.eq.b64 	%p1079, %rd4177, 1;
	not.pred 	%p1080, %p1079;
	@%p1080 bra 	$L__BB0_1411;
	add.s32 	%r1392, %r8403, 1;
	cvt.s64.s32 	%rd4178, %r8403;
	add.s64 	%rd4179, %rd26, %rd4178;
	st.local.u8 	[%rd4179], %r1391;
	mov.u32 	%r8403, %r1392;
$L__BB0_1411:
	add.s32 	%r8402, %r8402, 4;
	setp.eq.s32 	%p1081, %r8402, %r1231;
	mov.u32 	%r8717, %r1231;
	@%p1081 bra 	$L__BB0_1412;
	bra.uni 	$L__BB0_1403;
$L__BB0_1412:
	add.s32 	%r2043, %r1222, -1;
	setp.eq.s32 	%p1082, %r1222, 0;
	@%p1082 bra 	$L__BB0_1413;
	bra.uni 	$L__BB0_2115;
$L__BB0_1413:
	setp.lt.u32 	%p1091, %r1216, 4;
	mov.b16 	%rs1689, 41;
	st.local.u8 	[%rd191], %rs1689;
	mov.b32 	%r8409, 0;
	mov.u32 	%r8711, %r8409;
	@%p1091 bra 	$L__BB0_1424;
	mov.b32 	%r8409, 0;
	mov.u32 	%r8408, %r8409;
$L__BB0_1415:
	.pragma "nounroll";
	shr.u64 	%rd4192, %rd199, %r8408;
	and.b64  	%rd4193, %rd4192, 1;
	setp.eq.b64 	%p1092, %rd4193, 1;
	@%p1092 bra 	$L__BB0_1417;
	add.s32 	%r1397, %r8409, 1;
	cvt.s64.s32 	%rd4194, %r8409;
	add.s64 	%rd4195, %rd27, %rd4194;
	st.local.u8 	[%rd4195], %r8408;
	mov.u32 	%r8409, %r1397;
$L__BB0_1417:
	add.s32 	%r1399, %r8408, 1;
	shr.u64 	%rd4196, %rd199, %r1399;
	and.b64  	%rd4197, %rd4196, 1;
	setp.eq.b64 	%p1093, %rd4197, 1;
	@%p1093 bra 	$L__BB0_1419;
	add.s32 	%r1400, %r8409, 1;
	cvt.s64.s32 	%rd4198, %r8409;
	add.s64 	%rd4199, %rd27, %rd4198;
	st.local.u8 	[%rd4199], %r1399;
	mov.u32 	%r8409, %r1400;
$L__BB0_1419:
	add.s32 	%r1402, %r8408, 2;
	shr.u64 	%rd4200, %rd199, %r1402;
	and.b64  	%rd4201, %rd4200, 1;
	setp.eq.b64 	%p1094, %rd4201, 1;
	@%p1094 bra 	$L__BB0_1421;
	add.s32 	%r1403, %r8409, 1;
	cvt.s64.s32 	%rd4202, %r8409;
	add.s64 	%rd4203, %rd27, %rd4202;
	st.local.u8 	[%rd4203], %r1402;
	mov.u32 	%r8409, %r1403;
$L__BB0_1421:
	add.s32 	%r1405, %r8408, 3;
	shr.u64 	%rd4204, %rd199, %r1405;
	and.b64  	%rd4205, %rd4204, 1;
	setp.eq.b64 	%p1095, %rd4205, 1;
	@%p1095 bra 	$L__BB0_1423;
	add.s32 	%r1406, %r8409, 1;
	cvt.s64.s32 	%rd4206, %r8409;
	add.s64 	%rd4207, %rd27, %rd4206;
	st.local.u8 	[%rd4207], %r1405;
	mov.u32 	%r8409, %r1406;
$L__BB0_1423:
	add.s32 	%r8408, %r8408, 4;
	setp.eq.s32 	%p1096, %r8408, %r1231;
	mov.u32 	%r8711, %r1231;
	@%p1096 bra 	$L__BB0_1424;
	bra.uni 	$L__BB0_1415;
$L__BB0_1424:
	setp.eq.s32 	%p1097, %r1222, 0;
	@%p1097 bra 	$L__BB0_1394;
	setp.eq.s32 	%p1098, %r2043, 0;
	@%p1098 bra 	$L__BB0_1431;
	shr.u64 	%rd4208, %rd199, %r8711;
	and.b64  	%rd4209, %rd4208, 1;
	setp.eq.b64 	%p1099, %rd4209, 1;
	@%p1099 bra 	$L__BB0_1428;
	add.s32 	%r2033, %r8409, 1;
	cvt.s64.s32 	%rd4210, %r8409;
	add.s64 	%rd4211, %rd27, %rd4210;
	st.local.u8 	[%rd4211], %r8711;
	mov.u32 	%r8409, %r2033;
$L__BB0_1428:
	add.s32 	%r2035, %r8711, 1;
	shr.u64 	%rd4212, %rd199, %r2035;
	and.b64  	%rd4213, %rd4212, 1;
	setp.eq.b64 	%p1100, %rd4213, 1;
	@%p1100 bra 	$L__BB0_1430;
	add.s32 	%r2036, %r8409, 1;
	cvt.s64.s32 	%rd4214, %r8409;
	add.s64 	%rd4215, %rd27, %rd4214;
	st.local.u8 	[%rd4215], %r2035;
	mov.u32 	%r8409, %r2036;
$L__BB0_1430:
	add.s32 	%r8711, %r8711, 2;
$L__BB0_1431:
	setp.eq.s32 	%p1101, %r1232, 0;
	@%p1101 bra 	$L__BB0_1394;
	shr.u64 	%rd4216, %rd199, %r8711;
	and.b64  	%rd4217, %rd4216, 1;
	setp.eq.b64 	%p1102, %rd4217, 1;
	@%p1102 bra 	$L__BB0_1394;
	cvt.s64.s32 	%rd4218, %r8409;
	add.s64 	%rd4219, %rd27, %rd4218;
	st.local.u8 	[%rd4219], %r8711;
	bra.uni 	$L__BB0_1394;
$L__BB0_1434:
	setp.lt.s32 	%p1128, %r8420, %r1411;
	cvt.u64.u32 	%rd4238, %r8418;
	add.s64 	%rd219, %rd9, %rd4238;
	@%p1128 bra 	$L__BB0_1436;
	cvt.s64.s32 	%rd4239, %r8419;
	add.s64 	%rd4240, %rd8, %rd4239;
	ld.local.u8 	%rd4241, [%rd4240];
	add.s64 	%rd4242, %rd27, %rd4241;
	ld.local.u8 	%rs2493, [%rd4242];
	bra.uni 	$L__BB0_1440;
$L__BB0_1436:
	setp.lt.s32 	%p1129, %r8419, %r1421;
	@%p1129 bra 	$L__BB0_1439;
	cvt.s64.s32 	%rd4243, %r8420;
	add.s64 	%rd4244, %rd7, %rd4243;
	ld.local.u8 	%rd4245, [%rd4244];
	add.s64 	%rd4246, %rd26, %rd4245;
	ld.local.u8 	%rs2494, [%rd4246];
$L__BB0_1438:
	add.s32 	%r8420, %r8420, 1;
	st.local.u8 	[%rd219], %rs2494;
	bra.uni 	$L__BB0_1441;
$L__BB0_1439:
	cvt.s64.s32 	%rd4247, %r8420;
	add.s64 	%rd4248, %rd7, %rd4247;
	ld.local.u8 	%rd4249, [%rd4248];
	add.s64 	%rd4250, %rd26, %rd4249;
	ld.local.u8 	%rs2494, [%rd4250];
	cvt.s64.s32 	%rd4251, %r8419;
	add.s64 	%rd4252, %rd8, %rd4251;
	ld.local.u8 	%rd4253, [%rd4252];
	add.s64 	%rd4254, %rd27, %rd4253;
	ld.local.u8 	%rs2493, [%rd4254];
	setp.lt.u16 	%p1130, %rs2494, %rs2493;
	@%p1130 bra 	$L__BB0_1438;
$L__BB0_1440:
	add.s32 	%r8419, %r8419, 1;
	st.local.u8 	[%rd219], %rs2493;
$L__BB0_1441:
	setp.lt.s32 	%p1131, %r8420, %r1411;
	@%p1131 bra 	$L__BB0_1443;
	cvt.s64.s32 	%rd4255, %r8419;
	add.s64 	%rd4256, %rd8, %rd4255;
	ld.local.u8 	%rd4257, [%rd4256];
	add.s64 	%rd4258, %rd27, %rd4257;
	ld.local.u8 	%rs2495, [%rd4258];
	bra.uni 	$L__BB0_1447;
$L__BB0_1443:
	setp.lt.s32 	%p1132, %r8419, %r1421;
	@%p1132 bra 	$L__BB0_1446;
	cvt.s64.s32 	%rd4259, %r8420;
	add.s64 	%rd4260, %rd7, %rd4259;
	ld.local.u8 	%rd4261, [%rd4260];
	add.s64 	%rd4262, %rd26, %rd4261;
	ld.local.u8 	%rs2496, [%rd4262];
$L__BB0_1445:
	add.s32 	%r8420, %r8420, 1;
	st.local.u8 	[%rd219+1], %rs2496;
	bra.uni 	$L__BB0_1448;
$L__BB0_1446:
	cvt.s64.s32 	%rd4263, %r8420;
	add.s64 	%rd4264, %rd7, %rd4263;
	ld.local.u8 	%rd4265, [%rd4264];
	add.s64 	%rd4266, %rd26, %rd4265;
	ld.local.u8 	%rs2496, [%rd4266];
	cvt.s64.s32 	%rd4267, %r8419;
	add.s64 	%rd4268, %rd8, %rd4267;
	ld.local.u8 	%rd4269, [%rd4268];
	add.s64 	%rd4270, %rd27, %rd4269;
	ld.local.u8 	%rs2495, [%rd4270];
	setp.lt.u16 	%p1133, %rs2496, %rs2495;
	@%p1133 bra 	$L__BB0_1445;
$L__BB0_1447:
	add.s32 	%r8419, %r8419, 1;
	st.local.u8 	[%rd219+1], %rs2495;
$L__BB0_1448:
	setp.lt.s32 	%p1134, %r8420, %r1411;
	@%p1134 bra 	$L__BB0_1450;
	cvt.s64.s32 	%rd4271, %r8419;
	add.s64 	%rd4272, %rd8, %rd4271;
	ld.local.u8 	%rd4273, [%rd4272];
	add.s64 	%rd4274, %rd27, %rd4273;
	ld.local.u8 	%rs2497, [%rd4274];
	bra.uni 	$L__BB0_1454;
$L__BB0_1450:
	setp.lt.s32 	%p1135, %r8419, %r1421;
	@%p1135 bra 	$L__BB0_1453;
	cvt.s64.s32 	%rd4275, %r8420;
	add.s64 	%rd4276, %rd7, %rd4275;
	ld.local.u8 	%rd4277, [%rd4276];
	add.s64 	%rd4278, %rd26, %rd4277;
	ld.local.u8 	%rs2498, [%rd4278];
$L__BB0_1452:
	add.s32 	%r8420, %r8420, 1;
	st.local.u8 	[%rd219+2], %rs2498;
	bra.uni 	$L__BB0_1455;
$L__BB0_1453:
	cvt.s64.s32 	%rd4279, %r8420;
	add.s64 	%rd4280, %rd7, %rd4279;
	ld.local.u8 	%rd4281, [%rd4280];
	add.s64 	%rd4282, %rd26, %rd4281;
	ld.local.u8 	%rs2498, [%rd4282];
	cvt.s64.s32 	%rd4283, %r8419;
	add.s64 	%rd4284, %rd8, %rd4283;
	ld.local.u8 	%rd4285, [%rd4284];
	add.s64 	%rd4286, %rd27, %rd4285;
	ld.local.u8 	%rs2497, [%rd4286];
	setp.lt.u16 	%p1136, %rs2498, %rs2497;
	@%p1136 bra 	$L__BB0_1452;
$L__BB0_1454:
	add.s32 	%r8419, %r8419, 1;
	st.local.u8 	[%rd219+2], %rs2497;
$L__BB0_1455:
	setp.lt.s32 	%p1137, %r8420, %r1411;
	@%p1137 bra 	$L__BB0_1457;
	cvt.s64.s32 	%rd4287, %r8419;
	add.s64 	%rd4288, %rd8, %rd4287;
	ld.local.u8 	%rd4289, [%rd4288];
	add.s64 	%rd4290, %rd27, %rd4289;
	ld.local.u8 	%rs2499, [%rd4290];
	bra.uni 	$L__BB0_1461;
$L__BB0_1457:
	setp.lt.s32 	%p1138, %r8419, %r1421;
	@%p1138 bra 	$L__BB0_1460;
	cvt.s64.s32 	%rd4291, %r8420;
	add.s64 	%rd4292, %rd7, %rd4291;
	ld.local.u8 	%rd4293, [%rd4292];
	add.s64 	%rd4294, %rd26, %rd4293;
	ld.local.u8 	%rs2500, [%rd4294];
$L__BB0_1459:
	add.s32 	%r8420, %r8420, 1;
	st.local.u8 	[%rd219+3], %rs2500;
	bra.uni 	$L__BB0_1462;
$L__BB0_1460:
	cvt.s64.s32 	%rd4295, %r8420;
	add.s64 	%rd4296, %rd7, %rd4295;
	ld.local.u8 	%rd4297, [%rd4296];
	add.s64 	%rd4298, %rd26, %rd4297;
	ld.local.u8 	%rs2500, [%rd4298];
	cvt.s64.s32 	%rd4299, %r8419;
	add.s64 	%rd4300, %rd8, %rd4299;
	ld.local.u8 	%rd4301, [%rd4300];
	add.s64 	%rd4302, %rd27, %rd4301;
	ld.local.u8 	%rs2499, [%rd4302];
	setp.lt.u16 	%p1139, %rs2500, %rs2499;
	@%p1139 bra 	$L__BB0_1459;
$L__BB0_1461:
	add.s32 	%r8419, %r8419, 1;
	st.local.u8 	[%rd219+3], %rs2499;
$L__BB0_1462:
	add.s32 	%r8418, %r8418, 4;
	setp.eq.s32 	%p1140, %r8418, %r1235;
	mov.u32 	%r8608, %r1235;
	@%p1140 bra 	$L__BB0_1463;
	bra.uni 	$L__BB0_1434;
$L__BB0_1463:
	setp.eq.s32 	%p1141, %r1234, 0;
	@%p1141 bra 	$L__BB0_1826;
	setp.lt.s32 	%p1142, %r8420, %r1411;
	cvt.u64.u32 	%rd4303, %r8608;
	add.s64 	%rd258, %rd9, %rd4303;
	@%p1142 bra 	$L__BB0_1841;
	cvt.s64.s32 	%rd4304, %r8419;
	add.s64 	%rd4305, %rd8, %rd4304;
	ld.local.u8 	%rd4306, [%rd4305];
	add.s64 	%rd4307, %rd27, %rd4306;
	ld.local.u8 	%rs2533, [%rd4307];
	bra.uni 	$L__BB0_1845;
$L__BB0_1466:
	mov.u32 	%r1451, %r8432;
	setp.eq.s32 	%p1162, %r1451, %r1417;
	mov.u32 	%r1453, %r1417;
	@%p1162 bra 	$L__BB0_1468;
	add.s32 	%r8432, %r1451, 1;
	cvt.u64.u32 	%rd4464, %r1451;
	add.s64 	%rd4465, %rd8, %rd4464;
	ld.local.u8 	%r5892, [%rd4465+1];
	ld.local.u8 	%r5893, [%rd4465];
	add.s32 	%r5894, %r5893, 1;
	setp.ge.u32 	%p1163, %r5894, %r5892;
	mov.u32 	%r1453, %r1451;
	@%p1163 bra 	$L__BB0_1466;
$L__BB0_1468:
	add.s64 	%rd6875, %rd6875, 4;
	add.s64 	%rd6876, %rd6876, 4;
	ld.local.u8 	%r5895, [%rd8];
	setp.gt.s32 	%p1164, %r1422, %r5895;
	@%p1164 bra 	$L__BB0_1476;
	mov.b32 	%r8435, 0;
$L__BB0_1470:
	mov.u32 	%r1456, %r8435;
	setp.eq.s32 	%p1165, %r1456, %r1418;
	mov.u32 	%r8436, %r1418;
	@%p1165 bra 	$L__BB0_1472;
	add.s32 	%r8435, %r1456, 1;
	cvt.u64.u32 	%rd4466, %r1456;
	add.s64 	%rd4467, %rd7, %rd4466;
	ld.local.u8 	%r5897, [%rd4467+1];
	ld.local.u8 	%r5898, [%rd4467];
	add.s32 	%r5899, %r5898, 1;
	setp.ge.u32 	%p1166, %r5899, %r5897;
	mov.u32 	%r8436, %r1456;
	@%p1166 bra 	$L__BB0_1470;
$L__BB0_1472:
	ld.local.u8 	%r5900, [%rd7];
	setp.le.s32 	%p1167, %r1423, %r5900;
	@%p1167 bra 	$L__BB0_2306;
	cvt.u64.u32 	%rd4468, %r8436;
	add.s64 	%rd4469, %rd7, %rd4468;
	ld.local.u8 	%rs1755, [%rd4469];
	add.s16 	%rs1756, %rs1755, 1;
	st.local.u8 	[%rd4469], %rs1756;
	setp.eq.s32 	%p1168, %r8436, 0;
	@%p1168 bra 	$L__BB0_1400;
	and.b32  	%r1888, %r8436, 15;
	setp.lt.u32 	%p1169, %r8436, 16;
	mov.b32 	%r8646, 0;
	@%p1169 bra 	$L__BB0_1956;
	and.b32  	%r8646, %r8436, -16;
	mov.b32 	%r8437, 0;
	bra.uni 	$L__BB0_1955;
$L__BB0_1476:
	cvt.u64.u32 	%rd4477, %r1453;
	add.s64 	%rd4478, %rd8, %rd4477;
	ld.local.u8 	%rs1787, [%rd4478];
	add.s16 	%rs1788, %rs1787, 1;
	st.local.u8 	[%rd4478], %rs1788;
	setp.eq.s32 	%p1178, %r1453, 0;
	@%p1178 bra 	$L__BB0_1477;
	bra.uni 	$L__BB0_1813;
$L__BB0_1477:
	setp.gt.s32 	%p1126, %r1218, 0;
	mov.b32 	%r8431, 0;
	@%p1126 bra 	$L__BB0_1839;
$L__BB0_1478:
	st.local.u32 	[%rd6875], %r8431;
	mov.b32 	%r8432, 0;
	bra.uni 	$L__BB0_1466;
$L__BB0_1479:
	mul.wide.u32 	%rd5012, %r8441, 4;
	add.s64 	%rd224, %rd25, %rd5012;
	ld.local.u32 	%r8442, [%rd224+4];
	setp.le.u32 	%p1297, %r8440, %r8442;
	@%p1297 bra 	$L__BB0_1481;
	st.local.v2.u32 	[%rd224], {%r8442, %r8440};
	mov.u32 	%r8442, %r8440;
$L__BB0_1481:
	ld.local.u32 	%r8443, [%rd224+8];
	setp.le.u32 	%p1298, %r8442, %r8443;
	@%p1298 bra 	$L__BB0_1483;
	st.local.u32 	[%rd224+4], %r8443;
	st.local.u32 	[%rd224+8], %r8442;
	mov.u32 	%r8443, %r8442;
$L__BB0_1483:
	ld.local.u32 	%r8444, [%rd224+12];
	setp.le.u32 	%p1299, %r8443, %r8444;
	@%p1299 bra 	$L__BB0_1485;
	st.local.v2.u32 	[%rd224+8], {%r8444, %r8443};
	mov.u32 	%r8444, %r8443;
$L__BB0_1485:
	add.s32 	%r8441, %r8441, 4;
	ld.local.u32 	%r8440, [%rd224+16];
	setp.le.u32 	%p1300, %r8444, %r8440;
	@%p1300 bra 	$L__BB0_1487;
	st.local.u32 	[%rd224+12], %r8440;
	st.local.u32 	[%rd224+16], %r8444;
	mov.u32 	%r8440, %r8444;
$L__BB0_1487:
	setp.eq.s32 	%p1301, %r8441, %r8670;
	@%p1301 bra 	$L__BB0_1488;
	bra.uni 	$L__BB0_1479;
$L__BB0_1488:
	setp.eq.s32 	%p1302, %r1952, 0;
	@%p1302 bra 	$L__BB0_1489;
	bra.uni 	$L__BB0_2047;
$L__BB0_1489:
	add.s32 	%r8439, %r8439, 1;
	add.s32 	%r8438, %r8438, -1;
	setp.ne.s32 	%p1308, %r8439, %r1462;
	@%p1308 bra 	$L__BB0_2309;
$L__BB0_1490:
	mov.b32 	%r1478, 0;
	mov.u32 	%r8447, %r1478;
	mov.u32 	%r8448, %r1478;
$L__BB0_1491:
	mul.wide.s32 	%rd5014, %r8447, 4;
	add.s64 	%rd5015, %rd24, %rd5014;
	ld.local.u32 	%r1481, [%rd5015];
	setp.eq.s32 	%p1309, %r1481, %r1230;
	@%p1309 bra 	$L__BB0_1493;
	mul.wide.s32 	%rd5016, %r8448, 4;
	add.s64 	%rd5017, %rd25, %rd5016;
	ld.local.u32 	%r8449, [%rd5017];
	bra.uni 	$L__BB0_1494;
$L__BB0_1493:
	mul.wide.s32 	%rd5018, %r8448, 4;
	add.s64 	%rd5019, %rd25, %rd5018;
	ld.local.u32 	%r8449, [%rd5019];
	setp.eq.s32 	%p1310, %r8449, %r1230;
	@%p1310 bra 	$L__BB0_1500;
$L__BB0_1494:
	setp.eq.s32 	%p1311, %r1481, %r8449;
	@%p1311 bra 	$L__BB0_1498;
	setp.lt.u32 	%p1312, %r1481, %r8449;
	@%p1312 bra 	$L__BB0_1497;
	mul.wide.u32 	%rd5020, %r8449, 2;
	add.s64 	%rd5021, %rd34, %rd5020;
	ld.global.u16 	%r6386, [%rd5021];
	mul.wide.u32 	%rd5022, %r6386, 4;
	add.s64 	%rd5023, %rd23, %rd5022;
	ld.local.u32 	%r6387, [%rd5023];
	sub.s32 	%r1478, %r1478, %r6387;
	add.s32 	%r8448, %r8448, 1;
	bra.uni 	$L__BB0_1491;
$L__BB0_1497:
	mul.wide.u32 	%rd5024, %r1481, 2;
	add.s64 	%rd5025, %rd34, %rd5024;
	ld.global.u16 	%r6388, [%rd5025];
	mul.wide.u32 	%rd5026, %r6388, 4;
	add.s64 	%rd5027, %rd23, %rd5026;
	ld.local.u32 	%r6389, [%rd5027+-4];
	add.s32 	%r1478, %r6389, %r1478;
	add.s32 	%r8447, %r8447, 1;
	bra.uni 	$L__BB0_1491;
$L__BB0_1498:
	setp.eq.s32 	%p1313, %r1481, %r1230;
	@%p1313 bra 	$L__BB0_1500;
	add.s32 	%r8447, %r8447, 1;
	add.s32 	%r8448, %r8448, 1;
	bra.uni 	$L__BB0_1491;
$L__BB0_1500:
	setp.lt.s32 	%p1314, %r1478, 1;
	mov.u32 	%r1494, %r1267;
	mov.u32 	%r1495, %r1259;
	mov.u32 	%r1496, %r1257;
	mov.u32 	%r1497, %r1256;
	@%p1314 bra 	$L__BB0_1502;
	shr.u32 	%r6390, %r1255, 2;
	xor.b32  	%r6391, %r6390, %r1255;
	shl.b32 	%r6392, %r1267, 4;
	shl.b32 	%r6393, %r6391, 1;
	xor.b32  	%r6394, %r6393, %r6392;
	xor.b32  	%r6395, %r6394, %r6391;
	xor.b32  	%r1494, %r6395, %r1267;
	add.s32 	%r1268, %r1251, 1449748;
	add.s32 	%r6396, %r1494, %r1268;
	cvt.rn.f32.u32 	%f37, %r6396;
	fma.rn.f32 	%f38, %f37, 0f2F800000, 0f2F000000;
	neg.s32 	%r6397, %r1478;
	cvt.rn.f32.s32 	%f39, %r6397;
	div.rn.f32 	%f40, %f39, %f58;
	fma.rn.f32 	%f41, %f40, 0f3BBB989D, 0f3F000000;
	cvt.sat.f32.f32 	%f42, %f41;
	mov.f32 	%f43, 0f4B400001;
	mov.f32 	%f44, 0f437C0000;
	fma.rm.f32 	%f45, %f42, %f44, %f43;
	add.f32 	%f46, %f45, 0fCB40007F;
	neg.f32 	%f47, %f46;
	fma.rn.f32 	%f48, %f40, 0f3FB8AA3B, %f47;
	fma.rn.f32 	%f49, %f40, 0f32A57060, %f48;
	mov.b32 	%r6398, %f45;
	shl.b32 	%r6399, %r6398, 23;
	mov.b32 	%f50, %r6399;
	ex2.approx.ftz.f32 	%f51, %f49;
	mul.f32 	%f52, %f51, %f50;
	setp.geu.f32 	%p1315, %f38, %f52;
	mov.u32 	%r1495, %r1267;
	mov.u32 	%r1496, %r1259;
	mov.u32 	%r1497, %r1257;
	mov.u32 	%r1255, %r1256;
	@%p1315 bra 	$L__BB0_1705;
$L__BB0_1502:
	ld.param.u64 	%rd6776, [_Z24simulatedAnnealingKernelPjPiPtS_Pmfffiiiiiiiiy_param_4];
	setp.gt.s32 	%p1316, %r1216, 0;
	cvta.to.global.u64 	%rd5028, %rd6776;
	add.s64 	%rd5030, %rd5028, %rd3285;
	mul.wide.s32 	%rd5031, %r1258, 8;
	add.s64 	%rd5032, %rd5030, %rd5031;
	ld.global.u64 	%rd225, [%rd5032];
	@%p1316 bra 	$L__BB0_2102;
	mov.b16 	%rs1921, 41;
	st.local.u8 	[%rd191], %rs1921;
$L__BB0_1504:
	setp.gt.s32 	%p1348, %r1220, %r1219;
	mov.b16 	%rs1923, 41;
	st.local.u8 	[%rd3372], %rs1923;
	add.u64 	%rd5089, %SP, 8272;
	mov.u64 	%rd6881, %rd24;
	mov.u64 	%rd6882, %rd5089;
	@%p1348 bra 	$L__BB0_2478;
	add.u64 	%rd6882, %SP, 8272;
	mov.b32 	%r1528, 0;
	mov.b16 	%rs352, 0;
	mov.u16 	%rs353, %rs352;
	mov.u32 	%r1529, %r1221;
	mov.u64 	%rd6881, %rd24;
	mov.u32 	%r8470, %r1220;
$L__BB0_1506:
	mov.u32 	%r1530, %r8470;
	add.s16 	%rs354, %rs352, %rs292;
	sub.s16 	%rs1926, %rs294, %rs354;
	cvt.u32.u16 	%r6406, %rs1926;
	and.b32  	%r1531, %r6406, 7;
	add.s32 	%r1532, %r1531, -1;
	add.s16 	%rs355, %rs353, %rs292;
	sub.s16 	%rs1927, %rs294, %rs355;
	cvt.u32.u16 	%r6407, %rs1927;
	and.b32  	%r1533, %r6407, 15;
	add.s32 	%r1534, %r1533, -1;
	sub.s32 	%r1535, %r1221, %r1528;
	max.s32 	%r6408, %r1529, 1;
	add.s32 	%r1536, %r6408, -1;
	max.s32 	%r6409, %r1530, 1;
	add.s32 	%r1537, %r6409, -1;
	setp.gt.s32 	%p1349, %r1530, 0;
	@%p1349 bra 	$L__BB0_2032;
$L__BB0_1507:
	sub.s32 	%r1540, %r1218, %r1530;
	setp.eq.s32 	%p1359, %r1540, 0;
	add.s32 	%r6447, %r1540, %r1217;
	sub.s32 	%r1541, %r1216, %r6447;
	sub.s32 	%r1542, %r1217, %r1530;
	@%p1359 bra 	$L__BB0_2481;
	setp.eq.s32 	%p1360, %r1530, 0;
	@%p1360 bra 	$L__BB0_2571;
	and.b32  	%r2374, %r1535, 15;
	add.s32 	%r2375, %r1233, %r1528;
	and.b32  	%r2376, %r1535, -16;
	and.b32  	%r2377, %r1533, 7;
	and.b32  	%r2378, %r1531, 3;
$L__BB0_1510:
	setp.gt.s32 	%p1361, %r1540, 0;
	@%p1361 bra 	$L__BB0_1511;
	bra.uni 	$L__BB0_1587;
$L__BB0_1511:
	setp.gt.u32 	%p1362, %r2375, -16;
	mov.b32 	%r8644, 0;
	@%p1362 bra 	$L__BB0_1945;
	mov.b32 	%r8472, 0;
	bra.uni 	$L__BB0_1944;
$L__BB0_1513:
	.pragma "nounroll";
	shr.u64 	%rd5033, %rd225, %r8457;
	and.b64  	%rd5034, %rd5033, 1;
	setp.eq.b64 	%p1318, %rd5034, 1;
	not.pred 	%p1319, %p1318;
	@%p1319 bra 	$L__BB0_1515;
	add.s32 	%r1502, %r8458, 1;
	cvt.s64.s32 	%rd5035, %r8458;
	add.s64 	%rd5036, %rd26, %rd5035;
	st.local.u8 	[%rd5036], %r8457;
	mov.u32 	%r8458, %r1502;
$L__BB0_1515:
	add.s32 	%r1504, %r8457, 1;
	shr.u64 	%rd5037, %rd225, %r1504;
	and.b64  	%rd5038, %rd5037, 1;
	setp.eq.b64 	%p1320, %rd5038, 1;
	not.pred 	%p1321, %p1320;
	@%p1321 bra 	$L__BB0_1517;
	add.s32 	%r1505, %r8458, 1;
	cvt.s64.s32 	%rd5039, %r8458;
	add.s64 	%rd5040, %rd26, %rd5039;
	st.local.u8 	[%rd5040], %r1504;
	mov.u32 	%r8458, %r1505;
$L__BB0_1517:
	add.s32 	%r1507, %r8457, 2;
	shr.u64 	%rd5041, %rd225, %r1507;
	and.b64  	%rd5042, %rd5041, 1;
	setp.eq.b64 	%p1322, %rd5042, 1;
	not.pred 	%p1323, %p1322;
	@%p1323 bra 	$L__BB0_1519;
	add.s32 	%r1508, %r8458, 1;
	cvt.s64.s32 	%rd5043, %r8458;
	add.s64 	%rd5044, %rd26, %rd5043;
	st.local.u8 	[%rd5044], %r1507;
	mov.u32 	%r8458, %r1508;
$L__BB0_1519:
	add.s32 	%r1510, %r8457, 3;
	shr.u64 	%rd5045, %rd225, %r1510;
	and.b64  	%rd5046, %rd5045, 1;
	setp.eq.b64 	%p1324, %rd5046, 1;
	not.pred 	%p1325, %p1324;
	@%p1325 bra 	$L__BB0_1521;
	add.s32 	%r1511, %r8458, 1;
	cvt.s64.s32 	%rd5047, %r8458;
	add.s64 	%rd5048, %rd26, %rd5047;
	st.local.u8 	[%rd5048], %r1510;
	mov.u32 	%r8458, %r1511;
$L__BB0_1521:
	add.s32 	%r8457, %r8457, 4;
	setp.eq.s32 	%p1326, %r8457, %r1238;
	mov.u32 	%r8705, %r1238;
	@%p1326 bra 	$L__BB0_1522;
	bra.uni 	$L__BB0_1513;
$L__BB0_1522:
	setp.eq.s32 	%p1327, %r1229, 0;
	@%p1327 bra 	$L__BB0_1523;
	bra.uni 	$L__BB0_2104;
$L__BB0_1523:
	setp.lt.u32 	%p1336, %r1216, 4;
	mov.b16 	%rs1922, 41;
	st.local.u8 	[%rd191], %rs1922;
	mov.b32 	%r8464, 0;
	mov.u32 	%r8699, %r8464;
	@%p1336 bra 	$L__BB0_1534;
	mov.b32 	%r8464, 0;
	mov.u32 	%r8463, %r8464;
$L__BB0_1525:
	.pragma "nounroll";
	shr.u64 	%rd5061, %rd225, %r8463;
	and.b64  	%rd5062, %rd5061, 1;
	setp.eq.b64 	%p1337, %rd5062, 1;
	@%p1337 bra 	$L__BB0_1527;
	add.s32 	%r1516, %r8464, 1;
	cvt.s64.s32 	%rd5063, %r8464;
	add.s64 	%rd5064, %rd27, %rd5063;
	st.local.u8 	[%rd5064], %r8463;
	mov.u32 	%r8464, %r1516;
$L__BB0_1527:
	add.s32 	%r1518, %r8463, 1;
	shr.u64 	%rd5065, %rd225, %r1518;
	and.b64  	%rd5066, %rd5065, 1;
	setp.eq.b64 	%p1338, %rd5066, 1;
	@%p1338 bra 	$L__BB0_1529;
	add.s32 	%r1519, %r8464, 1;
	cvt.s64.s32 	%rd5067, %r8464;
	add.s64 	%rd5068, %rd27, %rd5067;
	st.local.u8 	[%rd5068], %r1518;
	mov.u32 	%r8464, %r1519;
$L__BB0_1529:
	add.s32 	%r1521, %r8463, 2;
	shr.u64 	%rd5069, %rd225, %r1521;
	and.b64  	%rd5070, %rd5069, 1;
	setp.eq.b64 	%p1339, %rd5070, 1;
	@%p1339 bra 	$L__BB0_1531;
	add.s32 	%r1522, %r8464, 1;
	cvt.s64.s32 	%rd5071, %r8464;
	add.s64 	%rd5072, %rd27, %rd5071;
	st.local.u8 	[%rd5072], %r1521;
	mov.u32 	%r8464, %r1522;
$L__BB0_1531:
	add.s32 	%r1524, %r8463, 3;
	shr.u64 	%rd5073, %rd225, %r1524;
	and.b64  	%rd5074, %rd5073, 1;
	setp.eq.b64 	%p1340, %rd5074, 1;
	@%p1340 bra 	$L__BB0_1533;
	add.s32 	%r1525, %r8464, 1;
	cvt.s64.s32 	%rd5075, %r8464;
	add.s64 	%rd5076, %rd27, %rd5075;
	st.local.u8 	[%rd5076], %r1524;
	mov.u32 	%r8464, %r1525;
$L__BB0_1533:
	add.s32 	%r8463, %r8463, 4;
	setp.eq.s32 	%p1341, %r8463, %r1231;
	mov.u32 	%r8699, %r1231;
	@%p1341 bra 	$L__BB0_1534;
	bra.uni 	$L__BB0_1525;
$L__BB0_1534:
	setp.eq.s32 	%p1342, %r1222, 0;
	@%p1342 bra 	$L__BB0_1504;
	setp.eq.s32 	%p1343, %r1222, 1;
	@%p1343 bra 	$L__BB0_1541;
	shr.u64 	%rd5077, %rd225, %r8699;
	and.b64  	%rd5078, %rd5077, 1;
	setp.eq.b64 	%p1344, %rd5078, 1;
	@%p1344 bra 	$L__BB0_1538;
	add.s32 	%r2012, %r8464, 1;
	cvt.s64.s32 	%rd5079, %r8464;
	add.s64 	%rd5080, %rd27, %rd5079;
	st.local.u8 	[%rd5080], %r8699;
	mov.u32 	%r8464, %r2012;
$L__BB0_1538:
	add.s32 	%r2014, %r8699, 1;
	shr.u64 	%rd5081, %rd225, %r2014;
	and.b64  	%rd5082, %rd5081, 1;
	setp.eq.b64 	%p1345, %rd5082, 1;
	@%p1345 bra 	$L__BB0_1540;
	add.s32 	%r2015, %r8464, 1;
	cvt.s64.s32 	%rd5083, %r8464;
	add.s64 	%rd5084, %rd27, %rd5083;
	st.local.u8 	[%rd5084], %r2014;
	mov.u32 	%r8464, %r2015;
$L__BB0_1540:
	add.s32 	%r8699, %r8699, 2;
$L__BB0_1541:
	setp.eq.s32 	%p1346, %r1232, 0;
	@%p1346 bra 	$L__BB0_1504;
	shr.u64 	%rd5085, %rd225, %r8699;
	and.b64  	%rd5086, %rd5085, 1;
	setp.eq.b64 	%p1347, %rd5086, 1;
	@%p1347 bra 	$L__BB0_1504;
	cvt.s64.s32 	%rd5087, %r8464;
	add.s64 	%rd5088, %rd27, %rd5087;
	st.local.u8 	[%rd5088], %r8699;
	bra.uni 	$L__BB0_1504;
$L__BB0_1544:
	setp.lt.s32 	%p1373, %r8475, %r1530;
	cvt.u64.u32 	%rd5107, %r8473;
	add.s64 	%rd232, %rd6, %rd5107;
	@%p1373 bra 	$L__BB0_1546;
	cvt.s64.s32 	%rd5108, %r8474;
	add.s64 	%rd5109, %rd5, %rd5108;
	ld.local.u8 	%rd5110, [%rd5109];
	add.s64 	%rd5111, %rd27, %rd5110;
	ld.local.u8 	%rs2503, [%rd5111];
	bra.uni 	$L__BB0_1550;
$L__BB0_1546:
	setp.lt.s32 	%p1374, %r8474, %r1540;
	@%p1374 bra 	$L__BB0_1549;
	cvt.s64.s32 	%rd5112, %r8475;
	add.s64 	%rd5113, %rd4, %rd5112;
	ld.local.u8 	%rd5114, [%rd5113];
	add.s64 	%rd5115, %rd26, %rd5114;
	ld.local.u8 	%rs2504, [%rd5115];
$L__BB0_1548:
	add.s32 	%r8475, %r8475, 1;
	st.local.u8 	[%rd232], %rs2504;
	bra.uni 	$L__BB0_1551;
$L__BB0_1549:
	cvt.s64.s32 	%rd5116, %r8475;
	add.s64 	%rd5117, %rd4, %rd5116;
	ld.local.u8 	%rd5118, [%rd5117];
	add.s64 	%rd5119, %rd26, %rd5118;
	ld.local.u8 	%rs2504, [%rd5119];
	cvt.s64.s32 	%rd5120, %r8474;
	add.s64 	%rd5121, %rd5, %rd5120;
	ld.local.u8 	%rd5122, [%rd5121];
	add.s64 	%rd5123, %rd27, %rd5122;
	ld.local.u8 	%rs2503, [%rd5123];
	setp.lt.u16 	%p1375, %rs2504, %rs2503;
	@%p1375 bra 	$L__BB0_1548;
$L__BB0_1550:
	add.s32 	%r8474, %r8474, 1;
	st.local.u8 	[%rd232], %rs2503;
$L__BB0_1551:
	setp.lt.s32 	%p1376, %r8475, %r1530;
	@%p1376 bra 	$L__BB0_1553;
	cvt.s64.s32 	%rd5124, %r8474;
	add.s64 	%rd5125, %rd5, %rd5124;
	ld.local.u8 	%rd5126, [%rd5125];
	add.s64 	%rd5127, %rd27, %rd5126;
	ld.local.u8 	%rs2505, [%rd5127];
	bra.uni 	$L__BB0_1557;
$L__BB0_1553:
	setp.lt.s32 	%p1377, %r8474, %r1540;
	@%p1377 bra 	$L__BB0_1556;
	cvt.s64.s32 	%rd5128, %r8475;
	add.s64 	%rd5129, %rd4, %rd5128;
	ld.local.u8 	%rd5130, [%rd5129];
	add.s64 	%rd5131, %rd26, %rd5130;
	ld.local.u8 	%rs2506, [%rd5131];
$L__BB0_1555:
	add.s32 	%r8475, %r8475, 1;
	st.local.u8 	[%rd232+1], %rs2506;
	bra.uni 	$L__BB0_1558;
$L__BB0_1556:
	cvt.s64.s32 	%rd5132, %r8475;
	add.s64 	%rd5133, %rd4, %rd5132;
	ld.local.u8 	%rd5134, [%rd5133];
	add.s64 	%rd5135, %rd26, %rd5134;
	ld.local.u8 	%rs2506, [%rd5135];
	cvt.s64.s32 	%rd5136, %r8474;
	add.s64 	%rd5137, %rd5, %rd5136;
	ld.local.u8 	%rd5138, [%rd5137];
	add.s64 	%rd5139, %rd27, %rd5138;
	ld.local.u8 	%rs2505, [%rd5139];
	setp.lt.u16 	%p1378, %rs2506, %rs2505;
	@%p1378 bra 	$L__BB0_1555;
$L__BB0_1557:
	add.s32 	%r8474, %r8474, 1;
	st.local.u8 	[%rd232+1], %rs2505;
$L__BB0_1558:
	setp.lt.s32 	%p1379, %r8475, %r1530;
	@%p1379 bra 	$L__BB0_1560;
	cvt.s64.s32 	%rd5140, %r8474;
	add.s64 	%rd5141, %rd5, %rd5140;
	ld.local.u8 	%rd5142, [%rd5141];
	add.s64 	%rd5143, %rd27, %rd5142;
	ld.local.u8 	%rs2507, [%rd5143];
	bra.uni 	$L__BB0_1564;
$L__BB0_1560:
	setp.lt.s32 	%p1380, %r8474, %r1540;
	@%p1380 bra 	$L__BB0_1563;
	cvt.s64.s32 	%rd5144, %r8475;
	add.s64 	%rd5145, %rd4, %rd5144;
	ld.local.u8 	%rd5146, [%rd5145];
	add.s64 	%rd5147, %rd26, %rd5146;
	ld.local.u8 	%rs2508, [%rd5147];
$L__BB0_1562:
	add.s32 	%r8475, %r8475, 1;
	st.local.u8 	[%rd232+2], %rs2508;
	bra.uni 	$L__BB0_1565;
$L__BB0_1563:
	cvt.s64.s32 	%rd5148, %r8475;
	add.s64 	%rd5149, %rd4, %rd5148;
	ld.local.u8 	%rd5150, [%rd5149];
	add.s64 	%rd5151, %rd26, %rd5150;
	ld.local.u8 	%rs2508, [%rd5151];
	cvt.s64.s32 	%rd5152, %r8474;
	add.s64 	%rd5153, %rd5, %rd5152;
	ld.local.u8 	%rd5154, [%rd5153];
	add.s64 	%rd5155, %rd27, %rd5154;
	ld.local.u8 	%rs2507, [%rd5155];
	setp.lt.u16 	%p1381, %rs2508, %rs2507;
	@%p1381 bra 	$L__BB0_1562;
$L__BB0_1564:
	add.s32 	%r8474, %r8474, 1;
	st.local.u8 	[%rd232+2], %rs2507;
$L__BB0_1565:
	setp.lt.s32 	%p1382, %r8475, %r1530;
	@%p1382 bra 	$L__BB0_1567;
	cvt.s64.s32 	%rd5156, %r8474;
	add.s64 	%rd5157, %rd5, %rd5156;
	ld.local.u8 	%rd5158, [%rd5157];
	add.s64 	%rd5159, %rd27, %rd5158;
	ld.local.u8 	%rs2509, [%rd5159];
	bra.uni 	$L__BB0_1571;
$L__BB0_1567:
	setp.lt.s32 	%p1383, %r8474, %r1540;
	@%p1383 bra 	$L__BB0_1570;
	cvt.s64.s32 	%rd5160, %r8475;
	add.s64 	%rd5161, %rd4, %rd5160;
	ld.local.u8 	%rd5162, [%rd5161];
	add.s64 	%rd5163, %rd26, %rd5162;
	ld.local.u8 	%rs2510, [%rd5163];
$L__BB0_1569:
	add.s32 	%r8475, %r8475, 1;
	st.local.u8 	[%rd232+3], %rs2510;
	bra.uni 	$L__BB0_1572;
$L__BB0_1570:
	cvt.s64.s32 	%rd5164, %r8475;
	add.s64 	%rd5165, %rd4, %rd5164;
	ld.local.u8 	%rd5166, [%rd5165];
	add.s64 	%rd5167, %rd26, %rd5166;
	ld.local.u8 	%rs2510, [%rd5167];
	cvt.s64.s32 	%rd5168, %r8474;
	add.s64 	%rd5169, %rd5, %rd5168;
	ld.local.u8 	%rd5170, [%rd5169];
	add.s64 	%rd5171, %rd27, %rd5170;
	ld.local.u8 	%rs2509, [%rd5171];
	setp.lt.u16 	%p1384, %rs2510, %rs2509;
	@%p1384 bra 	$L__BB0_1569;
$L__BB0_1571:
	add.s32 	%r8474, %r8474, 1;
	st.local.u8 	[%rd232+3], %rs2509;
$L__BB0_1572:
	add.s32 	%r8473, %r8473, 4;
	setp.eq.s32 	%p1385, %r8473, %r1235;
	mov.u32 	%r8589, %r1235;
	@%p1385 bra 	$L__BB0_1573;
	bra.uni 	$L__BB0_1544;
$L__BB0_1573:
	setp.eq.s32 	%p1386, %r1234, 0;
	@%p1386 bra 	$L__BB0_1777;
	setp.lt.s32 	%p1387, %r8475, %r1530;
	cvt.u64.u32 	%rd5172, %r8589;
	add.s64 	%rd255, %rd6, %rd5172;
	@%p1387 bra 	$L__BB0_1792;
	cvt.s64.s32 	%rd5173, %r8474;
	add.s64 	%rd5174, %rd5, %rd5173;
	ld.local.u8 	%rd5175, [%rd5174];
	add.s64 	%rd5176, %rd27, %rd5175;
	ld.local.u8 	%rs2527, [%rd5176];
	bra.uni 	$L__BB0_1796;
$L__BB0_1576:
	mov.u32 	%r1570, %r8487;
	setp.eq.s32 	%p1407, %r1570, %r1536;
	mov.u32 	%r1572, %r1536;
	@%p1407 bra 	$L__BB0_1578;
	add.s32 	%r8487, %r1570, 1;
	cvt.u64.u32 	%rd5333, %r1570;
	add.s64 	%rd5334, %rd5, %rd5333;
	ld.local.u8 	%r6577, [%rd5334+1];
	ld.local.u8 	%r6578, [%rd5334];
	add.s32 	%r6579, %r6578, 1;
	setp.ge.u32 	%p1408, %r6579, %r6577;
	mov.u32 	%r1572, %r1570;
	@%p1408 bra 	$L__BB0_1576;
$L__BB0_1578:
	add.s64 	%rd6881, %rd6881, 4;
	add.s64 	%rd6882, %rd6882, 4;
	ld.local.u8 	%r6580, [%rd5];
	setp.gt.s32 	%p1409, %r1541, %r6580;
	@%p1409 bra 	$L__BB0_1586;
	mov.b32 	%r8490, 0;
$L__BB0_1580:
	mov.u32 	%r1575, %r8490;
	setp.eq.s32 	%p1410, %r1575, %r1537;
	mov.u32 	%r8491, %r1537;
	@%p1410 bra 	$L__BB0_1582;
	add.s32 	%r8490, %r1575, 1;
	cvt.u64.u32 	%rd5335, %r1575;
	add.s64 	%rd5336, %rd4, %rd5335;
	ld.local.u8 	%r6582, [%rd5336+1];
	ld.local.u8 	%r6583, [%rd5336];
	add.s32 	%r6584, %r6583, 1;
	setp.ge.u32 	%p1411, %r6584, %r6582;
	mov.u32 	%r8491, %r1575;
	@%p1411 bra 	$L__BB0_1580;
$L__BB0_1582:
	ld.local.u8 	%r6585, [%rd4];
	setp.le.s32 	%p1412, %r1542, %r6585;
	@%p1412 bra 	$L__BB0_2477;
	cvt.u64.u32 	%rd5337, %r8491;
	add.s64 	%rd5338, %rd4, %rd5337;
	ld.local.u8 	%rs1988, [%rd5338];
	add.s16 	%rs1989, %rs1988, 1;
	st.local.u8 	[%rd5338], %rs1989;
	setp.eq.s32 	%p1413, %r8491, 0;
	@%p1413 bra 	$L__BB0_1510;
	and.b32  	%r1874, %r8491, 15;
	setp.lt.u32 	%p1414, %r8491, 16;
	mov.b32 	%r8640, 0;
	@%p1414 bra 	$L__BB0_1934;
	and.b32  	%r8640, %r8491, -16;
	mov.b32 	%r8492, 0;
	bra.uni 	$L__BB0_1933;
$L__BB0_1586:
	cvt.u64.u32 	%rd5346, %r1572;
	add.s64 	%rd5347, %rd5, %rd5346;
	ld.local.u8 	%rs2020, [%rd5347];
	add.s16 	%rs2021, %rs2020, 1;
	st.local.u8 	[%rd5347], %rs2021;
	setp.eq.s32 	%p1423, %r1572, 0;
	@%p1423 bra 	$L__BB0_1587;
	bra.uni 	$L__BB0_1764;
$L__BB0_1587:
	setp.gt.s32 	%p1371, %r1218, 0;
	mov.b32 	%r8486, 0;
	@%p1371 bra 	$L__BB0_1790;
$L__BB0_1588:
	st.local.u32 	[%rd6881], %r8486;
	mov.b32 	%r8487, 0;
	bra.uni 	$L__BB0_1576;
$L__BB0_1589:
	mul.wide.u32 	%rd5886, %r8496, 4;
	add.s64 	%rd237, %rd24, %rd5886;
	ld.local.u32 	%r8497, [%rd237+4];
	setp.le.u32 	%p1542, %r8495, %r8497;
	@%p1542 bra 	$L__BB0_1591;
	st.local.v2.u32 	[%rd237], {%r8497, %r8495};
	mov.u32 	%r8497, %r8495;
$L__BB0_1591:
	ld.local.u32 	%r8498, [%rd237+8];
	setp.le.u32 	%p1543, %r8497, %r8498;
	@%p1543 bra 	$L__BB0_1593;
	st.local.u32 	[%rd237+4], %r8498;
	st.local.u32 	[%rd237+8], %r8497;
	mov.u32 	%r8498, %r8497;
$L__BB0_1593:
	ld.local.u32 	%r8499, [%rd237+12];
	setp.le.u32 	%p1544, %r8498, %r8499;
	@%p1544 bra 	$L__BB0_1595;
	st.local.v2.u32 	[%rd237+8], {%r8499, %r8498};
	mov.u32 	%r8499, %r8498;
$L__BB0_1595:
	add.s32 	%r8496, %r8496, 4;
	ld.local.u32 	%r8495, [%rd237+16];
	setp.le.u32 	%p1545, %r8499, %r8495;
	@%p1545 bra 	$L__BB0_1597;
	st.local.u32 	[%rd237+12], %r8495;
	st.local.u32 	[%rd237+16], %r8499;
	mov.u32 	%r8495, %r8499;
$L__BB0_1597:
	setp.eq.s32 	%p1546, %r8496, %r8664;
	@%p1546 bra 	$L__BB0_1598;
	bra.uni 	$L__BB0_1589;
$L__BB0_1598:
	setp.eq.s32 	%p1547, %r1934, 0;
	@%p1547 bra 	$L__BB0_1599;
	bra.uni 	$L__BB0_2024;
$L__BB0_1599:
	add.s32 	%r8494, %r8494, 1;
	add.s32 	%r8493, %r8493, -1;
	setp.ne.s32 	%p1553, %r8494, %r1582;
	@%p1553 bra 	$L__BB0_2480;
$L__BB0_1600:
	ld.local.u32 	%r8501, [%rd24];
	setp.eq.s32 	%p1554, %r8501, %r1580;
	@%p1554 bra 	$L__BB0_1603;
	mov.b32 	%r8502, 0;
$L__BB0_1602:
	mul.wide.u32 	%rd5888, %r8501, 2;
	add.s64 	%rd5889, %rd34, %rd5888;
	ld.global.u16 	%rs2154, [%rd5889];
	add.s16 	%rs2155, %rs2154, -1;
	st.global.u16 	[%rd5889], %rs2155;
	add.s32 	%r1601, %r8502, 1;
	mul.wide.u32 	%rd5890, %r8502, 4;
	add.s64 	%rd5891, %rd24, %rd5890;
	ld.local.u32 	%r8501, [%rd5891+4];
	setp.ne.s32 	%p1555, %r8501, %r1580;
	mov.u32 	%r8502, %r1601;
	@%p1555 bra 	$L__BB0_1602;
$L__BB0_1603:
	setp.gt.s32 	%p1556, %r1216, 0;
	@%p1556 bra 	$L__BB0_2091;
	mov.b16 	%rs2156, 41;
	st.local.u8 	[%rd191], %rs2156;
$L__BB0_1605:
	setp.gt.s32 	%p1588, %r1220, %r1219;
	cvt.s64.s32 	%rd5949, %r5049;
	add.s64 	%rd5950, %rd27, %rd5949;
	mov.b16 	%rs2158, 41;
	st.local.u8 	[%rd5950], %rs2158;
	add.u64 	%rd5948, %SP, 12368;
	mov.u64 	%rd6887, %rd25;
	mov.u64 	%rd6888, %rd5948;
	@%p1588 bra 	$L__BB0_2649;
	add.u64 	%rd6888, %SP, 12368;
	mov.b32 	%r1631, 0;
	mov.b16 	%rs380, 0;
	mov.u16 	%rs381, %rs380;
	mov.u32 	%r1632, %r1221;
	mov.u64 	%rd6887, %rd25;
	mov.u32 	%r8517, %r1220;
$L__BB0_1607:
	mov.u32 	%r1633, %r8517;
	add.s16 	%rs382, %rs380, %rs292;
	sub.s16 	%rs2161, %rs294, %rs382;
	cvt.u32.u16 	%r7077, %rs2161;
	and.b32  	%r1634, %r7077, 7;
	add.s32 	%r1635, %r1634, -1;
	add.s16 	%rs383, %rs381, %rs292;
	sub.s16 	%rs2162, %rs294, %rs383;
	cvt.u32.u16 	%r7078, %rs2162;
	and.b32  	%r1636, %r7078, 15;
	add.s32 	%r1637, %r1636, -1;
	sub.s32 	%r1638, %r1221, %r1631;
	max.s32 	%r7079, %r1632, 1;
	add.s32 	%r1639, %r7079, -1;
	max.s32 	%r7080, %r1633, 1;
	add.s32 	%r1640, %r7080, -1;
	setp.gt.s32 	%p1589, %r1633, 0;
	@%p1589 bra 	$L__BB0_2009;
$L__BB0_1608:
	sub.s32 	%r1643, %r1218, %r1633;
	setp.eq.s32 	%p1599, %r1643, 0;
	add.s32 	%r7118, %r1643, %r1217;
	sub.s32 	%r1644, %r1216, %r7118;
	sub.s32 	%r1645, %r1217, %r1633;
	@%p1599 bra 	$L__BB0_2652;
	setp.eq.s32 	%p1600, %r1633, 0;
	@%p1600 bra 	$L__BB0_2742;
	and.b32  	%r2519, %r1638, 15;
	add.s32 	%r2520, %r1233, %r1631;
	and.b32  	%r2521, %r1638, -16;
	and.b32  	%r2522, %r1636, 7;
	and.b32  	%r2523, %r1634, 3;
$L__BB0_1611:
	setp.gt.s32 	%p1601, %r1643, 0;
	@%p1601 bra 	$L__BB0_1612;
	bra.uni 	$L__BB0_1688;
$L__BB0_1612:
	setp.gt.u32 	%p1602, %r2520, -16;
	mov.b32 	%r8638, 0;
	@%p1602 bra 	$L__BB0_1923;
	mov.b32 	%r8519, 0;
	bra.uni 	$L__BB0_1922;
$L__BB0_1614:
	.pragma "nounroll";
	shr.u64 	%rd5892, %rd199, %r8504;
	and.b64  	%rd5893, %rd5892, 1;
	setp.eq.b64 	%p1558, %rd5893, 1;
	not.pred 	%p1559, %p1558;
	@%p1559 bra 	$L__BB0_1616;
	add.s32 	%r1605, %r8505, 1;
	cvt.s64.s32 	%rd5894, %r8505;
	add.s64 	%rd5895, %rd26, %rd5894;
	st.local.u8 	[%rd5895], %r8504;
	mov.u32 	%r8505, %r1605;
$L__BB0_1616:
	add.s32 	%r1607, %r8504, 1;
	shr.u64 	%rd5896, %rd199, %r1607;
	and.b64  	%rd5897, %rd5896, 1;
	setp.eq.b64 	%p1560, %rd5897, 1;
	not.pred 	%p1561, %p1560;
	@%p1561 bra 	$L__BB0_1618;
	add.s32 	%r1608, %r8505, 1;
	cvt.s64.s32 	%rd5898, %r8505;
	add.s64 	%rd5899, %rd26, %rd5898;
	st.local.u8 	[%rd5899], %r1607;
	mov.u32 	%r8505, %r1608;
$L__BB0_1618:
	add.s32 	%r1610, %r8504, 2;
	shr.u64 	%rd5900, %rd199, %r1610;
	and.b64  	%rd5901, %rd5900, 1;
	setp.eq.b64 	%p1562, %rd5901, 1;
	not.pred 	%p1563, %p1562;
	@%p1563 bra 	$L__BB0_1620;
	add.s32 	%r1611, %r8505, 1;
	cvt.s64.s32 	%rd5902, %r8505;
	add.s64 	%rd5903, %rd26, %rd5902;
	st.local.u8 	[%rd5903], %r1610;
	mov.u32 	%r8505, %r1611;
$L__BB0_1620:
	add.s32 	%r1613, %r8504, 3;
	shr.u64 	%rd5904, %rd199, %r1613;
	and.b64  	%rd5905, %rd5904, 1;
	setp.eq.b64 	%p1564, %rd5905, 1;
	not.pred 	%p1565, %p1564;
	@%p1565 bra 	$L__BB0_1622;
	add.s32 	%r1614, %r8505, 1;
	cvt.s64.s32 	%rd5906, %r8505;
	add.s64 	%rd5907, %rd26, %rd5906;
	st.local.u8 	[%rd5907], %r1613;
	mov.u32 	%r8505, %r1614;
$L__BB0_1622:
	add.s32 	%r8504, %r8504, 4;
	setp.eq.s32 	%p1566, %r8504, %r1231;
	mov.u32 	%r8693, %r1231;
	@%p1566 bra 	$L__BB0_1623;
	bra.uni 	$L__BB0_1614;
$L__BB0_1623:
	setp.eq.s32 	%p1567, %r1222, 0;
	@%p1567 bra 	$L__BB0_1624;
	bra.uni 	$L__BB0_2093;
$L__BB0_1624:
	setp.lt.u32 	%p1576, %r1216, 4;
	mov.b16 	%rs2157, 41;
	st.local.u8 	[%rd191], %rs2157;
	mov.b32 	%r8511, 0;
	mov.u32 	%r8687, %r8511;
	@%p1576 bra 	$L__BB0_1635;
	mov.b32 	%r8511, 0;
	mov.u32 	%r8510, %r8511;
$L__BB0_1626:
	.pragma "nounroll";
	shr.u64 	%rd5920, %rd199, %r8510;
	and.b64  	%rd5921, %rd5920, 1;
	setp.eq.b64 	%p1577, %rd5921, 1;
	@%p1577 bra 	$L__BB0_1628;
	add.s32 	%r1619, %r8511, 1;
	cvt.s64.s32 	%rd5922, %r8511;
	add.s64 	%rd5923, %rd27, %rd5922;
	st.local.u8 	[%rd5923], %r8510;
	mov.u32 	%r8511, %r1619;
$L__BB0_1628:
	add.s32 	%r1621, %r8510, 1;
	shr.u64 	%rd5924, %rd199, %r1621;
	and.b64  	%rd5925, %rd5924, 1;
	setp.eq.b64 	%p1578, %rd5925, 1;
	@%p1578 bra 	$L__BB0_1630;
	add.s32 	%r1622, %r8511, 1;
	cvt.s64.s32 	%rd5926, %r8511;
	add.s64 	%rd5927, %rd27, %rd5926;
	st.local.u8 	[%rd5927], %r1621;
	mov.u32 	%r8511, %r1622;
$L__BB0_1630:
	add.s32 	%r1624, %r8510, 2;
	shr.u64 	%rd5928, %rd199, %r1624;
	and.b64  	%rd5929, %rd5928, 1;
	setp.eq.b64 	%p1579, %rd5929, 1;
	@%p1579 bra 	$L__BB0_1632;
	add.s32 	%r1625, %r8511, 1;
	cvt.s64.s32 	%rd5930, %r8511;
	add.s64 	%rd5931, %rd27, %rd5930;
	st.local.u8 	[%rd5931], %r1624;
	mov.u32 	%r8511, %r1625;
$L__BB0_1632:
	add.s32 	%r1627, %r8510, 3;
	shr.u64 	%rd5932, %rd199, %r1627;
	and.b64  	%rd5933, %rd5932, 1;
	setp.eq.b64 	%p1580, %rd5933, 1;
	@%p1580 bra 	$L__BB0_1634;
	add.s32 	%r1628, %r8511, 1;
	cvt.s64.s32 	%rd5934, %r8511;
	add.s64 	%rd5935, %rd27, %rd5934;
	st.local.u8 	[%rd5935], %r1627;
	mov.u32 	%r8511, %r1628;
$L__BB0_1634:
	add.s32 	%r8510, %r8510, 4;
	setp.eq.s32 	%p1581, %r8510, %r1231;
	mov.u32 	%r8687, %r1231;
	@%p1581 bra 	$L__BB0_1635;
	bra.uni 	$L__BB0_1626;
$L__BB0_1635:
	setp.eq.s32 	%p1582, %r1222, 0;
	@%p1582 bra 	$L__BB0_1605;
	setp.eq.s32 	%p1583, %r1222, 1;
	@%p1583 bra 	$L__BB0_1642;
	shr.u64 	%rd5936, %rd199, %r8687;
	and.b64  	%rd5937, %rd5936, 1;
	setp.eq.b64 	%p1584, %rd5937, 1;
	@%p1584 bra 	$L__BB0_1639;
	add.s32 	%r1991, %r8511, 1;
	cvt.s64.s32 	%rd5938, %r8511;
	add.s64 	%rd5939, %rd27, %rd5938;
	st.local.u8 	[%rd5939], %r8687;
	mov.u32 	%r8511, %r1991;
$L__BB0_1639:
	add.s32 	%r1993, %r8687, 1;
	shr.u64 	%rd5940, %rd199, %r1993;
	and.b64  	%rd5941, %rd5940, 1;
	setp.eq.b64 	%p1585, %rd5941, 1;
	@%p1585 bra 	$L__BB0_1641;
	add.s32 	%r1994, %r8511, 1;
	cvt.s64.s32 	%rd5942, %r8511;
	add.s64 	%rd5943, %rd27, %rd5942;
	st.local.u8 	[%rd5943], %r1993;
	mov.u32 	%r8511, %r1994;
$L__BB0_1641:
	add.s32 	%r8687, %r8687, 2;
$L__BB0_1642:
	setp.eq.s32 	%p1586, %r1232, 0;
	@%p1586 bra 	$L__BB0_1605;
	shr.u64 	%rd5944, %rd199, %r8687;
	and.b64  	%rd5945, %rd5944, 1;
	setp.eq.b64 	%p1587, %rd5945, 1;
	@%p1587 bra 	$L__BB0_1605;
	cvt.s64.s32 	%rd5946, %r8511;
	add.s64 	%rd5947, %rd27, %rd5946;
	st.local.u8 	[%rd5947], %r8687;
	bra.uni 	$L__BB0_1605;
$L__BB0_1645:
	setp.lt.s32 	%p1613, %r8522, %r1633;
	cvt.u64.u32 	%rd5966, %r8520;
	add.s64 	%rd244, %rd3, %rd5966;
	@%p1613 bra 	$L__BB0_1647;
	cvt.s64.s32 	%rd5967, %r8521;
	add.s64 	%rd5968, %rd2, %rd5967;
	ld.local.u8 	%rd5969, [%rd5968];
	add.s64 	%rd5970, %rd27, %rd5969;
	ld.local.u8 	%rs2513, [%rd5970];
	bra.uni 	$L__BB0_1651;
$L__BB0_1647:
	setp.lt.s32 	%p1614, %r8521, %r1643;
	@%p1614 bra 	$L__BB0_1650;
	cvt.s64.s32 	%rd5971, %r8522;
	add.s64 	%rd5972, %rd1, %rd5971;
	ld.local.u8 	%rd5973, [%rd5972];
	add.s64 	%rd5974, %rd26, %rd5973;
	ld.local.u8 	%rs2514, [%rd5974];
$L__BB0_1649:
	add.s32 	%r8522, %r8522, 1;
	st.local.u8 	[%rd244], %rs2514;
	bra.uni 	$L__BB0_1652;
$L__BB0_1650:
	cvt.s64.s32 	%rd5975, %r8522;
	add.s64 	%rd5976, %rd1, %rd5975;
	ld.local.u8 	%rd5977, [%rd5976];
	add.s64 	%rd5978, %rd26, %rd5977;
	ld.local.u8 	%rs2514, [%rd5978];
	cvt.s64.s32 	%rd5979, %r8521;
	add.s64 	%rd5980, %rd2, %rd5979;
	ld.local.u8 	%rd5981, [%rd5980];
	add.s64 	%rd5982, %rd27, %rd5981;
	ld.local.u8 	%rs2513, [%rd5982];
	setp.lt.u16 	%p1615, %rs2514, %rs2513;
	@%p1615 bra 	$L__BB0_1649;
$L__BB0_1651:
	add.s32 	%r8521, %r8521, 1;
	st.local.u8 	[%rd244], %rs2513;
$L__BB0_1652:
	setp.lt.s32 	%p1616, %r8522, %r1633;
	@%p1616 bra 	$L__BB0_1654;
	cvt.s64.s32 	%rd5983, %r8521;
	add.s64 	%rd5984, %rd2, %rd5983;
	ld.local.u8 	%rd5985, [%rd5984];
	add.s64 	%rd5986, %rd27, %rd5985;
	ld.local.u8 	%rs2515, [%rd5986];
	bra.uni 	$L__BB0_1658;
$L__BB0_1654:
	setp.lt.s32 	%p1617, %r8521, %r1643;
	@%p1617 bra 	$L__BB0_1657;
	cvt.s64.s32 	%rd5987, %r8522;
	add.s64 	%rd5988, %rd1, %rd5987;
	ld.local.u8 	%rd5989, [%rd5988];
	add.s64 	%rd5990, %rd26, %rd5989;
	ld.local.u8 	%rs2516, [%rd5990];
$L__BB0_1656:
	add.s32 	%r8522, %r8522, 1;
	st.local.u8 	[%rd244+1], %rs2516;
	bra.uni 	$L__BB0_1659;
$L__BB0_1657:
	cvt.s64.s32 	%rd5991, %r8522;
	add.s64 	%rd5992, %rd1, %rd5991;
	ld.local.u8 	%rd5993, [%rd5992];
	add.s64 	%rd5994, %rd26, %rd5993;
	ld.local.u8 	%rs2516, [%rd5994];
	cvt.s64.s32 	%rd5995, %r8521;
	add.s64 	%rd5996, %rd2, %rd5995;
	ld.local.u8 	%rd5997, [%rd5996];
	add.s64 	%rd5998, %rd27, %rd5997;
	ld.local.u8 	%rs2515, [%rd5998];
	setp.lt.u16 	%p1618, %rs2516, %rs2515;
	@%p1618 bra 	$L__BB0_1656;
$L__BB0_1658:
	add.s32 	%r8521, %r8521, 1;
	st.local.u8 	[%rd244+1], %rs2515;
$L__BB0_1659:
	setp.lt.s32 	%p1619, %r8522, %r1633;
	@%p1619 bra 	$L__BB0_1661;
	cvt.s64.s32 	%rd5999, %r8521;
	add.s64 	%rd6000, %rd2, %rd5999;
	ld.local.u8 	%rd6001, [%rd6000];
	add.s64 	%rd6002, %rd27, %rd6001;
	ld.local.u8 	%rs2517, [%rd6002];
	bra.uni 	$L__BB0_1665;
$L__BB0_1661:
	setp.lt.s32 	%p1620, %r8521, %r1643;
	@%p1620 bra 	$L__BB0_1664;
	cvt.s64.s32 	%rd6003, %r8522;
	add.s64 	%rd6004, %rd1, %rd6003;
	ld.local.u8 	%rd6005, [%rd6004];
	add.s64 	%rd6006, %rd26, %rd6005;
	ld.local.u8 	%rs2518, [%rd6006];
$L__BB0_1663:
	add.s32 	%r8522, %r8522, 1;
	st.local.u8 	[%rd244+2], %rs2518;
	bra.uni 	$L__BB0_1666;
$L__BB0_1664:
	cvt.s64.s32 	%rd6007, %r8522;
	add.s64 	%rd6008, %rd1, %rd6007;
	ld.local.u8 	%rd6009, [%rd6008];
	add.s64 	%rd6010, %rd26, %rd6009;
	ld.local.u8 	%rs2518, [%rd6010];
	cvt.s64.s32 	%rd6011, %r8521;
	add.s64 	%rd6012, %rd2, %rd6011;
	ld.local.u8 	%rd6013, [%rd6012];
	add.s64 	%rd6014, %rd27, %rd6013;
	ld.local.u8 	%rs2517, [%rd6014];
	setp.lt.u16 	%p1621, %rs2518, %rs2517;
	@%p1621 bra 	$L__BB0_1663;
$L__BB0_1665:
	add.s32 	%r8521, %r8521, 1;
	st.local.u8 	[%rd244+2], %rs2517;
$L__BB0_1666:
	setp.lt.s32 	%p1622, %r8522, %r1633;
	@%p1622 bra 	$L__BB0_1668;
	cvt.s64.s32 	%rd6015, %r8521;
	add.s64 	%rd6016, %rd2, %rd6015;
	ld.local.u8 	%rd6017, [%rd6016];
	add.s64 	%rd6018, %rd27, %rd6017;
	ld.local.u8 	%rs2519, [%rd6018];
	bra.uni 	$L__BB0_1672;
$L__BB0_1668:
	setp.lt.s32 	%p1623, %r8521, %r1643;
	@%p1623 bra 	$L__BB0_1671;
	cvt.s64.s32 	%rd6019, %r8522;
	add.s64 	%rd6020, %rd1, %rd6019;
	ld.local.u8 	%rd6021, [%rd6020];
	add.s64 	%rd6022, %rd26, %rd6021;
	ld.local.u8 	%rs2520, [%rd6022];
$L__BB0_1670:
	add.s32 	%r8522, %r8522, 1;
	st.local.u8 	[%rd244+3], %rs2520;
	bra.uni 	$L__BB0_1673;
$L__BB0_1671:
	cvt.s64.s32 	%rd6023, %r8522;
	add.s64 	%rd6024, %rd1, %rd6023;
	ld.local.u8 	%rd6025, [%rd6024];
	add.s64 	%rd6026, %rd26, %rd6025;
	ld.local.u8 	%rs2520, [%rd6026];
	cvt.s64.s32 	%rd6027, %r8521;
	add.s64 	%rd6028, %rd2, %rd6027;
	ld.local.u8 	%rd6029, [%rd6028];
	add.s64 	%rd6030, %rd27, %rd6029;
	ld.local.u8 	%rs2519, [%rd6030];
	setp.lt.u16 	%p1624, %rs2520, %rs2519;
	@%p1624 bra 	$L__BB0_1670;
$L__BB0_1672:
	add.s32 	%r8521, %r8521, 1;
	st.local.u8 	[%rd244+3], %rs2519;
$L__BB0_1673:
	add.s32 	%r8520, %r8520, 4;
	setp.eq.s32 	%p1625, %r8520, %r1235;
	mov.u32 	%r8570, %r1235;
	@%p1625 bra 	$L__BB0_1674;
	bra.uni 	$L__BB0_1645;
$L__BB0_1674:
	setp.eq.s32 	%p1626, %r1234, 0;
	@%p1626 bra 	$L__BB0_1728;
	setp.lt.s32 	%p1627, %r8522, %r1633;
	cvt.u64.u32 	%rd6031, %r8570;
	add.s64 	%rd252, %rd3, %rd6031;
	@%p1627 bra 	$L__BB0_1743;
	cvt.s64.s32 	%rd6032, %r8521;
	add.s64 	%rd6033, %rd2, %rd6032;
	ld.local.u8 	%rd6034, [%rd6033];
	add.s64 	%rd6035, %rd27, %rd6034;
	ld.local.u8 	%rs2521, [%rd6035];
	bra.uni 	$L__BB0_1747;
$L__BB0_1677:
	mov.u32 	%r1673, %r8534;
	setp.eq.s32 	%p1647, %r1673, %r1639;
	mov.u32 	%r1675, %r1639;
	@%p1647 bra 	$L__BB0_1679;
	add.s32 	%r8534, %r1673, 1;
	cvt.u64.u32 	%rd6192, %r1673;
	add.s64 	%rd6193, %rd2, %rd6192;
	ld.local.u8 	%r7248, [%rd6193+1];
	ld.local.u8 	%r7249, [%rd6193];
	add.s32 	%r7250, %r7249, 1;
	setp.ge.u32 	%p1648, %r7250, %r7248;
	mov.u32 	%r1675, %r1673;
	@%p1648 bra 	$L__BB0_1677;
$L__BB0_1679:
	add.s64 	%rd6887, %rd6887, 4;
	add.s64 	%rd6888, %rd6888, 4;
	ld.local.u8 	%r7251, [%rd2];
	setp.gt.s32 	%p1649, %r1644, %r7251;
	@%p1649 bra 	$L__BB0_1687;
	mov.b32 	%r8537, 0;
$L__BB0_1681:
	mov.u32 	%r1678, %r8537;
	setp.eq.s32 	%p1650, %r1678, %r1640;
	mov.u32 	%r8538, %r1640;
	@%p1650 bra 	$L__BB0_1683;
	add.s32 	%r8537, %r1678, 1;
	cvt.u64.u32 	%rd6194, %r1678;
	add.s64 	%rd6195, %rd1, %rd6194;
	ld.local.u8 	%r7253, [%rd6195+1];
	ld.local.u8 	%r7254, [%rd6195];
	add.s32 	%r7255, %r7254, 1;
	setp.ge.u32 	%p1651, %r7255, %r7253;
	mov.u32 	%r8538, %r1678;
	@%p1651 bra 	$L__BB0_1681;
$L__BB0_1683:
	ld.local.u8 	%r7256, [%rd1];
	setp.le.s32 	%p1652, %r1645, %r7256;
	@%p1652 bra 	$L__BB0_2648;
	cvt.u64.u32 	%rd6196, %r8538;
	add.s64 	%rd6197, %rd1, %rd6196;
	ld.local.u8 	%rs2223, [%rd6197];
	add.s16 	%rs2224, %rs2223, 1;
	st.local.u8 	[%rd6197], %rs2224;
	setp.eq.s32 	%p1653, %r8538, 0;
	@%p1653 bra 	$L__BB0_1611;
	and.b32  	%r1860, %r8538, 15;
	setp.lt.u32 	%p1654, %r8538, 16;
	mov.b32 	%r8634, 0;
	@%p1654 bra 	$L__BB0_1912;
	and.b32  	%r8634, %r8538, -16;
	mov.b32 	%r8539, 0;
	bra.uni 	$L__BB0_1911;
$L__BB0_1687:
	cvt.u64.u32 	%rd6205, %r1675;
	add.s64 	%rd6206, %rd2, %rd6205;
	ld.local.u8 	%rs2255, [%rd6206];
	add.s16 	%rs2256, %rs2255, 1;
	st.local.u8 	[%rd6206], %rs2256;
	setp.eq.s32 	%p1663, %r1675, 0;
	@%p1663 bra 	$L__BB0_1688;
	bra.uni 	$L__BB0_1715;
$L__BB0_1688:
	setp.gt.s32 	%p1611, %r1218, 0;
	mov.b32 	%r8533, 0;
	@%p1611 bra 	$L__BB0_1741;
$L__BB0_1689:
	st.local.u32 	[%rd6887], %r8533;
	mov.b32 	%r8534, 0;
	bra.uni 	$L__BB0_1677;
$L__BB0_1690:
	mul.wide.u32 	%rd6740, %r8543, 4;
	add.s64 	%rd249, %rd25, %rd6740;
	ld.local.u32 	%r8544, [%rd249+4];
	setp.le.u32 	%p1782, %r8542, %r8544;
	@%p1782 bra 	$L__BB0_1692;
	st.local.v2.u32 	[%rd249], {%r8544, %r8542};
	mov.u32 	%r8544, %r8542;
$L__BB0_1692:
	ld.local.u32 	%r8545, [%rd249+8];
	setp.le.u32 	%p1783, %r8544, %r8545;
	@%p1783 bra 	$L__BB0_1694;
	st.local.u32 	[%rd249+4], %r8545;
	st.local.u32 	[%rd249+8], %r8544;
	mov.u32 	%r8545, %r8544;
$L__BB0_1694:
	ld.local.u32 	%r8546, [%rd249+12];
	setp.le.u32 	%p1784, %r8545, %r8546;
	@%p1784 bra 	$L__BB0_1696;
	st.local.v2.u32 	[%rd249+8], {%r8546, %r8545};
	mov.u32 	%r8546, %r8545;
$L__BB0_1696:
	add.s32 	%r8543, %r8543, 4;
	ld.local.u32 	%r8542, [%rd249+16];
	setp.le.u32 	%p1785, %r8546, %r8542;
	@%p1785 bra 	$L__BB0_1698;
	st.local.u32 	[%rd249+12], %r8542;
	st.local.u32 	[%rd249+16], %r8546;
	mov.u32 	%r8542, %r8546;
$L__BB0_1698:
	setp.eq.s32 	%p1786, %r8543, %r8658;
	@%p1786 bra 	$L__BB0_1699;
	bra.uni 	$L__BB0_1690;
$L__BB0_1699:
	setp.eq.s32 	%p1787, %r1916, 0;
	@%p1787 bra 	$L__BB0_1700;
	bra.uni 	$L__BB0_2001;
$L__BB0_1700:
	add.s32 	%r8541, %r8541, 1;
	add.s32 	%r8540, %r8540, -1;
	setp.ne.s32 	%p1793, %r8541, %r1684;
	@%p1793 bra 	$L__BB0_2651;
$L__BB0_1701:
	ld.local.u32 	%r8548, [%rd25];
	setp.eq.s32 	%p1794, %r8548, %r1580;
	@%p1794 bra 	$L__BB0_1704;
	mov.b32 	%r8549, 0;
$L__BB0_1703:
	mul.wide.u32 	%rd6742, %r8548, 2;
	add.s64 	%rd6743, %rd34, %rd6742;
	ld.global.u16 	%rs2389, [%rd6743];
	add.s16 	%rs2390, %rs2389, 1;
	st.global.u16 	[%rd6743], %rs2390;
	add.s32 	%r1703, %r8549, 1;
	mul.wide.u32 	%rd6744, %r8549, 4;
	add.s64 	%rd6745, %rd25, %rd6744;
	ld.local.u32 	%r8548, [%rd6745+4];
	setp.ne.s32 	%p1795, %r8548, %r1580;
	mov.u32 	%r8549, %r1703;
	@%p1795 bra 	$L__BB0_1703;
$L__BB0_1704:
	ld.param.u32 	%r7760, [_Z24simulatedAnnealingKernelPjPiPtS_Pmfffiiiiiiiiy_param_11];
	ld.param.u64 	%rd6777, [_Z24simulatedAnnealingKernelPjPiPtS_Pmfffiiiiiiiiy_param_4];
	ld.param.u64 	%rd6771, [_Z24simulatedAnnealingKernelPjPiPtS_Pmfffiiiiiiiiy_param_3];
	cvta.to.global.u64 	%rd6746, %rd6771;
	shl.b64 	%rd6747, %rd30, 2;
	add.s64 	%rd6748, %rd6746, %rd6747;
	mul.wide.s32 	%rd6749, %r1258, 4;
	add.s64 	%rd6750, %rd6748, %rd6749;
	st.global.u32 	[%rd6750], %r8353;
	cvta.to.global.u64 	%rd6751, %rd6777;
	add.s64 	%rd6753, %rd6751, %rd3285;
	mul.wide.s32 	%rd6754, %r1258, 8;
	add.s64 	%rd6755, %rd6753, %rd6754;
	st.global.u64 	[%rd6755], %rd199;
	add.s32 	%r7978, %r1478, %r7978;
	setp.lt.s32 	%p1796, %r1478, 0;
	selp.b32 	%r1249, 0, %r1249, %p1796;
	setp.le.s32 	%p1797, %r7978, %r7760;
	mov.u32 	%r8325, %r1255;
	@%p1797 bra 	$L__BB0_1706;
$L__BB0_1705:
	mov.u32 	%r8325, %r1255;
	ld.param.u32 	%r7756, [_Z24simulatedAnnealingKernelPjPiPtS_Pmfffiiiiiiiiy_param_9];
	add.s32 	%r1248, %r1248, 1;
	setp.eq.s32 	%p1798, %r1248, %r7756;
	mov.u32 	%r1251, %r1268;
	mov.u32 	%r1255, %r1495;
	mov.u32 	%r1256, %r1494;
	@%p1798 bra 	$L__BB0_1706;
	bra.uni 	$L__BB0_1277;
$L__BB0_1706:
	ld.param.u32 	%r7761, [_Z24simulatedAnnealingKernelPjPiPtS_Pmfffiiiiiiiiy_param_11];
	ld.param.u32 	%r7758, [_Z24simulatedAnnealingKernelPjPiPtS_Pmfffiiiiiiiiy_param_10];
	ld.param.f32 	%f53, [_Z24simulatedAnnealingKernelPjPiPtS_Pmfffiiiiiiiiy_param_5];
	setp.le.s32 	%p1799, %r1241, %r7978;
	selp.u32 	%r7742, 1, 0, %p1799;
	add.s32 	%r1249, %r1249, %r7742;
	mul.f32 	%f58, %f53, %f58;
	setp.lt.s32 	%p1800, %r1249, %r7758;
	setp.gt.s32 	%p1801, %r7978, %r7761;
	and.pred  	%p1802, %p1800, %p1801;
	@%p1802 bra 	$L__BB0_1276;
$L__BB0_1707:
	ld.param.u64 	%rd6769, [_Z24simulatedAnnealingKernelPjPiPtS_Pmfffiiiiiiiiy_param_1];
	cvta.to.global.u64 	%rd6756, %rd6769;
	mov.u32 	%r7743, %ctaid.x;
	mov.u32 	%r7744, %ntid.x;
	mov.u32 	%r7745, %tid.x;
	mad.lo.s32 	%r2666, %r7743, %r7744, %r7745;
	mul.wide.s32 	%rd6757, %r2666, 4;
	add.s64 	%rd6758, %rd6756, %rd6757;
	st.global.u32 	[%rd6758], %r7978;
	setp.lt.s32 	%p1803, %r9034, 1;
	@%p1803 bra 	$L__BB0_1714;
	ld.param.u64 	%rd6772, [_Z24simulatedAnnealingKernelPjPiPtS_Pmfffiiiiiiiiy_param_3];
	ld.param.u64 	%rd6768, [_Z24simulatedAnnealingKernelPjPiPtS_Pmfffiiiiiiiiy_param_0];
	cvta.to.global.u64 	%rd374, %rd6772;
	cvta.to.global.u64 	%rd375, %rd6768;
	shl.b32 	%r2667, %r2666, 10;
	add.s32 	%r7747, %r9034, -1;
	min.u32 	%r7748, %r7747, 1023;
	add.s32 	%r2668, %r7748, 1;
	and.b32  	%r2669, %r2668, 3;
	setp.lt.u32 	%p1804, %r9034, 4;
	mov.b32 	%r9038, 0;
	@%p1804 bra 	$L__BB0_1711;
	and.b32  	%r9038, %r2668, 2044;
	neg.s32 	%r9037, %r9038;
	shl.b64 	%rd6759, %rd30, 2;
	add.s64 	%rd6760, %rd6759, %rd374;
	add.s64 	%rd6889, %rd6760, 8;
	add.s64 	%rd377, %rd375, 8;
	mov.u32 	%r9036, %r2667;
$L__BB0_1710:
	mul.wide.s32 	%rd6761, %r9036, 4;
	add.s64 	%rd6762, %rd377, %rd6761;
	ld.global.u32 	%r7749, [%rd6889+-8];
	st.global.u32 	[%rd6762+-8], %r7749;
	ld.global.u32 	%r7750, [%rd6889+-4];
	st.global.u32 	[%rd6762+-4], %r7750;
	ld.global.u32 	%r7751, [%rd6889];
	st.global.u32 	[%rd6762], %r7751;
	ld.global.u32 	%r7752, [%rd6889+4];
	st.global.u32 	[%rd6762+4], %r7752;
	add.s32 	%r9037, %r9037, 4;
	add.s64 	%rd6889, %rd6889, 16;
	add.s32 	%r9036, %r9036, 4;
	setp.ne.s32 	%p1805, %r9037, 0;
	@%p1805 bra 	$L__BB0_1710;
$L__BB0_1711:
	setp.eq.s32 	%p1806, %r2669, 0;
	@%p1806 bra 	$L__BB0_1714;
	add.s32 	%r9040, %r9038, %r2667;
	shl.b64 	%rd6763, %rd30, 2;
	mul.wide.u32 	%rd6764, %r9038, 4;
	add.s64 	%rd6765, %rd6763, %rd6764;
	add.s64 	%rd6890, %rd374, %rd6765;
	neg.s32 	%r9039, %r2669;
$L__BB0_1713:
	.pragma "nounroll";
	mul.wide.s32 	%rd6766, %r9040, 4;
	add.s64 	%rd6767, %rd375, %rd6766;
	ld.global.u32 	%r7753, [%rd6890];
	st.global.u32 	[%rd6767], %r7753;
	add.s32 	%r9040, %r9040, 1;
	add.s64 	%rd6890, %rd6890, 4;
	add.s32 	%r9039, %r9039, 1;
	setp.ne.s32 	%p1807, %r9039, 0;
	@%p1807 bra 	$L__BB0_1713;
$L__BB0_1714:
	ret;
$L__BB0_1715:
	and.b32  	%r1716, %r1675, 15;
	setp.lt.u32 	%p1664, %r1675, 16;
	mov.b32 	%r8558, 0;
	@%p1664 bra 	$L__BB0_1718;
	and.b32  	%r8558, %r1675, -16;
	mov.b32 	%r8536, 0;
$L__BB0_1717:
	.pragma "nounroll";
	cvt.u16.u32 	%rs2257, %r8536;
	cvt.u64.u32 	%rd6207, %r8536;
	add.s64 	%rd6208, %rd2, %rd6207;
	add.s16 	%rs2258, %rs2257, 1;
	add.s16 	%rs2259, %rs2257, 2;
	add.s16 	%rs2260, %rs2257, 3;
	cvt.u32.u16 	%r7288, %rs2260;
	cvt.u32.u16 	%r7289, %rs2259;
	prmt.b32 	%r7290, %r7289, %r7288, 0x3340U;
	cvt.u32.u16 	%r7291, %rs2258;
	prmt.b32 	%r7292, %r8536, %r7291, 0x3340U;
	prmt.b32 	%r7293, %r7292, %r7290, 0x5410U;
	st.local.u32 	[%rd6208], %r7293;
	add.s16 	%rs2261, %rs2257, 4;
	add.s16 	%rs2262, %rs2257, 5;
	add.s16 	%rs2263, %rs2257, 6;
	add.s16 	%rs2264, %rs2257, 7;
	cvt.u32.u16 	%r7294, %rs2264;
	cvt.u32.u16 	%r7295, %rs2263;
	prmt.b32 	%r7296, %r7295, %r7294, 0x3340U;
	cvt.u32.u16 	%r7297, %rs2262;
	cvt.u32.u16 	%r7298, %rs2261;
	prmt.b32 	%r7299, %r7298, %r7297, 0x3340U;
	prmt.b32 	%r7300, %r7299, %r7296, 0x5410U;
	st.local.u32 	[%rd6208+4], %r7300;
	add.s16 	%rs2265, %rs2257, 8;
	add.s16 	%rs2266, %rs2257, 9;
	add.s16 	%rs2267, %rs2257, 10;
	add.s16 	%rs2268, %rs2257, 11;
	cvt.u32.u16 	%r7301, %rs2268;
	cvt.u32.u16 	%r7302, %rs2267;
	prmt.b32 	%r7303, %r7302, %r7301, 0x3340U;
	cvt.u32.u16 	%r7304, %rs2266;
	cvt.u32.u16 	%r7305, %rs2265;
	prmt.b32 	%r7306, %r7305, %r7304, 0x3340U;
	prmt.b32 	%r7307, %r7306, %r7303, 0x5410U;
	st.local.u32 	[%rd6208+8], %r7307;
	add.s16 	%rs2269, %rs2257, 12;
	add.s16 	%rs2270, %rs2257, 13;
	add.s16 	%rs2271, %rs2257, 14;
	add.s16 	%rs2272, %rs2257, 15;
	cvt.u32.u16 	%r7308, %rs2272;
	cvt.u32.u16 	%r7309, %rs2271;
	prmt.b32 	%r7310, %r7309, %r7308, 0x3340U;
	cvt.u32.u16 	%r7311, %rs2270;
	cvt.u32.u16 	%r7312, %rs2269;
	prmt.b32 	%r7313, %r7312, %r7311, 0x3340U;
	prmt.b32 	%r7314, %r7313, %r7310, 0x5410U;
	st.local.u32 	[%rd6208+12], %r7314;
	add.s32 	%r8536, %r8536, 16;
	setp.eq.s32 	%p1665, %r8536, %r8558;
	@%p1665 bra 	$L__BB0_1718;
	bra.uni 	$L__BB0_1717;
$L__BB0_1718:
	setp.eq.s32 	%p1666, %r1716, 0;
	@%p1666 bra 	$L__BB0_1688;
	and.b32  	%r1719, %r1675, 7;
	setp.lt.u32 	%p1667, %r1716, 8;
	@%p1667 bra 	$L__BB0_1721;
	cvt.u16.u32 	%rs2273, %r8558;
	cvt.u64.u32 	%rd6209, %r8558;
	add.s64 	%rd6210, %rd2, %rd6209;
	st.local.u8 	[%rd6210], %rs2273;
	add.s16 	%rs2274, %rs2273, 1;
	st.local.u8 	[%rd6210+1], %rs2274;
	add.s16 	%rs2275, %rs2273, 2;
	st.local.u8 	[%rd6210+2], %rs2275;
	add.s16 	%rs2276, %rs2273, 3;
	st.local.u8 	[%rd6210+3], %rs2276;
	add.s16 	%rs2277, %rs2273, 4;
	st.local.u8 	[%rd6210+4], %rs2277;
	add.s16 	%rs2278, %rs2273, 5;
	st.local.u8 	[%rd6210+5], %rs2278;
	add.s16 	%rs2279, %rs2273, 6;
	st.local.u8 	[%rd6210+6], %rs2279;
	add.s16 	%rs2280, %rs2273, 7;
	st.local.u8 	[%rd6210+7], %rs2280;
	add.s32 	%r8558, %r8558, 8;
$L__BB0_1721:
	setp.eq.s32 	%p1668, %r1719, 0;
	@%p1668 bra 	$L__BB0_1688;
	and.b32  	%r1722, %r1675, 3;
	setp.lt.u32 	%p1669, %r1719, 4;
	@%p1669 bra 	$L__BB0_1724;
	cvt.u16.u32 	%rs2281, %r8558;
	cvt.u64.u32 	%rd6211, %r8558;
	add.s64 	%rd6212, %rd2, %rd6211;
	st.local.u8 	[%rd6212], %rs2281;
	add.s16 	%rs2282, %rs2281, 1;
	st.local.u8 	[%rd6212+1], %rs2282;
	add.s16 	%rs2283, %rs2281, 2;
	st.local.u8 	[%rd6212+2], %rs2283;
	add.s16 	%rs2284, %rs2281, 3;
	st.local.u8 	[%rd6212+3], %rs2284;
	add.s32 	%r8558, %r8558, 4;
$L__BB0_1724:
	setp.eq.s32 	%p1670, %r1722, 0;
	@%p1670 bra 	$L__BB0_1688;
	cvt.u16.u32 	%rs408, %r8558;
	cvt.u64.u32 	%rd6213, %r8558;
	add.s64 	%rd250, %rd2, %rd6213;
	st.local.u8 	[%rd250], %rs408;
	setp.eq.s32 	%p1671, %r1722, 1;
	@%p1671 bra 	$L__BB0_1688;
	add.s16 	%rs2285, %rs408, 1;
	st.local.u8 	[%rd250+1], %rs2285;
	setp.eq.s32 	%p1672, %r1722, 2;
	@%p1672 bra 	$L__BB0_1688;
	add.s16 	%rs2286, %rs408, 2;
	st.local.u8 	[%rd250+2], %rs2286;
	bra.uni 	$L__BB0_1688;
$L__BB0_1728:
	setp.lt.u32 	%p1638, %r1218, 16;
	mov.b32 	%r8565, 0;
	mov.u32 	%r8533, %r8565;
	@%p1638 bra 	$L__BB0_1731;
	mov.b32 	%r8531, 0;
	mov.u32 	%r8533, %r8531;
$L__BB0_1730:
	.pragma "nounroll";
	cvt.u64.u32 	%rd6080, %r8531;
	add.s64 	%rd6081, %rd3, %rd6080;
	ld.local.u32 	%r7154, [%rd6081];
	bfe.u32 	%r7155, %r7154, 0, 8;
	mul.wide.u32 	%rd6082, %r7155, 168;
	add.s64 	%rd6084, %rd3279, %rd6082;
	mul.wide.u32 	%rd6085, %r8531, 4;
	add.s64 	%rd6086, %rd6084, %rd6085;
	ld.const.u32 	%r7156, [%rd6086+4];
	add.s32 	%r7157, %r7156, %r8533;
	bfe.u32 	%r7158, %r7154, 8, 8;
	mul.wide.u32 	%rd6087, %r7158, 168;
	add.s64 	%rd6088, %rd3279, %rd6087;
	add.s64 	%rd6089, %rd6088, %rd6085;
	ld.const.u32 	%r7159, [%rd6089+8];
	add.s32 	%r7160, %r7159, %r7157;
	bfe.u32 	%r7161, %r7154, 16, 8;
	mul.wide.u32 	%rd6090, %r7161, 168;
	add.s64 	%rd6091, %rd3279, %rd6090;
	add.s64 	%rd6092, %rd6091, %rd6085;
	ld.const.u32 	%r7162, [%rd6092+12];
	add.s32 	%r7163, %r7162, %r7160;
	bfe.u32 	%r7164, %r7154, 24, 8;
	mul.wide.u32 	%rd6093, %r7164, 168;
	add.s64 	%rd6094, %rd3279, %rd6093;
	add.s64 	%rd6095, %rd6094, %rd6085;
	ld.const.u32 	%r7165, [%rd6095+16];
	add.s32 	%r7166, %r7165, %r7163;
	ld.local.u32 	%r7167, [%rd6081+4];
	bfe.u32 	%r7168, %r7167, 0, 8;
	mul.wide.u32 	%rd6096, %r7168, 168;
	add.s64 	%rd6097, %rd3279, %rd6096;
	add.s64 	%rd6098, %rd6097, %rd6085;
	ld.const.u32 	%r7169, [%rd6098+20];
	add.s32 	%r7170, %r7169, %r7166;
	bfe.u32 	%r7171, %r7167, 8, 8;
	mul.wide.u32 	%rd6099, %r7171, 168;
	add.s64 	%rd6100, %rd3279, %rd6099;
	add.s64 	%rd6101, %rd6100, %rd6085;
	ld.const.u32 	%r7172, [%rd6101+24];
	add.s32 	%r7173, %r7172, %r7170;
	bfe.u32 	%r7174, %r7167, 16, 8;
	mul.wide.u32 	%rd6102, %r7174, 168;
	add.s64 	%rd6103, %rd3279, %rd6102;
	add.s64 	%rd6104, %rd6103, %rd6085;
	ld.const.u32 	%r7175, [%rd6104+28];
	add.s32 	%r7176, %r7175, %r7173;
	bfe.u32 	%r7177, %r7167, 24, 8;
	mul.wide.u32 	%rd6105, %r7177, 168;
	add.s64 	%rd6106, %rd3279, %rd6105;
	add.s64 	%rd6107, %rd6106, %rd6085;
	ld.const.u32 	%r7178, [%rd6107+32];
	add.s32 	%r7179, %r7178, %r7176;
	ld.local.u32 	%r7180, [%rd6081+8];
	bfe.u32 	%r7181, %r7180, 0, 8;
	mul.wide.u32 	%rd6108, %r7181, 168;
	add.s64 	%rd6109, %rd3279, %rd6108;
	add.s64 	%rd6110, %rd6109, %rd6085;
	ld.const.u32 	%r7182, [%rd6110+36];
	add.s32 	%r7183, %r7182, %r7179;
	bfe.u32 	%r7184, %r7180, 8, 8;
	mul.wide.u32 	%rd6111, %r7184, 168;
	add.s64 	%rd6112, %rd3279, %rd6111;
	add.s64 	%rd6113, %rd6112, %rd6085;
	ld.const.u32 	%r7185, [%rd6113+40];
	add.s32 	%r7186, %r7185, %r7183;
	bfe.u32 	%r7187, %r7180, 16, 8;
	mul.wide.u32 	%rd6114, %r7187, 168;
	add.s64 	%rd6115, %rd3279, %rd6114;
	add.s64 	%rd6116, %rd6115, %rd6085;
	ld.const.u32 	%r7188, [%rd6116+44];
	add.s32 	%r7189, %r7188, %r7186;
	bfe.u32 	%r7190, %r7180, 24, 8;
	mul.wide.u32 	%rd6117, %r7190, 168;
	add.s64 	%rd6118, %rd3279, %rd6117;
	add.s64 	%rd6119, %rd6118, %rd6085;
	ld.const.u32 	%r7191, [%rd6119+48];
	add.s32 	%r7192, %r7191, %r7189;
	ld.local.u32 	%r7193, [%rd6081+12];
	bfe.u32 	%r7194, %r7193, 0, 8;
	mul.wide.u32 	%rd6120, %r7194, 168;
	add.s64 	%rd6121, %rd3279, %rd6120;
	add.s64 	%rd6122, %rd6121, %rd6085;
	ld.const.u32 	%r7195, [%rd6122+52];
	add.s32 	%r7196, %r7195, %r7192;
	bfe.u32 	%r7197, %r7193, 8, 8;
	mul.wide.u32 	%rd6123, %r7197, 168;
	add.s64 	%rd6124, %rd3279, %rd6123;
	add.s64 	%rd6125, %rd6124, %rd6085;
	ld.const.u32 	%r7198, [%rd6125+56];
	add.s32 	%r7199, %r7198, %r7196;
	bfe.u32 	%r7200, %r7193, 16, 8;
	mul.wide.u32 	%rd6126, %r7200, 168;
	add.s64 	%rd6127, %rd3279, %rd6126;
	add.s64 	%rd6128, %rd6127, %rd6085;
	ld.const.u32 	%r7201, [%rd6128+60];
	add.s32 	%r7202, %r7201, %r7199;
	bfe.u32 	%r7203, %r7193, 24, 8;
	mul.wide.u32 	%rd6129, %r7203, 168;
	add.s64 	%rd6130, %rd3279, %rd6129;
	add.s32 	%r8531, %r8531, 16;
	add.s64 	%rd6131, %rd6130, %rd6085;
	ld.const.u32 	%r7204, [%rd6131+64];
	add.s32 	%r8533, %r7204, %r7202;
	setp.eq.s32 	%p1639, %r8531, %r1236;
	mov.u32 	%r8565, %r1236;
	@%p1639 bra 	$L__BB0_1731;
	bra.uni 	$L__BB0_1730;
$L__BB0_1731:
	setp.eq.s32 	%p1640, %r1225, 0;
	@%p1640 bra 	$L__BB0_1689;
	setp.lt.u32 	%p1641, %r1226, 7;
	@%p1641 bra 	$L__BB0_1734;
	cvt.u64.u32 	%rd6132, %r8565;
	add.s64 	%rd6133, %rd3, %rd6132;
	ld.local.u8 	%r7206, [%rd6133];
	mul.wide.u32 	%rd6134, %r7206, 168;
	add.s64 	%rd6136, %rd3279, %rd6134;
	mul.wide.u32 	%rd6137, %r8565, 4;
	add.s64 	%rd6138, %rd6136, %rd6137;
	ld.const.u32 	%r7207, [%rd6138+4];
	add.s32 	%r7208, %r7207, %r8533;
	ld.local.u8 	%r7209, [%rd6133+1];
	mul.wide.u32 	%rd6139, %r7209, 168;
	add.s64 	%rd6140, %rd3279, %rd6139;
	add.s64 	%rd6141, %rd6140, %rd6137;
	ld.const.u32 	%r7210, [%rd6141+8];
	add.s32 	%r7211, %r7210, %r7208;
	ld.local.u8 	%r7212, [%rd6133+2];
	mul.wide.u32 	%rd6142, %r7212, 168;
	add.s64 	%rd6143, %rd3279, %rd6142;
	add.s64 	%rd6144, %rd6143, %rd6137;
	ld.const.u32 	%r7213, [%rd6144+12];
	add.s32 	%r7214, %r7213, %r7211;
	ld.local.u8 	%r7215, [%rd6133+3];
	mul.wide.u32 	%rd6145, %r7215, 168;
	add.s64 	%rd6146, %rd3279, %rd6145;
	add.s64 	%rd6147, %rd6146, %rd6137;
	ld.const.u32 	%r7216, [%rd6147+16];
	add.s32 	%r7217, %r7216, %r7214;
	ld.local.u8 	%r7218, [%rd6133+4];
	mul.wide.u32 	%rd6148, %r7218, 168;
	add.s64 	%rd6149, %rd3279, %rd6148;
	add.s64 	%rd6150, %rd6149, %rd6137;
	ld.const.u32 	%r7219, [%rd6150+20];
	add.s32 	%r7220, %r7219, %r7217;
	ld.local.u8 	%r7221, [%rd6133+5];
	mul.wide.u32 	%rd6151, %r7221, 168;
	add.s64 	%rd6152, %rd3279, %rd6151;
	add.s64 	%rd6153, %rd6152, %rd6137;
	ld.const.u32 	%r7222, [%rd6153+24];
	add.s32 	%r7223, %r7222, %r7220;
	ld.local.u8 	%r7224, [%rd6133+6];
	mul.wide.u32 	%rd6154, %r7224, 168;
	add.s64 	%rd6155, %rd3279, %rd6154;
	add.s64 	%rd6156, %rd6155, %rd6137;
	ld.const.u32 	%r7225, [%rd6156+28];
	add.s32 	%r7226, %r7225, %r7223;
	ld.local.u8 	%r7227, [%rd6133+7];
	mul.wide.u32 	%rd6157, %r7227, 168;
	add.s64 	%rd6158, %rd3279, %rd6157;
	add.s32 	%r8565, %r8565, 8;
	add.s64 	%rd6159, %rd6158, %rd6137;
	ld.const.u32 	%r7228, [%rd6159+32];
	add.s32 	%r8533, %r7228, %r7226;
$L__BB0_1734:
	setp.eq.s32 	%p1642, %r1227, 0;
	@%p1642 bra 	$L__BB0_1689;
	setp.lt.u32 	%p1643, %r1228, 3;
	@%p1643 bra 	$L__BB0_1737;
	cvt.u64.u32 	%rd6160, %r8565;
	add.s64 	%rd6161, %rd3, %rd6160;
	ld.local.u8 	%r7230, [%rd6161];
	mul.wide.u32 	%rd6162, %r7230, 168;
	add.s64 	%rd6164, %rd3279, %rd6162;
	mul.wide.u32 	%rd6165, %r8565, 4;
	add.s64 	%rd6166, %rd6164, %rd6165;
	ld.const.u32 	%r7231, [%rd6166+4];
	add.s32 	%r7232, %r7231, %r8533;
	ld.local.u8 	%r7233, [%rd6161+1];
	mul.wide.u32 	%rd6167, %r7233, 168;
	add.s64 	%rd6168, %rd3279, %rd6167;
	add.s64 	%rd6169, %rd6168, %rd6165;
	ld.const.u32 	%r7234, [%rd6169+8];
	add.s32 	%r7235, %r7234, %r7232;
	ld.local.u8 	%r7236, [%rd6161+2];
	mul.wide.u32 	%rd6170, %r7236, 168;
	add.s64 	%rd6171, %rd3279, %rd6170;
	add.s64 	%rd6172, %rd6171, %rd6165;
	ld.const.u32 	%r7237, [%rd6172+12];
	add.s32 	%r7238, %r7237, %r7235;
	ld.local.u8 	%r7239, [%rd6161+3];
	mul.wide.u32 	%rd6173, %r7239, 168;
	add.s64 	%rd6174, %rd3279, %rd6173;
	add.s32 	%r8565, %r8565, 4;
	add.s64 	%rd6175, %rd6174, %rd6165;
	ld.const.u32 	%r7240, [%rd6175+16];
	add.s32 	%r8533, %r7240, %r7238;
$L__BB0_1737:
	setp.eq.s32 	%p1644, %r1237, 0;
	@%p1644 bra 	$L__BB0_1689;
	setp.eq.s32 	%p1645, %r1237, 1;
	cvt.u64.u32 	%rd6176, %r8565;
	add.s64 	%rd251, %rd3, %rd6176;
	ld.local.u8 	%r7241, [%rd251];
	mul.wide.u32 	%rd6177, %r7241, 168;
	add.s64 	%rd6179, %rd3279, %rd6177;
	mul.wide.u32 	%rd6180, %r8565, 4;
	add.s64 	%rd6181, %rd6179, %rd6180;
	ld.const.u32 	%r7242, [%rd6181+4];
	add.s32 	%r8533, %r7242, %r8533;
	@%p1645 bra 	$L__BB0_1689;
	setp.eq.s32 	%p1646, %r1237, 2;
	ld.local.u8 	%r7243, [%rd251+1];
	mul.wide.u32 	%rd6182, %r7243, 168;
	add.s64 	%rd6184, %rd3279, %rd6182;
	add.s64 	%rd6186, %rd6184, %rd6180;
	ld.const.u32 	%r7244, [%rd6186+8];
	add.s32 	%r8533, %r7244, %r8533;
	@%p1646 bra 	$L__BB0_1689;
	ld.local.u8 	%r7245, [%rd251+2];
	mul.wide.u32 	%rd6187, %r7245, 168;
	add.s64 	%rd6189, %rd3279, %rd6187;
	add.s64 	%rd6191, %rd6189, %rd6180;
	ld.const.u32 	%r7246, [%rd6191+12];
	add.s32 	%r8533, %r7246, %r8533;
	bra.uni 	$L__BB0_1689;
$L__BB0_1741:
	setp.lt.s32 	%p1612, %r1218, 4;
	mov.b32 	%r8570, 0;
	mov.u32 	%r8521, %r8570;
	mov.u32 	%r8522, %r8570;
	@%p1612 bra 	$L__BB0_1674;
	mov.b32 	%r8520, 0;
	mov.u32 	%r8521, %r8520;
	mov.u32 	%r8522, %r8520;
	bra.uni 	$L__BB0_1645;
$L__BB0_1743:
	setp.lt.s32 	%p1628, %r8521, %r1643;
	@%p1628 bra 	$L__BB0_1746;
	cvt.s64.s32 	%rd6036, %r8522;
	add.s64 	%rd6037, %rd1, %rd6036;
	ld.local.u8 	%rd6038, [%rd6037];
	add.s64 	%rd6039, %rd26, %rd6038;
	ld.local.u8 	%rs2522, [%rd6039];
$L__BB0_1745:
	add.s32 	%r8522, %r8522, 1;
	st.local.u8 	[%rd252], %rs2522;
	bra.uni 	$L__BB0_1748;
$L__BB0_1746:
	cvt.s64.s32 	%rd6040, %r8522;
	add.s64 	%rd6041, %rd1, %rd6040;
	ld.local.u8 	%rd6042, [%rd6041];
	add.s64 	%rd6043, %rd26, %rd6042;
	ld.local.u8 	%rs2522, [%rd6043];
	cvt.s64.s32 	%rd6044, %r8521;
	add.s64 	%rd6045, %rd2, %rd6044;
	ld.local.u8 	%rd6046, [%rd6045];
	add.s64 	%rd6047, %rd27, %rd6046;
	ld.local.u8 	%rs2521, [%rd6047];
	setp.lt.u16 	%p1629, %rs2522, %rs2521;
	@%p1629 bra 	$L__BB0_1745;
$L__BB0_1747:
	add.s32 	%r8521, %r8521, 1;
	st.local.u8 	[%rd252], %rs2521;
$L__BB0_1748:
	setp.eq.s32 	%p1630, %r1234, 1;
	@%p1630 bra 	$L__BB0_1728;
	setp.lt.s32 	%p1631, %r8522, %r1633;
	@%p1631 bra 	$L__BB0_1751;
	cvt.s64.s32 	%rd6048, %r8521;
	add.s64 	%rd6049, %rd2, %rd6048;
	ld.local.u8 	%rd6050, [%rd6049];
	add.s64 	%rd6051, %rd27, %rd6050;
	ld.local.u8 	%rs2523, [%rd6051];
	bra.uni 	$L__BB0_1755;
$L__BB0_1751:
	setp.lt.s32 	%p1632, %r8521, %r1643;
	@%p1632 bra 	$L__BB0_1754;
	cvt.s64.s32 	%rd6052, %r8522;
	add.s64 	%rd6053, %rd1, %rd6052;
	ld.local.u8 	%rd6054, [%rd6053];
	add.s64 	%rd6055, %rd26, %rd6054;
	ld.local.u8 	%rs2524, [%rd6055];
$L__BB0_1753:
	add.s32 	%r8522, %r8522, 1;
	st.local.u8 	[%rd252+1], %rs2524;
	bra.uni 	$L__BB0_1756;
$L__BB0_1754:
	cvt.s64.s32 	%rd6056, %r8522;
	add.s64 	%rd6057, %rd1, %rd6056;
	ld.local.u8 	%rd6058, [%rd6057];
	add.s64 	%rd6059, %rd26, %rd6058;
	ld.local.u8 	%rs2524, [%rd6059];
	cvt.s64.s32 	%rd6060, %r8521;
	add.s64 	%rd6061, %rd2, %rd6060;
	ld.local.u8 	%rd6062, [%rd6061];
	add.s64 	%rd6063, %rd27, %rd6062;
	ld.local.u8 	%rs2523, [%rd6063];
	setp.lt.u16 	%p1633, %rs2524, %rs2523;
	@%p1633 bra 	$L__BB0_1753;
$L__BB0_1755:
	add.s32 	%r8521, %r8521, 1;
	st.local.u8 	[%rd252+1], %rs2523;
$L__BB0_1756:
	setp.eq.s32 	%p1634, %r1234, 2;
	@%p1634 bra 	$L__BB0_1728;
	setp.lt.s32 	%p1635, %r8522, %r1633;
	@%p1635 bra 	$L__BB0_1759;
	cvt.s64.s32 	%rd6064, %r8521;
	add.s64 	%rd6065, %rd2, %rd6064;
	ld.local.u8 	%rd6066, [%rd6065];
	add.s64 	%rd6067, %rd27, %rd6066;
	ld.local.u8 	%rs2525, [%rd6067];
	bra.uni 	$L__BB0_1763;
$L__BB0_1759:
	setp.lt.s32 	%p1636, %r8521, %r1643;
	@%p1636 bra 	$L__BB0_1762;
	cvt.s64.s32 	%rd6068, %r8522;
	add.s64 	%rd6069, %rd1, %rd6068;
	ld.local.u8 	%rd6070, [%rd6069];
	add.s64 	%rd6071, %rd26, %rd6070;
	ld.local.u8 	%rs2526, [%rd6071];
$L__BB0_1761:
	st.local.u8 	[%rd252+2], %rs2526;
	bra.uni 	$L__BB0_1728;
$L__BB0_1762:
	cvt.s64.s32 	%rd6072, %r8522;
	add.s64 	%rd6073, %rd1, %rd6072;
	ld.local.u8 	%rd6074, [%rd6073];
	add.s64 	%rd6075, %rd26, %rd6074;
	ld.local.u8 	%rs2526, [%rd6075];
	cvt.s64.s32 	%rd6076, %r8521;
	add.s64 	%rd6077, %rd2, %rd6076;
	ld.local.u8 	%rd6078, [%rd6077];
	add.s64 	%rd6079, %rd27, %rd6078;
	ld.local.u8 	%rs2525, [%rd6079];
	setp.lt.u16 	%p1637, %rs2526, %rs2525;
	@%p1637 bra 	$L__BB0_1761;
$L__BB0_1763:
	st.local.u8 	[%rd252+2], %rs2525;
	bra.uni 	$L__BB0_1728;
$L__BB0_1764:
	and.b32  	%r1752, %r1572, 15;
	setp.lt.u32 	%p1424, %r1572, 16;
	mov.b32 	%r8577, 0;
	@%p1424 bra 	$L__BB0_1767;
	and.b32  	%r8577, %r1572, -16;
	mov.b32 	%r8489, 0;
$L__BB0_1766:
	.pragma "nounroll";
	cvt.u16.u32 	%rs2022, %r8489;
	cvt.u64.u32 	%rd5348, %r8489;
	add.s64 	%rd5349, %rd5, %rd5348;
	add.s16 	%rs2023, %rs2022, 1;
	add.s16 	%rs2024, %rs2022, 2;
	add.s16 	%rs2025, %rs2022, 3;
	cvt.u32.u16 	%r6617, %rs2025;
	cvt.u32.u16 	%r6618, %rs2024;
	prmt.b32 	%r6619, %r6618, %r6617, 0x3340U;
	cvt.u32.u16 	%r6620, %rs2023;
	prmt.b32 	%r6621, %r8489, %r6620, 0x3340U;
	prmt.b32 	%r6622, %r6621, %r6619, 0x5410U;
	st.local.u32 	[%rd5349], %r6622;
	add.s16 	%rs2026, %rs2022, 4;
	add.s16 	%rs2027, %rs2022, 5;
	add.s16 	%rs2028, %rs2022, 6;
	add.s16 	%rs2029, %rs2022, 7;
	cvt.u32.u16 	%r6623, %rs2029;
	cvt.u32.u16 	%r6624, %rs2028;
	prmt.b32 	%r6625, %r6624, %r6623, 0x3340U;
	cvt.u32.u16 	%r6626, %rs2027;
	cvt.u32.u16 	%r6627, %rs2026;
	prmt.b32 	%r6628, %r6627, %r6626, 0x3340U;
	prmt.b32 	%r6629, %r6628, %r6625, 0x5410U;
	st.local.u32 	[%rd5349+4], %r6629;
	add.s16 	%rs2030, %rs2022, 8;
	add.s16 	%rs2031, %rs2022, 9;
	add.s16 	%rs2032, %rs2022, 10;
	add.s16 	%rs2033, %rs2022, 11;
	cvt.u32.u16 	%r6630, %rs2033;
	cvt.u32.u16 	%r6631, %rs2032;
	prmt.b32 	%r6632, %r6631, %r6630, 0x3340U;
	cvt.u32.u16 	%r6633, %rs2031;
	cvt.u32.u16 	%r6634, %rs2030;
	prmt.b32 	%r6635, %r6634, %r6633, 0x3340U;
	prmt.b32 	%r6636, %r6635, %r6632, 0x5410U;
	st.local.u32 	[%rd5349+8], %r6636;
	add.s16 	%rs2034, %rs2022, 12;
	add.s16 	%rs2035, %rs2022, 13;
	add.s16 	%rs2036, %rs2022, 14;
	add.s16 	%rs2037, %rs2022, 15;
	cvt.u32.u16 	%r6637, %rs2037;
	cvt.u32.u16 	%r6638, %rs2036;
	prmt.b32 	%r6639, %r6638, %r6637, 0x3340U;
	cvt.u32.u16 	%r6640, %rs2035;
	cvt.u32.u16 	%r6641, %rs2034;
	prmt.b32 	%r6642, %r6641, %r6640, 0x3340U;
	prmt.b32 	%r6643, %r6642, %r6639, 0x5410U;
	st.local.u32 	[%rd5349+12], %r6643;
	add.s32 	%r8489, %r8489, 16;
	setp.eq.s32 	%p1425, %r8489, %r8577;
	@%p1425 bra 	$L__BB0_1767;
	bra.uni 	$L__BB0_1766;
$L__BB0_1767:
	setp.eq.s32 	%p1426, %r1752, 0;
	@%p1426 bra 	$L__BB0_1587;
	and.b32  	%r1755, %r1572, 7;
	setp.lt.u32 	%p1427, %r1752, 8;
	@%p1427 bra 	$L__BB0_1770;
	cvt.u16.u32 	%rs2038, %r8577;
	cvt.u64.u32 	%rd5350, %r8577;
	add.s64 	%rd5351, %rd5, %rd5350;
	st.local.u8 	[%rd5351], %rs2038;
	add.s16 	%rs2039, %rs2038, 1;
	st.local.u8 	[%rd5351+1], %rs2039;
	add.s16 	%rs2040, %rs2038, 2;
	st.local.u8 	[%rd5351+2], %rs2040;
	add.s16 	%rs2041, %rs2038, 3;
	st.local.u8 	[%rd5351+3], %rs2041;
	add.s16 	%rs2042, %rs2038, 4;
	st.local.u8 	[%rd5351+4], %rs2042;
	add.s16 	%rs2043, %rs2038, 5;
	st.local.u8 	[%rd5351+5], %rs2043;
	add.s16 	%rs2044, %rs2038, 6;
	st.local.u8 	[%rd5351+6], %rs2044;
	add.s16 	%rs2045, %rs2038, 7;
	st.local.u8 	[%rd5351+7], %rs2045;
	add.s32 	%r8577, %r8577, 8;
$L__BB0_1770:
	setp.eq.s32 	%p1428, %r1755, 0;
	@%p1428 bra 	$L__BB0_1587;
	and.b32  	%r1758, %r1572, 3;
	setp.lt.u32 	%p1429, %r1755, 4;
	@%p1429 bra 	$L__BB0_1773;
	cvt.u16.u32 	%rs2046, %r8577;
	cvt.u64.u32 	%rd5352, %r8577;
	add.s64 	%rd5353, %rd5, %rd5352;
	st.local.u8 	[%rd5353], %rs2046;
	add.s16 	%rs2047, %rs2046, 1;
	st.local.u8 	[%rd5353+1], %rs2047;
	add.s16 	%rs2048, %rs2046, 2;
	st.local.u8 	[%rd5353+2], %rs2048;
	add.s16 	%rs2049, %rs2046, 3;
	st.local.u8 	[%rd5353+3], %rs2049;
	add.s32 	%r8577, %r8577, 4;
$L__BB0_1773:
	setp.eq.s32 	%p1430, %r1758, 0;
	@%p1430 bra 	$L__BB0_1587;
	cvt.u16.u32 	%rs427, %r8577;
	cvt.u64.u32 	%rd5354, %r8577;
	add.s64 	%rd253, %rd5, %rd5354;
	st.local.u8 	[%rd253], %rs427;
	setp.eq.s32 	%p1431, %r1758, 1;
	@%p1431 bra 	$L__BB0_1587;
	add.s16 	%rs2050, %rs427, 1;
	st.local.u8 	[%rd253+1], %rs2050;
	setp.eq.s32 	%p1432, %r1758, 2;
	@%p1432 bra 	$L__BB0_1587;
	add.s16 	%rs2051, %rs427, 2;
	st.local.u8 	[%rd253+2], %rs2051;
	bra.uni 	$L__BB0_1587;
$L__BB0_1777:
	setp.lt.u32 	%p1398, %r1218, 16;
	mov.b32 	%r8584, 0;
	mov.u32 	%r8486, %r8584;
	@%p1398 bra 	$L__BB0_1780;
	mov.b32 	%r8484, 0;
	mov.u32 	%r8486, %r8484;
$L__BB0_1779:
	.pragma "nounroll";
	cvt.u64.u32 	%rd5221, %r8484;
	add.s64 	%rd5222, %rd6, %rd5221;
	ld.local.u32 	%r6483, [%rd5222];
	bfe.u32 	%r6484, %r6483, 0, 8;
	mul.wide.u32 	%rd5223, %r6484, 168;
	add.s64 	%rd5225, %rd3279, %rd5223;
	mul.wide.u32 	%rd5226, %r8484, 4;
	add.s64 	%rd5227, %rd5225, %rd5226;
	ld.const.u32 	%r6485, [%rd5227+4];
	add.s32 	%r6486, %r6485, %r8486;
	bfe.u32 	%r6487, %r6483, 8, 8;
	mul.wide.u32 	%rd5228, %r6487, 168;
	add.s64 	%rd5229, %rd3279, %rd5228;
	add.s64 	%rd5230, %rd5229, %rd5226;
	ld.const.u32 	%r6488, [%rd5230+8];
	add.s32 	%r6489, %r6488, %r6486;
	bfe.u32 	%r6490, %r6483, 16, 8;
	mul.wide.u32 	%rd5231, %r6490, 168;
	add.s64 	%rd5232, %rd3279, %rd5231;
	add.s64 	%rd5233, %rd5232, %rd5226;
	ld.const.u32 	%r6491, [%rd5233+12];
	add.s32 	%r6492, %r6491, %r6489;
	bfe.u32 	%r6493, %r6483, 24, 8;
	mul.wide.u32 	%rd5234, %r6493, 168;
	add.s64 	%rd5235, %rd3279, %rd5234;
	add.s64 	%rd5236, %rd5235, %rd5226;
	ld.const.u32 	%r6494, [%rd5236+16];
	add.s32 	%r6495, %r6494, %r6492;
	ld.local.u32 	%r6496, [%rd5222+4];
	bfe.u32 	%r6497, %r6496, 0, 8;
	mul.wide.u32 	%rd5237, %r6497, 168;
	add.s64 	%rd5238, %rd3279, %rd5237;
	add.s64 	%rd5239, %rd5238, %rd5226;
	ld.const.u32 	%r6498, [%rd5239+20];
	add.s32 	%r6499, %r6498, %r6495;
	bfe.u32 	%r6500, %r6496, 8, 8;
	mul.wide.u32 	%rd5240, %r6500, 168;
	add.s64 	%rd5241, %rd3279, %rd5240;
	add.s64 	%rd5242, %rd5241, %rd5226;
	ld.const.u32 	%r6501, [%rd5242+24];
	add.s32 	%r6502, %r6501, %r6499;
	bfe.u32 	%r6503, %r6496, 16, 8;
	mul.wide.u32 	%rd5243, %r6503, 168;
	add.s64 	%rd5244, %rd3279, %rd5243;
	add.s64 	%rd5245, %rd5244, %rd5226;
	ld.const.u32 	%r6504, [%rd5245+28];
	add.s32 	%r6505, %r6504, %r6502;
	bfe.u32 	%r6506, %r6496, 24, 8;
	mul.wide.u32 	%rd5246, %r6506, 168;
	add.s64 	%rd5247, %rd3279, %rd5246;
	add.s64 	%rd5248, %rd5247, %rd5226;
	ld.const.u32 	%r6507, [%rd5248+32];
	add.s32 	%r6508, %r6507, %r6505;
	ld.local.u32 	%r6509, [%rd5222+8];
	bfe.u32 	%r6510, %r6509, 0, 8;
	mul.wide.u32 	%rd5249, %r6510, 168;
	add.s64 	%rd5250, %rd3279, %rd5249;
	add.s64 	%rd5251, %rd5250, %rd5226;
	ld.const.u32 	%r6511, [%rd5251+36];
	add.s32 	%r6512, %r6511, %r6508;
	bfe.u32 	%r6513, %r6509, 8, 8;
	mul.wide.u32 	%rd5252, %r6513, 168;
	add.s64 	%rd5253, %rd3279, %rd5252;
	add.s64 	%rd5254, %rd5253, %rd5226;
	ld.const.u32 	%r6514, [%rd5254+40];
	add.s32 	%r6515, %r6514, %r6512;
	bfe.u32 	%r6516, %r6509, 16, 8;
	mul.wide.u32 	%rd5255, %r6516, 168;
	add.s64 	%rd5256, %rd3279, %rd5255;
	add.s64 	%rd5257, %rd5256, %rd5226;
	ld.const.u32 	%r6517, [%rd5257+44];
	add.s32 	%r6518, %r6517, %r6515;
	bfe.u32 	%r6519, %r6509, 24, 8;
	mul.wide.u32 	%rd5258, %r6519, 168;
	add.s64 	%rd5259, %rd3279, %rd5258;
	add.s64 	%rd5260, %rd5259, %rd5226;
	ld.const.u32 	%r6520, [%rd5260+48];
	add.s32 	%r6521, %r6520, %r6518;
	ld.local.u32 	%r6522, [%rd5222+12];
	bfe.u32 	%r6523, %r6522, 0, 8;
	mul.wide.u32 	%rd5261, %r6523, 168;
	add.s64 	%rd5262, %rd3279, %rd5261;
	add.s64 	%rd5263, %rd5262, %rd5226;
	ld.const.u32 	%r6524, [%rd5263+52];
	add.s32 	%r6525, %r6524, %r6521;
	bfe.u32 	%r6526, %r6522, 8, 8;
	mul.wide.u32 	%rd5264, %r6526, 168;
	add.s64 	%rd5265, %rd3279, %rd5264;
	add.s64 	%rd5266, %rd5265, %rd5226;
	ld.const.u32 	%r6527, [%rd5266+56];
	add.s32 	%r6528, %r6527, %r6525;
	bfe.u32 	%r6529, %r6522, 16, 8;
	mul.wide.u32 	%rd5267, %r6529, 168;
	add.s64 	%rd5268, %rd3279, %rd5267;
	add.s64 	%rd5269, %rd5268, %rd5226;
	ld.const.u32 	%r6530, [%rd5269+60];
	add.s32 	%r6531, %r6530, %r6528;
	bfe.u32 	%r6532, %r6522, 24, 8;
	mul.wide.u32 	%rd5270, %r6532, 168;
	add.s64 	%rd5271, %rd3279, %rd5270;
	add.s32 	%r8484, %r8484, 16;
	add.s64 	%rd5272, %rd5271, %rd5226;
	ld.const.u32 	%r6533, [%rd5272+64];
	add.s32 	%r8486, %r6533, %r6531;
	setp.eq.s32 	%p1399, %r8484, %r1236;
	mov.u32 	%r8584, %r1236;
	@%p1399 bra 	$L__BB0_1780;
	bra.uni 	$L__BB0_1779;
$L__BB0_1780:
	setp.eq.s32 	%p1400, %r1225, 0;
	@%p1400 bra 	$L__BB0_1588;
	setp.lt.u32 	%p1401, %r1226, 7;
	@%p1401 bra 	$L__BB0_1783;
	cvt.u64.u32 	%rd5273, %r8584;
	add.s64 	%rd5274, %rd6, %rd5273;
	ld.local.u8 	%r6535, [%rd5274];
	mul.wide.u32 	%rd5275, %r6535, 168;
	add.s64 	%rd5277, %rd3279, %rd5275;
	mul.wide.u32 	%rd5278, %r8584, 4;
	add.s64 	%rd5279, %rd5277, %rd5278;
	ld.const.u32 	%r6536, [%rd5279+4];
	add.s32 	%r6537, %r6536, %r8486;
	ld.local.u8 	%r6538, [%rd5274+1];
	mul.wide.u32 	%rd5280, %r6538, 168;
	add.s64 	%rd5281, %rd3279, %rd5280;
	add.s64 	%rd5282, %rd5281, %rd5278;
	ld.const.u32 	%r6539, [%rd5282+8];
	add.s32 	%r6540, %r6539, %r6537;
	ld.local.u8 	%r6541, [%rd5274+2];
	mul.wide.u32 	%rd5283, %r6541, 168;
	add.s64 	%rd5284, %rd3279, %rd5283;
	add.s64 	%rd5285, %rd5284, %rd5278;
	ld.const.u32 	%r6542, [%rd5285+12];
	add.s32 	%r6543, %r6542, %r6540;
	ld.local.u8 	%r6544, [%rd5274+3];
	mul.wide.u32 	%rd5286, %r6544, 168;
	add.s64 	%rd5287, %rd3279, %rd5286;
	add.s64 	%rd5288, %rd5287, %rd5278;
	ld.const.u32 	%r6545, [%rd5288+16];
	add.s32 	%r6546, %r6545, %r6543;
	ld.local.u8 	%r6547, [%rd5274+4];
	mul.wide.u32 	%rd5289, %r6547, 168;
	add.s64 	%rd5290, %rd3279, %rd5289;
	add.s64 	%rd5291, %rd5290, %rd5278;
	ld.const.u32 	%r6548, [%rd5291+20];
	add.s32 	%r6549, %r6548, %r6546;
	ld.local.u8 	%r6550, [%rd5274+5];
	mul.wide.u32 	%rd5292, %r6550, 168;
	add.s64 	%rd5293, %rd3279, %rd5292;
	add.s64 	%rd5294, %rd5293, %rd5278;
	ld.const.u32 	%r6551, [%rd5294+24];
	add.s32 	%r6552, %r6551, %r6549;
	ld.local.u8 	%r6553, [%rd5274+6];
	mul.wide.u32 	%rd5295, %r6553, 168;
	add.s64 	%rd5296, %rd3279, %rd5295;
	add.s64 	%rd5297, %rd5296, %rd5278;
	ld.const.u32 	%r6554, [%rd5297+28];
	add.s32 	%r6555, %r6554, %r6552;
	ld.local.u8 	%r6556, [%rd5274+7];
	mul.wide.u32 	%rd5298, %r6556, 168;
	add.s64 	%rd5299, %rd3279, %rd5298;
	add.s32 	%r8584, %r8584, 8;
	add.s64 	%rd5300, %rd5299, %rd5278;
	ld.const.u32 	%r6557, [%rd5300+32];
	add.s32 	%r8486, %r6557, %r6555;
$L__BB0_1783:
	setp.eq.s32 	%p1402, %r1227, 0;
	@%p1402 bra 	$L__BB0_1588;
	setp.lt.u32 	%p1403, %r1228, 3;
	@%p1403 bra 	$L__BB0_1786;
	cvt.u64.u32 	%rd5301, %r8584;
	add.s64 	%rd5302, %rd6, %rd5301;
	ld.local.u8 	%r6559, [%rd5302];
	mul.wide.u32 	%rd5303, %r6559, 168;
	add.s64 	%rd5305, %rd3279, %rd5303;
	mul.wide.u32 	%rd5306, %r8584, 4;
	add.s64 	%rd5307, %rd5305, %rd5306;
	ld.const.u32 	%r6560, [%rd5307+4];
	add.s32 	%r6561, %r6560, %r8486;
	ld.local.u8 	%r6562, [%rd5302+1];
	mul.wide.u32 	%rd5308, %r6562, 168;
	add.s64 	%rd5309, %rd3279, %rd5308;
	add.s64 	%rd5310, %rd5309, %rd5306;
	ld.const.u32 	%r6563, [%rd5310+8];
	add.s32 	%r6564, %r6563, %r6561;
	ld.local.u8 	%r6565, [%rd5302+2];
	mul.wide.u32 	%rd5311, %r6565, 168;
	add.s64 	%rd5312, %rd3279, %rd5311;
	add.s64 	%rd5313, %rd5312, %rd5306;
	ld.const.u32 	%r6566, [%rd5313+12];
	add.s32 	%r6567, %r6566, %r6564;
	ld.local.u8 	%r6568, [%rd5302+3];
	mul.wide.u32 	%rd5314, %r6568, 168;
	add.s64 	%rd5315, %rd3279, %rd5314;
	add.s32 	%r8584, %r8584, 4;
	add.s64 	%rd5316, %rd5315, %rd5306;
	ld.const.u32 	%r6569, [%rd5316+16];
	add.s32 	%r8486, %r6569, %r6567;
$L__BB0_1786:
	setp.eq.s32 	%p1404, %r1237, 0;
	@%p1404 bra 	$L__BB0_1588;
	setp.eq.s32 	%p1405, %r1237, 1;
	cvt.u64.u32 	%rd5317, %r8584;
	add.s64 	%rd254, %rd6, %rd5317;
	ld.local.u8 	%r6570, [%rd254];
	mul.wide.u32 	%rd5318, %r6570, 168;
	add.s64 	%rd5320, %rd3279, %rd5318;
	mul.wide.u32 	%rd5321, %r8584, 4;
	add.s64 	%rd5322, %rd5320, %rd5321;
	ld.const.u32 	%r6571, [%rd5322+4];
	add.s32 	%r8486, %r6571, %r8486;
	@%p1405 bra 	$L__BB0_1588;
	setp.eq.s32 	%p1406, %r1237, 2;
	ld.local.u8 	%r6572, [%rd254+1];
	mul.wide.u32 	%rd5323, %r6572, 168;
	add.s64 	%rd5325, %rd3279, %rd5323;
	add.s64 	%rd5327, %rd5325, %rd5321;
	ld.const.u32 	%r6573, [%rd5327+8];
	add.s32 	%r8486, %r6573, %r8486;
	@%p1406 bra 	$L__BB0_1588;
	ld.local.u8 	%r6574, [%rd254+2];
	mul.wide.u32 	%rd5328, %r6574, 168;
	add.s64 	%rd5330, %rd3279, %rd5328;
	add.s64 	%rd5332, %rd5330, %rd5321;
	ld.const.u32 	%r6575, [%rd5332+12];
	add.s32 	%r8486, %r6575, %r8486;
	bra.uni 	$L__BB0_1588;
$L__BB0_1790:
	setp.lt.s32 	%p1372, %r1218, 4;
	mov.b32 	%r8589, 0;
	mov.u32 	%r8474, %r8589;
	mov.u32 	%r8475, %r8589;
	@%p1372 bra 	$L__BB0_1573;
	mov.b32 	%r8473, 0;
	mov.u32 	%r8474, %r8473;
	mov.u32 	%r8475, %r8473;
	bra.uni 	$L__BB0_1544;
$L__BB0_1792:
	setp.lt.s32 	%p1388, %r8474, %r1540;
	@%p1388 bra 	$L__BB0_1795;
	cvt.s64.s32 	%rd5177, %r8475;
	add.s64 	%rd5178, %rd4, %rd5177;
	ld.local.u8 	%rd5179, [%rd5178];
	add.s64 	%rd5180, %rd26, %rd5179;
	ld.local.u8 	%rs2528, [%rd5180];
$L__BB0_1794:
	add.s32 	%r8475, %r8475, 1;
	st.local.u8 	[%rd255], %rs2528;
	bra.uni 	$L__BB0_1797;
$L__BB0_1795:
	cvt.s64.s32 	%rd5181, %r8475;
	add.s64 	%rd5182, %rd4, %rd5181;
	ld.local.u8 	%rd5183, [%rd5182];
	add.s64 	%rd5184, %rd26, %rd5183;
	ld.local.u8 	%rs2528, [%rd5184];
	cvt.s64.s32 	%rd5185, %r8474;
	add.s64 	%rd5186, %rd5, %rd5185;
	ld.local.u8 	%rd5187, [%rd5186];
	add.s64 	%rd5188, %rd27, %rd5187;
	ld.local.u8 	%rs2527, [%rd5188];
	setp.lt.u16 	%p1389, %rs2528, %rs2527;
	@%p1389 bra 	$L__BB0_1794;
$L__BB0_1796:
	add.s32 	%r8474, %r8474, 1;
	st.local.u8 	[%rd255], %rs2527;
$L__BB0_1797:
	setp.eq.s32 	%p1390, %r1234, 1;
	@%p1390 bra 	$L__BB0_1777;
	setp.lt.s32 	%p1391, %r8475, %r1530;
	@%p1391 bra 	$L__BB0_1800;
	cvt.s64.s32 	%rd5189, %r8474;
	add.s64 	%rd5190, %rd5, %rd5189;
	ld.local.u8 	%rd5191, [%rd5190];
	add.s64 	%rd5192, %rd27, %rd5191;
	ld.local.u8 	%rs2529, [%rd5192];
	bra.uni 	$L__BB0_1804;
$L__BB0_1800:
	setp.lt.s32 	%p1392, %r8474, %r1540;
	@%p1392 bra 	$L__BB0_1803;
	cvt.s64.s32 	%rd5193, %r8475;
	add.s64 	%rd5194, %rd4, %rd5193;
	ld.local.u8 	%rd5195, [%rd5194];
	add.s64 	%rd5196, %rd26, %rd5195;
	ld.local.u8 	%rs2530, [%rd5196];
$L__BB0_1802:
	add.s32 	%r8475, %r8475, 1;
	st.local.u8 	[%rd255+1], %rs2530;
	bra.uni 	$L__BB0_1805;
$L__BB0_1803:
	cvt.s64.s32 	%rd5197, %r8475;
	add.s64 	%rd5198, %rd4, %rd5197;
	ld.local.u8 	%rd5199, [%rd5198];
	add.s64 	%rd5200, %rd26, %rd5199;
	ld.local.u8 	%rs2530, [%rd5200];
	cvt.s64.s32 	%rd5201, %r8474;
	add.s64 	%rd5202, %rd5, %rd5201;
	ld.local.u8 	%rd5203, [%rd5202];
	add.s64 	%rd5204, %rd27, %rd5203;
	ld.local.u8 	%rs2529, [%rd5204];
	setp.lt.u16 	%p1393, %rs2530, %rs2529;
	@%p1393 bra 	$L__BB0_1802;
$L__BB0_1804:
	add.s32 	%r8474, %r8474, 1;
	st.local.u8 	[%rd255+1], %rs2529;
$L__BB0_1805:
	setp.eq.s32 	%p1394, %r1234, 2;
	@%p1394 bra 	$L__BB0_1777;
	setp.lt.s32 	%p1395, %r8475, %r1530;
	@%p1395 bra 	$L__BB0_1808;
	cvt.s64.s32 	%rd5205, %r8474;
	add.s64 	%rd5206, %rd5, %rd5205;
	ld.local.u8 	%rd5207, [%rd5206];
	add.s64 	%rd5208, %rd27, %rd5207;
	ld.local.u8 	%rs2531, [%rd5208];
	bra.uni 	$L__BB0_1812;
$L__BB0_1808:
	setp.lt.s32 	%p1396, %r8474, %r1540;
	@%p1396 bra 	$L__BB0_1811;
	cvt.s64.s32 	%rd5209, %r8475;
	add.s64 	%rd5210, %rd4, %rd5209;
	ld.local.u8 	%rd5211, [%rd5210];
	add.s64 	%rd5212, %rd26, %rd5211;
	ld.local.u8 	%rs2532, [%rd5212];
$L__BB0_1810:
	st.local.u8 	[%rd255+2], %rs2532;
	bra.uni 	$L__BB0_1777;
$L__BB0_1811:
	cvt.s64.s32 	%rd5213, %r8475;
	add.s64 	%rd5214, %rd4, %rd5213;
	ld.local.u8 	%rd5215, [%rd5214];
	add.s64 	%rd5216, %rd26, %rd5215;
	ld.local.u8 	%rs2532, [%rd5216];
	cvt.s64.s32 	%rd5217, %r8474;
	add.s64 	%rd5218, %rd5, %rd5217;
	ld.local.u8 	%rd5219, [%rd5218];
	add.s64 	%rd5220, %rd27, %rd5219;
	ld.local.u8 	%rs2531, [%rd5220];
	setp.lt.u16 	%p1397, %rs2532, %rs2531;
	@%p1397 bra 	$L__BB0_1810;
$L__BB0_1812:
	st.local.u8 	[%rd255+2], %rs2531;
	bra.uni 	$L__BB0_1777;
$L__BB0_1813:
	and.b32  	%r1788, %r1453, 15;
	setp.lt.u32 	%p1179, %r1453, 16;
	mov.b32 	%r8596, 0;
	@%p1179 bra 	$L__BB0_1816;
	and.b32  	%r8596, %r1453, -16;
	mov.b32 	%r8434, 0;
$L__BB0_1815:
	.pragma "nounroll";
	cvt.u16.u32 	%rs1789, %r8434;
	cvt.u64.u32 	%rd4479, %r8434;
	add.s64 	%rd4480, %rd8, %rd4479;
	add.s16 	%rs1790, %rs1789, 1;
	add.s16 	%rs1791, %rs1789, 2;
	add.s16 	%rs1792, %rs1789, 3;
	cvt.u32.u16 	%r5932, %rs1792;
	cvt.u32.u16 	%r5933, %rs1791;
	prmt.b32 	%r5934, %r5933, %r5932, 0x3340U;
	cvt.u32.u16 	%r5935, %rs1790;
	prmt.b32 	%r5936, %r8434, %r5935, 0x3340U;
	prmt.b32 	%r5937, %r5936, %r5934, 0x5410U;
	st.local.u32 	[%rd4480], %r5937;
	add.s16 	%rs1793, %rs1789, 4;
	add.s16 	%rs1794, %rs1789, 5;
	add.s16 	%rs1795, %rs1789, 6;
	add.s16 	%rs1796, %rs1789, 7;
	cvt.u32.u16 	%r5938, %rs1796;
	cvt.u32.u16 	%r5939, %rs1795;
	prmt.b32 	%r5940, %r5939, %r5938, 0x3340U;
	cvt.u32.u16 	%r5941, %rs1794;
	cvt.u32.u16 	%r5942, %rs1793;
	prmt.b32 	%r5943, %r5942, %r5941, 0x3340U;
	prmt.b32 	%r5944, %r5943, %r5940, 0x5410U;
	st.local.u32 	[%rd4480+4], %r5944;
	add.s16 	%rs1797, %rs1789, 8;
	add.s16 	%rs1798, %rs1789, 9;
	add.s16 	%rs1799, %rs1789, 10;
	add.s16 	%rs1800, %rs1789, 11;
	cvt.u32.u16 	%r5945, %rs1800;
	cvt.u32.u16 	%r5946, %rs1799;
	prmt.b32 	%r5947, %r5946, %r5945, 0x3340U;
	cvt.u32.u16 	%r5948, %rs1798;
	cvt.u32.u16 	%r5949, %rs1797;
	prmt.b32 	%r5950, %r5949, %r5948, 0x3340U;
	prmt.b32 	%r5951, %r5950, %r5947, 0x5410U;
	st.local.u32 	[%rd4480+8], %r5951;
	add.s16 	%rs1801, %rs1789, 12;
	add.s16 	%rs1802, %rs1789, 13;
	add.s16 	%rs1803, %rs1789, 14;
	add.s16 	%rs1804, %rs1789, 15;
	cvt.u32.u16 	%r5952, %rs1804;
	cvt.u32.u16 	%r5953, %rs1803;
	prmt.b32 	%r5954, %r5953, %r5952, 0x3340U;
	cvt.u32.u16 	%r5955, %rs1802;
	cvt.u32.u16 	%r5956, %rs1801;
	prmt.b32 	%r5957, %r5956, %r5955, 0x3340U;
	prmt.b32 	%r5958, %r5957, %r5954, 0x5410U;
	st.local.u32 	[%rd4480+12], %r5958;
	add.s32 	%r8434, %r8434, 16;
	setp.eq.s32 	%p1180, %r8434, %r8596;
	@%p1180 bra 	$L__BB0_1816;
	bra.uni 	$L__BB0_1815;
$L__BB0_1816:
	setp.eq.s32 	%p1181, %r1788, 0;
	@%p1181 bra 	$L__BB0_1477;
	and.b32  	%r1791, %r1453, 7;
	setp.lt.u32 	%p1182, %r1788, 8;
	@%p1182 bra 	$L__BB0_1819;
	cvt.u16.u32 	%rs1805, %r8596;
	cvt.u64.u32 	%rd4481, %r8596;
	add.s64 	%rd4482, %rd8, %rd4481;
	st.local.u8 	[%rd4482], %rs1805;
	add.s16 	%rs1806, %rs1805, 1;
	st.local.u8 	[%rd4482+1], %rs1806;
	add.s16 	%rs1807, %rs1805, 2;
	st.local.u8 	[%rd4482+2], %rs1807;
	add.s16 	%rs1808, %rs1805, 3;
	st.local.u8 	[%rd4482+3], %rs1808;
	add.s16 	%rs1809, %rs1805, 4;
	st.local.u8 	[%rd4482+4], %rs1809;
	add.s16 	%rs1810, %rs1805, 5;
	st.local.u8 	[%rd4482+5], %rs1810;
	add.s16 	%rs1811, %rs1805, 6;
	st.local.u8 	[%rd4482+6], %rs1811;
	add.s16 	%rs1812, %rs1805, 7;
	st.local.u8 	[%rd4482+7], %rs1812;
	add.s32 	%r8596, %r8596, 8;
$L__BB0_1819:
	setp.eq.s32 	%p1183, %r1791, 0;
	@%p1183 bra 	$L__BB0_1477;
	and.b32  	%r1794, %r1453, 3;
	setp.lt.u32 	%p1184, %r1791, 4;
	@%p1184 bra 	$L__BB0_1822;
	cvt.u16.u32 	%rs1813, %r8596;
	cvt.u64.u32 	%rd4483, %r8596;
	add.s64 	%rd4484, %rd8, %rd4483;
	st.local.u8 	[%rd4484], %rs1813;
	add.s16 	%rs1814, %rs1813, 1;
	st.local.u8 	[%rd4484+1], %rs1814;
	add.s16 	%rs1815, %rs1813, 2;
	st.local.u8 	[%rd4484+2], %rs1815;
	add.s16 	%rs1816, %rs1813, 3;
	st.local.u8 	[%rd4484+3], %rs1816;
	add.s32 	%r8596, %r8596, 4;
$L__BB0_1822:
	setp.eq.s32 	%p1185, %r1794, 0;
	@%p1185 bra 	$L__BB0_1477;
	cvt.u16.u32 	%rs446, %r8596;
	cvt.u64.u32 	%rd4485, %r8596;
	add.s64 	%rd256, %rd8, %rd4485;
	st.local.u8 	[%rd256], %rs446;
	setp.eq.s32 	%p1186, %r1794, 1;
	@%p1186 bra 	$L__BB0_1477;
	add.s16 	%rs1817, %rs446, 1;
	st.local.u8 	[%rd256+1], %rs1817;
	setp.eq.s32 	%p1187, %r1794, 2;
	@%p1187 bra 	$L__BB0_1477;
	add.s16 	%rs1818, %rs446, 2;
	st.local.u8 	[%rd256+2], %rs1818;
	bra.uni 	$L__BB0_1477;
$L__BB0_1826:
	setp.lt.u32 	%p1153, %r1218, 16;
	mov.b32 	%r8603, 0;
	mov.u32 	%r8431, %r8603;
	@%p1153 bra 	$L__BB0_1829;
	mov.b32 	%r8429, 0;
	mov.u32 	%r8431, %r8429;
$L__BB0_1828:
	.pragma "nounroll";
	cvt.u64.u32 	%rd4352, %r8429;
	add.s64 	%rd4353, %rd9, %rd4352;
	ld.local.u32 	%r5798, [%rd4353];
	bfe.u32 	%r5799, %r5798, 0, 8;
	mul.wide.u32 	%rd4354, %r5799, 168;
	add.s64 	%rd4356, %rd3279, %rd4354;
	mul.wide.u32 	%rd4357, %r8429, 4;
	add.s64 	%rd4358, %rd4356, %rd4357;
	ld.const.u32 	%r5800, [%rd4358+4];
	add.s32 	%r5801, %r5800, %r8431;
	bfe.u32 	%r5802, %r5798, 8, 8;
	mul.wide.u32 	%rd4359, %r5802, 168;
	add.s64 	%rd4360, %rd3279, %rd4359;
	add.s64 	%rd4361, %rd4360, %rd4357;
	ld.const.u32 	%r5803, [%rd4361+8];
	add.s32 	%r5804, %r5803, %r5801;
	bfe.u32 	%r5805, %r5798, 16, 8;
	mul.wide.u32 	%rd4362, %r5805, 168;
	add.s64 	%rd4363, %rd3279, %rd4362;
	add.s64 	%rd4364, %rd4363, %rd4357;
	ld.const.u32 	%r5806, [%rd4364+12];
	add.s32 	%r5807, %r5806, %r5804;
	bfe.u32 	%r5808, %r5798, 24, 8;
	mul.wide.u32 	%rd4365, %r5808, 168;
	add.s64 	%rd4366, %rd3279, %rd4365;
	add.s64 	%rd4367, %rd4366, %rd4357;
	ld.const.u32 	%r5809, [%rd4367+16];
	add.s32 	%r5810, %r5809, %r5807;
	ld.local.u32 	%r5811, [%rd4353+4];
	bfe.u32 	%r5812, %r5811, 0, 8;
	mul.wide.u32 	%rd4368, %r5812, 168;
	add.s64 	%rd4369, %rd3279, %rd4368;
	add.s64 	%rd4370, %rd4369, %rd4357;
	ld.const.u32 	%r5813, [%rd4370+20];
	add.s32 	%r5814, %r5813, %r5810;
	bfe.u32 	%r5815, %r5811, 8, 8;
	mul.wide.u32 	%rd4371, %r5815, 168;
	add.s64 	%rd4372, %rd3279, %rd4371;
	add.s64 	%rd4373, %rd4372, %rd4357;
	ld.const.u32 	%r5816, [%rd4373+24];
	add.s32 	%r5817, %r5816, %r5814;
	bfe.u32 	%r5818, %r5811, 16, 8;
	mul.wide.u32 	%rd4374, %r5818, 168;
	add.s64 	%rd4375, %rd3279, %rd4374;
	add.s64 	%rd4376, %rd4375, %rd4357;
	ld.const.u32 	%r5819, [%rd4376+28];
	add.s32 	%r5820, %r5819, %r5817;
	bfe.u32 	%r5821, %r5811, 24, 8;
	mul.wide.u32 	%rd4377, %r5821, 168;
	add.s64 	%rd4378, %rd3279, %rd4377;
	add.s64 	%rd4379, %rd4378, %rd4357;
	ld.const.u32 	%r5822, [%rd4379+32];
	add.s32 	%r5823, %r5822, %r5820;
	ld.local.u32 	%r5824, [%rd4353+8];
	bfe.u32 	%r5825, %r5824, 0, 8;
	mul.wide.u32 	%rd4380, %r5825, 168;
	add.s64 	%rd4381, %rd3279, %rd4380;
	add.s64 	%rd4382, %rd4381, %rd4357;
	ld.const.u32 	%r5826, [%rd4382+36];
	add.s32 	%r5827, %r5826, %r5823;
	bfe.u32 	%r5828, %r5824, 8, 8;
	mul.wide.u32 	%rd4383, %r5828, 168;
	add.s64 	%rd4384, %rd3279, %rd4383;
	add.s64 	%rd4385, %rd4384, %rd4357;
	ld.const.u32 	%r5829, [%rd4385+40];
	add.s32 	%r5830, %r5829, %r5827;
	bfe.u32 	%r5831, %r5824, 16, 8;
	mul.wide.u32 	%rd4386, %r5831, 168;
	add.s64 	%rd4387, %rd3279, %rd4386;
	add.s64 	%rd4388, %rd4387, %rd4357;
	ld.const.u32 	%r5832, [%rd4388+44];
	add.s32 	%r5833, %r5832, %r5830;
	bfe.u32 	%r5834, %r5824, 24, 8;
	mul.wide.u32 	%rd4389, %r5834, 168;
	add.s64 	%rd4390, %rd3279, %rd4389;
	add.s64 	%rd4391, %rd4390, %rd4357;
	ld.const.u32 	%r5835, [%rd4391+48];
	add.s32 	%r5836, %r5835, %r5833;
	ld.local.u32 	%r5837, [%rd4353+12];
	bfe.u32 	%r5838, %r5837, 0, 8;
	mul.wide.u32 	%rd4392, %r5838, 168;
	add.s64 	%rd4393, %rd3279, %rd4392;
	add.s64 	%rd4394, %rd4393, %rd4357;
	ld.const.u32 	%r5839, [%rd4394+52];
	add.s32 	%r5840, %r5839, %r5836;
	bfe.u32 	%r5841, %r5837, 8, 8;
	mul.wide.u32 	%rd4395, %r5841, 168;
	add.s64 	%rd4396, %rd3279, %rd4395;
	add.s64 	%rd4397, %rd4396, %rd4357;
	ld.const.u32 	%r5842, [%rd4397+56];
	add.s32 	%r5843, %r5842, %r5840;
	bfe.u32 	%r5844, %r5837, 16, 8;
	mul.wide.u32 	%rd4398, %r5844, 168;
	add.s64 	%rd4399, %rd3279, %rd4398;
	add.s64 	%rd4400, %rd4399, %rd4357;
	ld.const.u32 	%r5845, [%rd4400+60];
	add.s32 	%r5846, %r5845, %r5843;
	bfe.u32 	%r5847, %r5837, 24, 8;
	mul.wide.u32 	%rd4401, %r5847, 168;
	add.s64 	%rd4402, %rd3279, %rd4401;
	add.s32 	%r8429, %r8429, 16;
	add.s64 	%rd4403, %rd4402, %rd4357;
	ld.const.u32 	%r5848, [%rd4403+64];
	add.s32 	%r8431, %r5848, %r5846;
	setp.eq.s32 	%p1154, %r8429, %r1236;
	mov.u32 	%r8603, %r1236;
	@%p1154 bra 	$L__BB0_1829;
	bra.uni 	$L__BB0_1828;
$L__BB0_1829:
	setp.eq.s32 	%p1155, %r1225, 0;
	@%p1155 bra 	$L__BB0_1478;
	setp.lt.u32 	%p1156, %r1226, 7;
	@%p1156 bra 	$L__BB0_1832;
	cvt.u64.u32 	%rd4404, %r8603;
	add.s64 	%rd4405, %rd9, %rd4404;
	ld.local.u8 	%r5850, [%rd4405];
	mul.wide.u32 	%rd4406, %r5850, 168;
	add.s64 	%rd4408, %rd3279, %rd4406;
	mul.wide.u32 	%rd4409, %r8603, 4;
	add.s64 	%rd4410, %rd4408, %rd4409;
	ld.const.u32 	%r5851, [%rd4410+4];
	add.s32 	%r5852, %r5851, %r8431;
	ld.local.u8 	%r5853, [%rd4405+1];
	mul.wide.u32 	%rd4411, %r5853, 168;
	add.s64 	%rd4412, %rd3279, %rd4411;
	add.s64 	%rd4413, %rd4412, %rd4409;
	ld.const.u32 	%r5854, [%rd4413+8];
	add.s32 	%r5855, %r5854, %r5852;
	ld.local.u8 	%r5856, [%rd4405+2];
	mul.wide.u32 	%rd4414, %r5856, 168;
	add.s64 	%rd4415, %rd3279, %rd4414;
	add.s64 	%rd4416, %rd4415, %rd4409;
	ld.const.u32 	%r5857, [%rd4416+12];
	add.s32 	%r5858, %r5857, %r5855;
	ld.local.u8 	%r5859, [%rd4405+3];
	mul.wide.u32 	%rd4417, %r5859, 168;
	add.s64 	%rd4418, %rd3279, %rd4417;
	add.s64 	%rd4419, %rd4418, %rd4409;
	ld.const.u32 	%r5860, [%rd4419+16];
	add.s32 	%r5861, %r5860, %r5858;
	ld.local.u8 	%r5862, [%rd4405+4];
	mul.wide.u32 	%rd4420, %r5862, 168;
	add.s64 	%rd4421, %rd3279, %rd4420;
	add.s64 	%rd4422, %rd4421, %rd4409;
	ld.const.u32 	%r5863, [%rd4422+20];
	add.s32 	%r5864, %r5863, %r5861;
	ld.local.u8 	%r5865, [%rd4405+5];
	mul.wide.u32 	%rd4423, %r5865, 168;
	add.s64 	%rd4424, %rd3279, %rd4423;
	add.s64 	%rd4425, %rd4424, %rd4409;
	ld.const.u32 	%r5866, [%rd4425+24];
	add.s32 	%r5867, %r5866, %r5864;
	ld.local.u8 	%r5868, [%rd4405+6];
	mul.wide.u32 	%rd4426, %r5868, 168;
	add.s64 	%rd4427, %rd3279, %rd4426;
	add.s64 	%rd4428, %rd4427, %rd4409;
	ld.const.u32 	%r5869, [%rd4428+28];
	add.s32 	%r5870, %r5869, %r5867;
	ld.local.u8 	%r5871, [%rd4405+7];
	mul.wide.u32 	%rd4429, %r5871, 168;
	add.s64 	%rd4430, %rd3279, %rd4429;
	add.s32 	%r8603, %r8603, 8;
	add.s64 	%rd4431, %rd4430, %rd4409;
	ld.const.u32 	%r5872, [%rd4431+32];
	add.s32 	%r8431, %r5872, %r5870;
$L__BB0_1832:
	setp.eq.s32 	%p1157, %r1227, 0;
	@%p1157 bra 	$L__BB0_1478;
	setp.lt.u32 	%p1158, %r1228, 3;
	@%p1158 bra 	$L__BB0_1835;
	cvt.u64.u32 	%rd4432, %r8603;
	add.s64 	%rd4433, %rd9, %rd4432;
	ld.local.u8 	%r5874, [%rd4433];
	mul.wide.u32 	%rd4434, %r5874, 168;
	add.s64 	%rd4436, %rd3279, %rd4434;
	mul.wide.u32 	%rd4437, %r8603, 4;
	add.s64 	%rd4438, %rd4436, %rd4437;
	ld.const.u32 	%r5875, [%rd4438+4];
	add.s32 	%r5876, %r5875, %r8431;
	ld.local.u8 	%r5877, [%rd4433+1];
	mul.wide.u32 	%rd4439, %r5877, 168;
	add.s64 	%rd4440, %rd3279, %rd4439;
	add.s64 	%rd4441, %rd4440, %rd4437;
	ld.const.u32 	%r5878, [%rd4441+8];
	add.s32 	%r5879, %r5878, %r5876;
	ld.local.u8 	%r5880, [%rd4433+2];
	mul.wide.u32 	%rd4442, %r5880, 168;
	add.s64 	%rd4443, %rd3279, %rd4442;
	add.s64 	%rd4444, %rd4443, %rd4437;
	ld.const.u32 	%r5881, [%rd4444+12];
	add.s32 	%r5882, %r5881, %r5879;
	ld.local.u8 	%r5883, [%rd4433+3];
	mul.wide.u32 	%rd4445, %r5883, 168;
	add.s64 	%rd4446, %rd3279, %rd4445;
	add.s32 	%r8603, %r8603, 4;
	add.s64 	%rd4447, %rd4446, %rd4437;
	ld.const.u32 	%r5884, [%rd4447+16];
	add.s32 	%r8431, %r5884, %r5882;
$L__BB0_1835:
	setp.eq.s32 	%p1159, %r1237, 0;
	@%p1159 bra 	$L__BB0_1478;
	setp.eq.s32 	%p1160, %r1237, 1;
	cvt.u64.u32 	%rd4448, %r8603;
	add.s64 	%rd257, %rd9, %rd4448;
	ld.local.u8 	%r5885, [%rd257];
	mul.wide.u32 	%rd4449, %r5885, 168;
	add.s64 	%rd4451, %rd3279, %rd4449;
	mul.wide.u32 	%rd4452, %r8603, 4;
	add.s64 	%rd4453, %rd4451, %rd4452;
	ld.const.u32 	%r5886, [%rd4453+4];
	add.s32 	%r8431, %r5886, %r8431;
	@%p1160 bra 	$L__BB0_1478;
	setp.eq.s32 	%p1161, %r1237, 2;
	ld.local.u8 	%r5887, [%rd257+1];
	mul.wide.u32 	%rd4454, %r5887, 168;
	add.s64 	%rd4456, %rd3279, %rd4454;
	add.s64 	%rd4458, %rd4456, %rd4452;
	ld.const.u32 	%r5888, [%rd4458+8];
	add.s32 	%r8431, %r5888, %r8431;
	@%p1161 bra 	$L__BB0_1478;
	ld.local.u8 	%r5889, [%rd257+2];
	mul.wide.u32 	%rd4459, %r5889, 168;
	add.s64 	%rd4461, %rd3279, %rd4459;
	add.s64 	%rd4463, %rd4461, %rd4452;
	ld.const.u32 	%r5890, [%rd4463+12];
	add.s32 	%r8431, %r5890, %r8431;
	bra.uni 	$L__BB0_1478;
$L__BB0_1839:
	setp.lt.s32 	%p1127, %r1218, 4;
	mov.b32 	%r8608, 0;
	mov.u32 	%r8419, %r8608;
	mov.u32 	%r8420, %r8608;
	@%p1127 bra 	$L__BB0_1463;
	mov.b32 	%r8418, 0;
	mov.u32 	%r8419, %r8418;
	mov.u32 	%r8420, %r8418;
	bra.uni 	$L__BB0_1434;
$L__BB0_1841:
	setp.lt.s32 	%p1143, %r8419, %r1421;
	@%p1143 bra 	$L__BB0_1844;
	cvt.s64.s32 	%rd4308, %r8420;
	add.s64 	%rd4309, %rd7, %rd4308;
	ld.local.u8 	%rd4310, [%rd4309];
	add.s64 	%rd4311, %rd26, %rd4310;
	ld.local.u8 	%rs2534, [%rd4311];
$L__BB0_1843:
	add.s32 	%r8420, %r8420, 1;
	st.local.u8 	[%rd258], %rs2534;
	bra.uni 	$L__BB0_1846;
$L__BB0_1844:
	cvt.s64.s32 	%rd4312, %r8420;
	add.s64 	%rd4313, %rd7, %rd4312;
	ld.local.u8 	%rd4314, [%rd4313];
	add.s64 	%rd4315, %rd26, %rd4314;
	ld.local.u8 	%rs2534, [%rd4315];
	cvt.s64.s32 	%rd4316, %r8419;
	add.s64 	%rd4317, %rd8, %rd4316;
	ld.local.u8 	%rd4318, [%rd4317];
	add.s64 	%rd4319, %rd27, %rd4318;
	ld.local.u8 	%rs2533, [%rd4319];
	setp.lt.u16 	%p1144, %rs2534, %rs2533;
	@%p1144 bra 	$L__BB0_1843;
$L__BB0_1845:
	add.s32 	%r8419, %r8419, 1;
	st.local.u8 	[%rd258], %rs2533;
$L__BB0_1846:
	setp.eq.s32 	%p1145, %r1234, 1;
	@%p1145 bra 	$L__BB0_1826;
	setp.lt.s32 	%p1146, %r8420, %r1411;
	@%p1146 bra 	$L__BB0_1849;
	cvt.s64.s32 	%rd4320, %r8419;
	add.s64 	%rd4321, %rd8, %rd4320;
	ld.local.u8 	%rd4322, [%rd4321];
	add.s64 	%rd4323, %rd27, %rd4322;
	ld.local.u8 	%rs2535, [%rd4323];
	bra.uni 	$L__BB0_1853;
$L__BB0_1849:
	setp.lt.s32 	%p1147, %r8419, %r1421;
	@%p1147 bra 	$L__BB0_1852;
	cvt.s64.s32 	%rd4324, %r8420;
	add.s64 	%rd4325, %rd7, %rd4324;
	ld.local.u8 	%rd4326, [%rd4325];
	add.s64 	%rd4327, %rd26, %rd4326;
	ld.local.u8 	%rs2536, [%rd4327];
$L__BB0_1851:
	add.s32 	%r8420, %r8420, 1;
	st.local.u8 	[%rd258+1], %rs2536;
	bra.uni 	$L__BB0_1854;
$L__BB0_1852:
	cvt.s64.s32 	%rd4328, %r8420;
	add.s64 	%rd4329, %rd7, %rd4328;
	ld.local.u8 	%rd4330, [%rd4329];
	add.s64 	%rd4331, %rd26, %rd4330;
	ld.local.u8 	%rs2536, [%rd4331];
	cvt.s64.s32 	%rd4332, %r8419;
	add.s64 	%rd4333, %rd8, %rd4332;
	ld.local.u8 	%rd4334, [%rd4333];
	add.s64 	%rd4335, %rd27, %rd4334;
	ld.local.u8 	%rs2535, [%rd4335];
	setp.lt.u16 	%p1148, %rs2536, %rs2535;
	@%p1148 bra 	$L__BB0_1851;
$L__BB0_1853:
	add.s32 	%r8419, %r8419, 1;
	st.local.u8 	[%rd258+1], %rs2535;
$L__BB0_1854:
	setp.eq.s32 	%p1149, %r1234, 2;
	@%p1149 bra 	$L__BB0_1826;
	setp.lt.s32 	%p1150, %r8420, %r1411;
	@%p1150 bra 	$L__BB0_1857;
	cvt.s64.s32 	%rd4336, %r8419;
	add.s64 	%rd4337, %rd8, %rd4336;
	ld.local.u8 	%rd4338, [%rd4337];
	add.s64 	%rd4339, %rd27, %rd4338;
	ld.local.u8 	%rs2537, [%rd4339];
	bra.uni 	$L__BB0_1861;
$L__BB0_1857:
	setp.lt.s32 	%p1151, %r8419, %r1421;
	@%p1151 bra 	$L__BB0_1860;
	cvt.s64.s32 	%rd4340, %r8420;
	add.s64 	%rd4341, %rd7, %rd4340;
	ld.local.u8 	%rd4342, [%rd4341];
	add.s64 	%rd4343, %rd26, %rd4342;
	ld.local.u8 	%rs2538, [%rd4343];
$L__BB0_1859:
	st.local.u8 	[%rd258+2], %rs2538;
	bra.uni 	$L__BB0_1826;
$L__BB0_1860:
	cvt.s64.s32 	%rd4344, %r8420;
	add.s64 	%rd4345, %rd7, %rd4344;
	ld.local.u8 	%rd4346, [%rd4345];
	add.s64 	%rd4347, %rd26, %rd4346;
	ld.local.u8 	%rs2538, [%rd4347];
	cvt.s64.s32 	%rd4348, %r8419;
	add.s64 	%rd4349, %rd8, %rd4348;
	ld.local.u8 	%rd4350, [%rd4349];
	add.s64 	%rd4351, %rd27, %rd4350;
	ld.local.u8 	%rs2537, [%rd4351];
	setp.lt.u16 	%p1152, %rs2538, %rs2537;
	@%p1152 bra 	$L__BB0_1859;
$L__BB0_1861:
	st.local.u8 	[%rd258+2], %rs2537;
	bra.uni 	$L__BB0_1826;
$L__BB0_1862:
	and.b32  	%r1824, %r1356, 15;
	setp.lt.u32 	%p941, %r1356, 16;
	mov.b32 	%r8615, 0;
	@%p941 bra 	$L__BB0_1865;
	and.b32  	%r8615, %r1356, -16;
	mov.b32 	%r8389, 0;
$L__BB0_1864:
	.pragma "nounroll";
	cvt.u16.u32 	%rs1556, %r8389;
	cvt.u64.u32 	%rd3629, %r8389;
	add.s64 	%rd3630, %rd11, %rd3629;
	add.s16 	%rs1557, %rs1556, 1;
	add.s16 	%rs1558, %rs1556, 2;
	add.s16 	%rs1559, %rs1556, 3;
	cvt.u32.u16 	%r5262, %rs1559;
	cvt.u32.u16 	%r5263, %rs1558;
	prmt.b32 	%r5264, %r5263, %r5262, 0x3340U;
	cvt.u32.u16 	%r5265, %rs1557;
	prmt.b32 	%r5266, %r8389, %r5265, 0x3340U;
	prmt.b32 	%r5267, %r5266, %r5264, 0x5410U;
	st.local.u32 	[%rd3630], %r5267;
	add.s16 	%rs1560, %rs1556, 4;
	add.s16 	%rs1561, %rs1556, 5;
	add.s16 	%rs1562, %rs1556, 6;
	add.s16 	%rs1563, %rs1556, 7;
	cvt.u32.u16 	%r5268, %rs1563;
	cvt.u32.u16 	%r5269, %rs1562;
	prmt.b32 	%r5270, %r5269, %r5268, 0x3340U;
	cvt.u32.u16 	%r5271, %rs1561;
	cvt.u32.u16 	%r5272, %rs1560;
	prmt.b32 	%r5273, %r5272, %r5271, 0x3340U;
	prmt.b32 	%r5274, %r5273, %r5270, 0x5410U;
	st.local.u32 	[%rd3630+4], %r5274;
	add.s16 	%rs1564, %rs1556, 8;
	add.s16 	%rs1565, %rs1556, 9;
	add.s16 	%rs1566, %rs1556, 10;
	add.s16 	%rs1567, %rs1556, 11;
	cvt.u32.u16 	%r5275, %rs1567;
	cvt.u32.u16 	%r5276, %rs1566;
	prmt.b32 	%r5277, %r5276, %r5275, 0x3340U;
	cvt.u32.u16 	%r5278, %rs1565;
	cvt.u32.u16 	%r5279, %rs1564;
	prmt.b32 	%r5280, %r5279, %r5278, 0x3340U;
	prmt.b32 	%r5281, %r5280, %r5277, 0x5410U;
	st.local.u32 	[%rd3630+8], %r5281;
	add.s16 	%rs1568, %rs1556, 12;
	add.s16 	%rs1569, %rs1556, 13;
	add.s16 	%rs1570, %rs1556, 14;
	add.s16 	%rs1571, %rs1556, 15;
	cvt.u32.u16 	%r5282, %rs1571;
	cvt.u32.u16 	%r5283, %rs1570;
	prmt.b32 	%r5284, %r5283, %r5282, 0x3340U;
	cvt.u32.u16 	%r5285, %rs1569;
	cvt.u32.u16 	%r5286, %rs1568;
	prmt.b32 	%r5287, %r5286, %r5285, 0x3340U;
	prmt.b32 	%r5288, %r5287, %r5284, 0x5410U;
	st.local.u32 	[%rd3630+12], %r5288;
	add.s32 	%r8389, %r8389, 16;
	setp.eq.s32 	%p942, %r8389, %r8615;
	@%p942 bra 	$L__BB0_1865;
	bra.uni 	$L__BB0_1864;
$L__BB0_1865:
	setp.eq.s32 	%p943, %r1824, 0;
	@%p943 bra 	$L__BB0_1379;
	and.b32  	%r1827, %r1356, 7;
	setp.lt.u32 	%p944, %r1824, 8;
	@%p944 bra 	$L__BB0_1868;
	cvt.u16.u32 	%rs1572, %r8615;
	cvt.u64.u32 	%rd3631, %r8615;
	add.s64 	%rd3632, %rd11, %rd3631;
	st.local.u8 	[%rd3632], %rs1572;
	add.s16 	%rs1573, %rs1572, 1;
	st.local.u8 	[%rd3632+1], %rs1573;
	add.s16 	%rs1574, %rs1572, 2;
	st.local.u8 	[%rd3632+2], %rs1574;
	add.s16 	%rs1575, %rs1572, 3;
	st.local.u8 	[%rd3632+3], %rs1575;
	add.s16 	%rs1576, %rs1572, 4;
	st.local.u8 	[%rd3632+4], %rs1576;
	add.s16 	%rs1577, %rs1572, 5;
	st.local.u8 	[%rd3632+5], %rs1577;
	add.s16 	%rs1578, %rs1572, 6;
	st.local.u8 	[%rd3632+6], %rs1578;
	add.s16 	%rs1579, %rs1572, 7;
	st.local.u8 	[%rd3632+7], %rs1579;
	add.s32 	%r8615, %r8615, 8;
$L__BB0_1868:
	setp.eq.s32 	%p945, %r1827, 0;
	@%p945 bra 	$L__BB0_1379;
	and.b32  	%r1830, %r1356, 3;
	setp.lt.u32 	%p946, %r1827, 4;
	@%p946 bra 	$L__BB0_1871;
	cvt.u16.u32 	%rs1580, %r8615;
	cvt.u64.u32 	%rd3633, %r8615;
	add.s64 	%rd3634, %rd11, %rd3633;
	st.local.u8 	[%rd3634], %rs1580;
	add.s16 	%rs1581, %rs1580, 1;
	st.local.u8 	[%rd3634+1], %rs1581;
	add.s16 	%rs1582, %rs1580, 2;
	st.local.u8 	[%rd3634+2], %rs1582;
	add.s16 	%rs1583, %rs1580, 3;
	st.local.u8 	[%rd3634+3], %rs1583;
	add.s32 	%r8615, %r8615, 4;
$L__BB0_1871:
	setp.eq.s32 	%p947, %r1830, 0;
	@%p947 bra 	$L__BB0_1379;
	cvt.u16.u32 	%rs465, %r8615;
	cvt.u64.u32 	%rd3635, %r8615;
	add.s64 	%rd259, %rd11, %rd3635;
	st.local.u8 	[%rd259], %rs465;
	setp.eq.s32 	%p948, %r1830, 1;
	@%p948 bra 	$L__BB0_1379;
	add.s16 	%rs1584, %rs465, 1;
	st.local.u8 	[%rd259+1], %rs1584;
	setp.eq.s32 	%p949, %r1830, 2;
	@%p949 bra 	$L__BB0_1379;
	add.s16 	%rs1585, %rs465, 2;
	st.local.u8 	[%rd259+2], %rs1585;
	bra.uni 	$L__BB0_1379;
$L__BB0_1875:
	setp.lt.u32 	%p915, %r1218, 16;
	mov.b32 	%r8622, 0;
	mov.u32 	%r8386, %r8622;
	@%p915 bra 	$L__BB0_1878;
	mov.b32 	%r8384, 0;
	mov.u32 	%r8386, %r8384;
$L__BB0_1877:
	.pragma "nounroll";
	cvt.u64.u32 	%rd3502, %r8384;
	add.s64 	%rd3503, %rd12, %rd3502;
	ld.local.u32 	%r5128, [%rd3503];
	bfe.u32 	%r5129, %r5128, 0, 8;
	mul.wide.u32 	%rd3504, %r5129, 168;
	add.s64 	%rd3506, %rd3279, %rd3504;
	mul.wide.u32 	%rd3507, %r8384, 4;
	add.s64 	%rd3508, %rd3506, %rd3507;
	ld.const.u32 	%r5130, [%rd3508+4];
	add.s32 	%r5131, %r5130, %r8386;
	bfe.u32 	%r5132, %r5128, 8, 8;
	mul.wide.u32 	%rd3509, %r5132, 168;
	add.s64 	%rd3510, %rd3279, %rd3509;
	add.s64 	%rd3511, %rd3510, %rd3507;
	ld.const.u32 	%r5133, [%rd3511+8];
	add.s32 	%r5134, %r5133, %r5131;
	bfe.u32 	%r5135, %r5128, 16, 8;
	mul.wide.u32 	%rd3512, %r5135, 168;
	add.s64 	%rd3513, %rd3279, %rd3512;
	add.s64 	%rd3514, %rd3513, %rd3507;
	ld.const.u32 	%r5136, [%rd3514+12];
	add.s32 	%r5137, %r5136, %r5134;
	bfe.u32 	%r5138, %r5128, 24, 8;
	mul.wide.u32 	%rd3515, %r5138, 168;
	add.s64 	%rd3516, %rd3279, %rd3515;
	add.s64 	%rd3517, %rd3516, %rd3507;
	ld.const.u32 	%r5139, [%rd3517+16];
	add.s32 	%r5140, %r5139, %r5137;
	ld.local.u32 	%r5141, [%rd3503+4];
	bfe.u32 	%r5142, %r5141, 0, 8;
	mul.wide.u32 	%rd3518, %r5142, 168;
	add.s64 	%rd3519, %rd3279, %rd3518;
	add.s64 	%rd3520, %rd3519, %rd3507;
	ld.const.u32 	%r5143, [%rd3520+20];
	add.s32 	%r5144, %r5143, %r5140;
	bfe.u32 	%r5145, %r5141, 8, 8;
	mul.wide.u32 	%rd3521, %r5145, 168;
	add.s64 	%rd3522, %rd3279, %rd3521;
	add.s64 	%rd3523, %rd3522, %rd3507;
	ld.const.u32 	%r5146, [%rd3523+24];
	add.s32 	%r5147, %r5146, %r5144;
	bfe.u32 	%r5148, %r5141, 16, 8;
	mul.wide.u32 	%rd3524, %r5148, 168;
	add.s64 	%rd3525, %rd3279, %rd3524;
	add.s64 	%rd3526, %rd3525, %rd3507;
	ld.const.u32 	%r5149, [%rd3526+28];
	add.s32 	%r5150, %r5149, %r5147;
	bfe.u32 	%r5151, %r5141, 24, 8;
	mul.wide.u32 	%rd3527, %r5151, 168;
	add.s64 	%rd3528, %rd3279, %rd3527;
	add.s64 	%rd3529, %rd3528, %rd3507;
	ld.const.u32 	%r5152, [%rd3529+32];
	add.s32 	%r5153, %r5152, %r5150;
	ld.local.u32 	%r5154, [%rd3503+8];
	bfe.u32 	%r5155, %r5154, 0, 8;
	mul.wide.u32 	%rd3530, %r5155, 168;
	add.s64 	%rd3531, %rd3279, %rd3530;
	add.s64 	%rd3532, %rd3531, %rd3507;
	ld.const.u32 	%r5156, [%rd3532+36];
	add.s32 	%r5157, %r5156, %r5153;
	bfe.u32 	%r5158, %r5154, 8, 8;
	mul.wide.u32 	%rd3533, %r5158, 168;
	add.s64 	%rd3534, %rd3279, %rd3533;
	add.s64 	%rd3535, %rd3534, %rd3507;
	ld.const.u32 	%r5159, [%rd3535+40];
	add.s32 	%r5160, %r5159, %r5157;
	bfe.u32 	%r5161, %r5154, 16, 8;
	mul.wide.u32 	%rd3536, %r5161, 168;
	add.s64 	%rd3537, %rd3279, %rd3536;
	add.s64 	%rd3538, %rd3537, %rd3507;
	ld.const.u32 	%r5162, [%rd3538+44];
	add.s32 	%r5163, %r5162, %r5160;
	bfe.u32 	%r5164, %r5154, 24, 8;
	mul.wide.u32 	%rd3539, %r5164, 168;
	add.s64 	%rd3540, %rd3279, %rd3539;
	add.s64 	%rd3541, %rd3540, %rd3507;
	ld.const.u32 	%r5165, [%rd3541+48];
	add.s32 	%r5166, %r5165, %r5163;
	ld.local.u32 	%r5167, [%rd3503+12];
	bfe.u32 	%r5168, %r5167, 0, 8;
	mul.wide.u32 	%rd3542, %r5168, 168;
	add.s64 	%rd3543, %rd3279, %rd3542;
	add.s64 	%rd3544, %rd3543, %rd3507;
	ld.const.u32 	%r5169, [%rd3544+52];
	add.s32 	%r5170, %r5169, %r5166;
	bfe.u32 	%r5171, %r5167, 8, 8;
	mul.wide.u32 	%rd3545, %r5171, 168;
	add.s64 	%rd3546, %rd3279, %rd3545;
	add.s64 	%rd3547, %rd3546, %rd3507;
	ld.const.u32 	%r5172, [%rd3547+56];
	add.s32 	%r5173, %r5172, %r5170;
	bfe.u32 	%r5174, %r5167, 16, 8;
	mul.wide.u32 	%rd3548, %r5174, 168;
	add.s64 	%rd3549, %rd3279, %rd3548;
	add.s64 	%rd3550, %rd3549, %rd3507;
	ld.const.u32 	%r5175, [%rd3550+60];
	add.s32 	%r5176, %r5175, %r5173;
	bfe.u32 	%r5177, %r5167, 24, 8;
	mul.wide.u32 	%rd3551, %r5177, 168;
	add.s64 	%rd3552, %rd3279, %rd3551;
	add.s32 	%r8384, %r8384, 16;
	add.s64 	%rd3553, %rd3552, %rd3507;
	ld.const.u32 	%r5178, [%rd3553+64];
	add.s32 	%r8386, %r5178, %r5176;
	setp.eq.s32 	%p916, %r8384, %r1236;
	mov.u32 	%r8622, %r1236;
	@%p916 bra 	$L__BB0_1878;
	bra.uni 	$L__BB0_1877;
$L__BB0_1878:
	setp.eq.s32 	%p917, %r1225, 0;
	@%p917 bra 	$L__BB0_1380;
	setp.lt.u32 	%p918, %r1226, 7;
	@%p918 bra 	$L__BB0_1881;
	cvt.u64.u32 	%rd3554, %r8622;
	add.s64 	%rd3555, %rd12, %rd3554;
	ld.local.u8 	%r5180, [%rd3555];
	mul.wide.u32 	%rd3556, %r5180, 168;
	add.s64 	%rd3558, %rd3279, %rd3556;
	mul.wide.u32 	%rd3559, %r8622, 4;
	add.s64 	%rd3560, %rd3558, %rd3559;
	ld.const.u32 	%r5181, [%rd3560+4];
	add.s32 	%r5182, %r5181, %r8386;
	ld.local.u8 	%r5183, [%rd3555+1];
	mul.wide.u32 	%rd3561, %r5183, 168;
	add.s64 	%rd3562, %rd3279, %rd3561;
	add.s64 	%rd3563, %rd3562, %rd3559;
	ld.const.u32 	%r5184, [%rd3563+8];
	add.s32 	%r5185, %r5184, %r5182;
	ld.local.u8 	%r5186, [%rd3555+2];
	mul.wide.u32 	%rd3564, %r5186, 168;
	add.s64 	%rd3565, %rd3279, %rd3564;
	add.s64 	%rd3566, %rd3565, %rd3559;
	ld.const.u32 	%r5187, [%rd3566+12];
	add.s32 	%r5188, %r5187, %r5185;
	ld.local.u8 	%r5189, [%rd3555+3];
	mul.wide.u32 	%rd3567, %r5189, 168;
	add.s64 	%rd3568, %rd3279, %rd3567;
	add.s64 	%rd3569, %rd3568, %rd3559;
	ld.const.u32 	%r5190, [%rd3569+16];
	add.s32 	%r5191, %r5190, %r5188;
	ld.local.u8 	%r5192, [%rd3555+4];
	mul.wide.u32 	%rd3570, %r5192, 168;
	add.s64 	%rd3571, %rd3279, %rd3570;
	add.s64 	%rd3572, %rd3571, %rd3559;
	ld.const.u32 	%r5193, [%rd3572+20];
	add.s32 	%r5194, %r5193, %r5191;
	ld.local.u8 	%r5195, [%rd3555+5];
	mul.wide.u32 	%rd3573, %r5195, 168;
	add.s64 	%rd3574, %rd3279, %rd3573;
	add.s64 	%rd3575, %rd3574, %rd3559;
	ld.const.u32 	%r5196, [%rd3575+24];
	add.s32 	%r5197, %r5196, %r5194;
	ld.local.u8 	%r5198, [%rd3555+6];
	mul.wide.u32 	%rd3576, %r5198, 168;
	add.s64 	%rd3577, %rd3279, %rd3576;
	add.s64 	%rd3578, %rd3577, %rd3559;
	ld.const.u32 	%r5199, [%rd3578+28];
	add.s32 	%r5200, %r5199, %r5197;
	ld.local.u8 	%r5201, [%rd3555+7];
	mul.wide.u32 	%rd3579, %r5201, 168;
	add.s64 	%rd3580, %rd3279, %rd3579;
	add.s32 	%r8622, %r8622, 8;
	add.s64 	%rd3581, %rd3580, %rd3559;
	ld.const.u32 	%r5202, [%rd3581+32];
	add.s32 	%r8386, %r5202, %r5200;
$L__BB0_1881:
	setp.eq.s32 	%p919, %r1227, 0;
	@%p919 bra 	$L__BB0_1380;
	setp.lt.u32 	%p920, %r1228, 3;
	@%p920 bra 	$L__BB0_1884;
	cvt.u64.u32 	%rd3582, %r8622;
	add.s64 	%rd3583, %rd12, %rd3582;
	ld.local.u8 	%r5204, [%rd3583];
	mul.wide.u32 	%rd3584, %r5204, 168;
	add.s64 	%rd3586, %rd3279, %rd3584;
	mul.wide.u32 	%rd3587, %r8622, 4;
	add.s64 	%rd3588, %rd3586, %rd3587;
	ld.const.u32 	%r5205, [%rd3588+4];
	add.s32 	%r5206, %r5205, %r8386;
	ld.local.u8 	%r5207, [%rd3583+1];
	mul.wide.u32 	%rd3589, %r5207, 168;
	add.s64 	%rd3590, %rd3279, %rd3589;
	add.s64 	%rd3591, %rd3590, %rd3587;
	ld.const.u32 	%r5208, [%rd3591+8];
	add.s32 	%r5209, %r5208, %r5206;
	ld.local.u8 	%r5210, [%rd3583+2];
	mul.wide.u32 	%rd3592, %r5210, 168;
	add.s64 	%rd3593, %rd3279, %rd3592;
	add.s64 	%rd3594, %rd3593, %rd3587;
	ld.const.u32 	%r5211, [%rd3594+12];
	add.s32 	%r5212, %r5211, %r5209;
	ld.local.u8 	%r5213, [%rd3583+3];
	mul.wide.u32 	%rd3595, %r5213, 168;
	add.s64 	%rd3596, %rd3279, %rd3595;
	add.s32 	%r8622, %r8622, 4;
	add.s64 	%rd3597, %rd3596, %rd3587;
	ld.const.u32 	%r5214, [%rd3597+16];
	add.s32 	%r8386, %r5214, %r5212;
$L__BB0_1884:
	setp.eq.s32 	%p921, %r1237, 0;
	@%p921 bra 	$L__BB0_1380;
	setp.eq.s32 	%p922, %r1237, 1;
	cvt.u64.u32 	%rd3598, %r8622;
	add.s64 	%rd260, %rd12, %rd3598;
	ld.local.u8 	%r5215, [%rd260];
	mul.wide.u32 	%rd3599, %r5215, 168;
	add.s64 	%rd3601, %rd3279, %rd3599;
	mul.wide.u32 	%rd3602, %r8622, 4;
	add.s64 	%rd3603, %rd3601, %rd3602;
	ld.const.u32 	%r5216, [%rd3603+4];
	add.s32 	%r8386, %r5216, %r8386;
	@%p922 bra 	$L__BB0_1380;
	setp.eq.s32 	%p923, %r1237, 2;
	ld.local.u8 	%r5217, [%rd260+1];
	mul.wide.u32 	%rd3604, %r5217, 168;
	add.s64 	%rd3606, %rd3279, %rd3604;
	add.s64 	%rd3608, %rd3606, %rd3602;
	ld.const.u32 	%r5218, [%rd3608+8];
	add.s32 	%r8386, %r5218, %r8386;
	@%p923 bra 	$L__BB0_1380;
	ld.local.u8 	%r5219, [%rd260+2];
	mul.wide.u32 	%rd3609, %r5219, 168;
	add.s64 	%rd3611, %rd3279, %rd3609;
	add.s64 	%rd3613, %rd3611, %rd3602;
	ld.const.u32 	%r5220, [%rd3613+12];
	add.s32 	%r8386, %r5220, %r8386;
	bra.uni 	$L__BB0_1380;
$L__BB0_1888:
	setp.lt.s32 	%p889, %r1218, 4;
	mov.b32 	%r8627, 0;
	mov.u32 	%r8374, %r8627;
	mov.u32 	%r8375, %r8627;
	@%p889 bra 	$L__BB0_1365;
	mov.b32 	%r8373, 0;
	mov.u32 	%r8374, %r8373;
	mov.u32 	%r8375, %r8373;
	bra.uni 	$L__BB0_1336;
$L__BB0_1890:
	setp.lt.s32 	%p905, %r8374, %r1324;
	@%p905 bra 	$L__BB0_1893;
	cvt.s64.s32 	%rd3458, %r8375;
	add.s64 	%rd3459, %rd10, %rd3458;
	ld.local.u8 	%rd3460, [%rd3459];
	add.s64 	%rd3461, %rd26, %rd3460;
	ld.local.u8 	%rs2540, [%rd3461];
$L__BB0_1892:
	add.s32 	%r8375, %r8375, 1;
	st.local.u8 	[%rd261], %rs2540;
	bra.uni 	$L__BB0_1895;
$L__BB0_1893:
	cvt.s64.s32 	%rd3462, %r8375;
	add.s64 	%rd3463, %rd10, %rd3462;
	ld.local.u8 	%rd3464, [%rd3463];
	add.s64 	%rd3465, %rd26, %rd3464;
	ld.local.u8 	%rs2540, [%rd3465];
	cvt.s64.s32 	%rd3466, %r8374;
	add.s64 	%rd3467, %rd11, %rd3466;
	ld.local.u8 	%rd3468, [%rd3467];
	add.s64 	%rd3469, %rd27, %rd3468;
	ld.local.u8 	%rs2539, [%rd3469];
	setp.lt.u16 	%p906, %rs2540, %rs2539;
	@%p906 bra 	$L__BB0_1892;
$L__BB0_1894:
	add.s32 	%r8374, %r8374, 1;
	st.local.u8 	[%rd261], %rs2539;
$L__BB0_1895:
	setp.eq.s32 	%p907, %r1234, 1;
	@%p907 bra 	$L__BB0_1875;
	setp.lt.s32 	%p908, %r8375, %r1314;
	@%p908 bra 	$L__BB0_1898;
	cvt.s64.s32 	%rd3470, %r8374;
	add.s64 	%rd3471, %rd11, %rd3470;
	ld.local.u8 	%rd3472, [%rd3471];
	add.s64 	%rd3473, %rd27, %rd3472;
	ld.local.u8 	%rs2541, [%rd3473];
	bra.uni 	$L__BB0_1902;
$L__BB0_1898:
	setp.lt.s32 	%p909, %r8374, %r1324;
	@%p909 bra 	$L__BB0_1901;
	cvt.s64.s32 	%rd3474, %r8375;
	add.s64 	%rd3475, %rd10, %rd3474;
	ld.local.u8 	%rd3476, [%rd3475];
	add.s64 	%rd3477, %rd26, %rd3476;
	ld.local.u8 	%rs2542, [%rd3477];
$L__BB0_1900:
	add.s32 	%r8375, %r8375, 1;
	st.local.u8 	[%rd261+1], %rs2542;
	bra.uni 	$L__BB0_1903;
$L__BB0_1901:
	cvt.s64.s32 	%rd3478, %r8375;
	add.s64 	%rd3479, %rd10, %rd3478;
	ld.local.u8 	%rd3480, [%rd3479];
	add.s64 	%rd3481, %rd26, %rd3480;
	ld.local.u8 	%rs2542, [%rd3481];
	cvt.s64.s32 	%rd3482, %r8374;
	add.s64 	%rd3483, %rd11, %rd3482;
	ld.local.u8 	%rd3484, [%rd3483];
	add.s64 	%rd3485, %rd27, %rd3484;
	ld.local.u8 	%rs2541, [%rd3485];
	setp.lt.u16 	%p910, %rs2542, %rs2541;
	@%p910 bra 	$L__BB0_1900;
$L__BB0_1902:
	add.s32 	%r8374, %r8374, 1;
	st.local.u8 	[%rd261+1], %rs2541;
$L__BB0_1903:
	setp.eq.s32 	%p911, %r1234, 2;
	@%p911 bra 	$L__BB0_1875;
	setp.lt.s32 	%p912, %r8375, %r1314;
	@%p912 bra 	$L__BB0_1906;
	cvt.s64.s32 	%rd3486, %r8374;
	add.s64 	%rd3487, %rd11, %rd3486;
	ld.local.u8 	%rd3488, [%rd3487];
	add.s64 	%rd3489, %rd27, %rd3488;
	ld.local.u8 	%rs2543, [%rd3489];
	bra.uni 	$L__BB0_1910;
$L__BB0_1906:
	setp.lt.s32 	%p913, %r8374, %r1324;
	@%p913 bra 	$L__BB0_1909;
	cvt.s64.s32 	%rd3490, %r8375;
	add.s64 	%rd3491, %rd10, %rd3490;
	ld.local.u8 	%rd3492, [%rd3491];
	add.s64 	%rd3493, %rd26, %rd3492;
	ld.local.u8 	%rs2544, [%rd3493];
$L__BB0_1908:
	st.local.u8 	[%rd261+2], %rs2544;
	bra.uni 	$L__BB0_1875;
$L__BB0_1909:
	cvt.s64.s32 	%rd3494, %r8375;
	add.s64 	%rd3495, %rd10, %rd3494;
	ld.local.u8 	%rd3496, [%rd3495];
	add.s64 	%rd3497, %rd26, %rd3496;
	ld.local.u8 	%rs2544, [%rd3497];
	cvt.s64.s32 	%rd3498, %r8374;
	add.s64 	%rd3499, %rd11, %rd3498;
	ld.local.u8 	%rd3500, [%rd3499];
	add.s64 	%rd3501, %rd27, %rd3500;
	ld.local.u8 	%rs2543, [%rd3501];
	setp.lt.u16 	%p914, %rs2544, %rs2543;
	@%p914 bra 	$L__BB0_1908;
$L__BB0_1910:
	st.local.u8 	[%rd261+2], %rs2543;
	bra.uni 	$L__BB0_1875;
$L__BB0_1911:
	.pragma "nounroll";
	cvt.u16.u32 	%rs2225, %r8539;
	cvt.u64.u32 	%rd6198, %r8539;
	add.s64 	%rd6199, %rd1, %rd6198;
	add.s16 	%rs2226, %rs2225, 1;
	add.s16 	%rs2227, %rs2225, 2;
	add.s16 	%rs2228, %rs2225, 3;
	cvt.u32.u16 	%r7259, %rs2228;
	cvt.u32.u16 	%r7260, %rs2227;
	prmt.b32 	%r7261, %r7260, %r7259, 0x3340U;
	cvt.u32.u16 	%r7262, %rs2226;
	prmt.b32 	%r7263, %r8539, %r7262, 0x3340U;
	prmt.b32 	%r7264, %r7263, %r7261, 0x5410U;
	st.local.u32 	[%rd6199], %r7264;
	add.s16 	%rs2229, %rs2225, 4;
	add.s16 	%rs2230, %rs2225, 5;
	add.s16 	%rs2231, %rs2225, 6;
	add.s16 	%rs2232, %rs2225, 7;
	cvt.u32.u16 	%r7265, %rs2232;
	cvt.u32.u16 	%r7266, %rs2231;
	prmt.b32 	%r7267, %r7266, %r7265, 0x3340U;
	cvt.u32.u16 	%r7268, %rs2230;
	cvt.u32.u16 	%r7269, %rs2229;
	prmt.b32 	%r7270, %r7269, %r7268, 0x3340U;
	prmt.b32 	%r7271, %r7270, %r7267, 0x5410U;
	st.local.u32 	[%rd6199+4], %r7271;
	add.s16 	%rs2233, %rs2225, 8;
	add.s16 	%rs2234, %rs2225, 9;
	add.s16 	%rs2235, %rs2225, 10;
	add.s16 	%rs2236, %rs2225, 11;
	cvt.u32.u16 	%r7272, %rs2236;
	cvt.u32.u16 	%r7273, %rs2235;
	prmt.b32 	%r7274, %r7273, %r7272, 0x3340U;
	cvt.u32.u16 	%r7275, %rs2234;
	cvt.u32.u16 	%r7276, %rs2233;
	prmt.b32 	%r7277, %r7276, %r7275, 0x3340U;
	prmt.b32 	%r7278, %r7277, %r7274, 0x5410U;
	st.local.u32 	[%rd6199+8], %r7278;
	add.s16 	%rs2237, %rs2225, 12;
	add.s16 	%rs2238, %rs2225, 13;
	add.s16 	%rs2239, %rs2225, 14;
	add.s16 	%rs2240, %rs2225, 15;
	cvt.u32.u16 	%r7279, %rs2240;
	cvt.u32.u16 	%r7280, %rs2239;
	prmt.b32 	%r7281, %r7280, %r7279, 0x3340U;
	cvt.u32.u16 	%r7282, %rs2238;
	cvt.u32.u16 	%r7283, %rs2237;
	prmt.b32 	%r7284, %r7283, %r7282, 0x3340U;
	prmt.b32 	%r7285, %r7284, %r7281, 0x5410U;
	st.local.u32 	[%rd6199+12], %r7285;
	add.s32 	%r8539, %r8539, 16;
	setp.eq.s32 	%p1655, %r8539, %r8634;
	@%p1655 bra 	$L__BB0_1912;
	bra.uni 	$L__BB0_1911;
$L__BB0_1912:
	setp.eq.s32 	%p1656, %r1860, 0;
	@%p1656 bra 	$L__BB0_1611;
	and.b32  	%r1863, %r8538, 7;
	setp.lt.u32 	%p1657, %r1860, 8;
	@%p1657 bra 	$L__BB0_1915;
	cvt.u16.u32 	%rs2241, %r8634;
	cvt.u64.u32 	%rd6200, %r8634;
	add.s64 	%rd6201, %rd1, %rd6200;
	st.local.u8 	[%rd6201], %rs2241;
	add.s16 	%rs2242, %rs2241, 1;
	st.local.u8 	[%rd6201+1], %rs2242;
	add.s16 	%rs2243, %rs2241, 2;
	st.local.u8 	[%rd6201+2], %rs2243;
	add.s16 	%rs2244, %rs2241, 3;
	st.local.u8 	[%rd6201+3], %rs2244;
	add.s16 	%rs2245, %rs2241, 4;
	st.local.u8 	[%rd6201+4], %rs2245;
	add.s16 	%rs2246, %rs2241, 5;
	st.local.u8 	[%rd6201+5], %rs2246;
	add.s16 	%rs2247, %rs2241, 6;
	st.local.u8 	[%rd6201+6], %rs2247;
	add.s16 	%rs2248, %rs2241, 7;
	st.local.u8 	[%rd6201+7], %rs2248;
	add.s32 	%r8634, %r8634, 8;
$L__BB0_1915:
	setp.eq.s32 	%p1658, %r1863, 0;
	@%p1658 bra 	$L__BB0_1611;
	and.b32  	%r1866, %r8538, 3;
	setp.lt.u32 	%p1659, %r1863, 4;
	@%p1659 bra 	$L__BB0_1918;
	cvt.u16.u32 	%rs2249, %r8634;
	cvt.u64.u32 	%rd6202, %r8634;
	add.s64 	%rd6203, %rd1, %rd6202;
	st.local.u8 	[%rd6203], %rs2249;
	add.s16 	%rs2250, %rs2249, 1;
	st.local.u8 	[%rd6203+1], %rs2250;
	add.s16 	%rs2251, %rs2249, 2;
	st.local.u8 	[%rd6203+2], %rs2251;
	add.s16 	%rs2252, %rs2249, 3;
	st.local.u8 	[%rd6203+3], %rs2252;
	add.s32 	%r8634, %r8634, 4;
$L__BB0_1918:
	setp.eq.s32 	%p1660, %r1866, 0;
	@%p1660 bra 	$L__BB0_1611;
	cvt.u16.u32 	%rs484, %r8634;
	cvt.u64.u32 	%rd6204, %r8634;
	add.s64 	%rd262, %rd1, %rd6204;
	st.local.u8 	[%rd262], %rs484;
	setp.eq.s32 	%p1661, %r1866, 1;
	@%p1661 bra 	$L__BB0_1611;
	add.s16 	%rs2253, %rs484, 1;
	st.local.u8 	[%rd262+1], %rs2253;
	setp.eq.s32 	%p1662, %r1866, 2;
	@%p1662 bra 	$L__BB0_1611;
	add.s16 	%rs2254, %rs484, 2;
	st.local.u8 	[%rd262+2], %rs2254;
	bra.uni 	$L__BB0_1611;
$L__BB0_1922:
	.pragma "nounroll";
	cvt.u16.u32 	%rs2193, %r8519;
	cvt.u64.u32 	%rd5959, %r8519;
	add.s64 	%rd5960, %rd2, %rd5959;
	add.s16 	%rs2194, %rs2193, 1;
	add.s16 	%rs2195, %rs2193, 2;
	add.s16 	%rs2196, %rs2193, 3;
	cvt.u32.u16 	%r7121, %rs2196;
	cvt.u32.u16 	%r7122, %rs2195;
	prmt.b32 	%r7123, %r7122, %r7121, 0x3340U;
	cvt.u32.u16 	%r7124, %rs2194;
	prmt.b32 	%r7125, %r8519, %r7124, 0x3340U;
	prmt.b32 	%r7126, %r7125, %r7123, 0x5410U;
	st.local.u32 	[%rd5960], %r7126;
	add.s16 	%rs2197, %rs2193, 4;
	add.s16 	%rs2198, %rs2193, 5;
	add.s16 	%rs2199, %rs2193, 6;
	add.s16 	%rs2200, %rs2193, 7;
	cvt.u32.u16 	%r7127, %rs2200;
	cvt.u32.u16 	%r7128, %rs2199;
	prmt.b32 	%r7129, %r7128, %r7127, 0x3340U;
	cvt.u32.u16 	%r7130, %rs2198;
	cvt.u32.u16 	%r7131, %rs2197;
	prmt.b32 	%r7132, %r7131, %r7130, 0x3340U;
	prmt.b32 	%r7133, %r7132, %r7129, 0x5410U;
	st.local.u32 	[%rd5960+4], %r7133;
	add.s16 	%rs2201, %rs2193, 8;
	add.s16 	%rs2202, %rs2193, 9;
	add.s16 	%rs2203, %rs2193, 10;
	add.s16 	%rs2204, %rs2193, 11;
	cvt.u32.u16 	%r7134, %rs2204;
	cvt.u32.u16 	%r7135, %rs2203;
	prmt.b32 	%r7136, %r7135, %r7134, 0x3340U;
	cvt.u32.u16 	%r7137, %rs2202;
	cvt.u32.u16 	%r7138, %rs2201;
	prmt.b32 	%r7139, %r7138, %r7137, 0x3340U;
	prmt.b32 	%r7140, %r7139, %r7136, 0x5410U;
	st.local.u32 	[%rd5960+8], %r7140;
	add.s16 	%rs2205, %rs2193, 12;
	add.s16 	%rs2206, %rs2193, 13;
	add.s16 	%rs2207, %rs2193, 14;
	add.s16 	%rs2208, %rs2193, 15;
	cvt.u32.u16 	%r7141, %rs2208;
	cvt.u32.u16 	%r7142, %rs2207;
	prmt.b32 	%r7143, %r7142, %r7141, 0x3340U;
	cvt.u32.u16 	%r7144, %rs2206;
	cvt.u32.u16 	%r7145, %rs2205;
	prmt.b32 	%r7146, %r7145, %r7144, 0x3340U;
	prmt.b32 	%r7147, %r7146, %r7143, 0x5410U;
	st.local.u32 	[%rd5960+12], %r7147;
	add.s32 	%r8519, %r8519, 16;
	setp.eq.s32 	%p1603, %r8519, %r2521;
	mov.u32 	%r8638, %r2521;
	@%p1603 bra 	$L__BB0_1923;
	bra.uni 	$L__BB0_1922;
$L__BB0_1923:
	setp.eq.s32 	%p1604, %r2519, 0;
	@%p1604 bra 	$L__BB0_1688;
	setp.lt.u32 	%p1605, %r1637, 7;
	@%p1605 bra 	$L__BB0_1926;
	cvt.u16.u32 	%rs2209, %r8638;
	cvt.u64.u32 	%rd5961, %r8638;
	add.s64 	%rd5962, %rd2, %rd5961;
	st.local.u8 	[%rd5962], %rs2209;
	add.s16 	%rs2210, %rs2209, 1;
	st.local.u8 	[%rd5962+1], %rs2210;
	add.s16 	%rs2211, %rs2209, 2;
	st.local.u8 	[%rd5962+2], %rs2211;
	add.s16 	%rs2212, %rs2209, 3;
	st.local.u8 	[%rd5962+3], %rs2212;
	add.s16 	%rs2213, %rs2209, 4;
	st.local.u8 	[%rd5962+4], %rs2213;
	add.s16 	%rs2214, %rs2209, 5;
	st.local.u8 	[%rd5962+5], %rs2214;
	add.s16 	%rs2215, %rs2209, 6;
	st.local.u8 	[%rd5962+6], %rs2215;
	add.s16 	%rs2216, %rs2209, 7;
	st.local.u8 	[%rd5962+7], %rs2216;
	add.s32 	%r8638, %r8638, 8;
$L__BB0_1926:
	setp.eq.s32 	%p1606, %r2522, 0;
	@%p1606 bra 	$L__BB0_1688;
	setp.lt.u32 	%p1607, %r1635, 3;
	@%p1607 bra 	$L__BB0_1929;
	cvt.u16.u32 	%rs2217, %r8638;
	cvt.u64.u32 	%rd5963, %r8638;
	add.s64 	%rd5964, %rd2, %rd5963;
	st.local.u8 	[%rd5964], %rs2217;
	add.s16 	%rs2218, %rs2217, 1;
	st.local.u8 	[%rd5964+1], %rs2218;
	add.s16 	%rs2219, %rs2217, 2;
	st.local.u8 	[%rd5964+2], %rs2219;
	add.s16 	%rs2220, %rs2217, 3;
	st.local.u8 	[%rd5964+3], %rs2220;
	add.s32 	%r8638, %r8638, 4;
$L__BB0_1929:
	setp.eq.s32 	%p1608, %r2523, 0;
	@%p1608 bra 	$L__BB0_1688;
	setp.eq.s32 	%p1609, %r2523, 1;
	cvt.u16.u32 	%rs485, %r8638;
	cvt.u64.u32 	%rd5965, %r8638;
	add.s64 	%rd263, %rd2, %rd5965;
	st.local.u8 	[%rd263], %rs485;
	@%p1609 bra 	$L__BB0_1688;
	setp.eq.s32 	%p1610, %r2523, 2;
	add.s16 	%rs2221, %rs485, 1;
	st.local.u8 	[%rd263+1], %rs2221;
	@%p1610 bra 	$L__BB0_1688;
	add.s16 	%rs2222, %rs485, 2;
	st.local.u8 	[%rd263+2], %rs2222;
	bra.uni 	$L__BB0_1688;
$L__BB0_1933:
	.pragma "nounroll";
	cvt.u16.u32 	%rs1990, %r8492;
	cvt.u64.u32 	%rd5339, %r8492;
	add.s64 	%rd5340, %rd4, %rd5339;
	add.s16 	%rs1991, %rs1990, 1;
	add.s16 	%rs1992, %rs1990, 2;
	add.s16 	%rs1993, %rs1990, 3;
	cvt.u32.u16 	%r6588, %rs1993;
	cvt.u32.u16 	%r6589, %rs1992;
	prmt.b32 	%r6590, %r6589, %r6588, 0x3340U;
	cvt.u32.u16 	%r6591, %rs1991;
	prmt.b32 	%r6592, %r8492, %r6591, 0x3340U;
	prmt.b32 	%r6593, %r6592, %r6590, 0x5410U;
	st.local.u32 	[%rd5340], %r6593;
	add.s16 	%rs1994, %rs1990, 4;
	add.s16 	%rs1995, %rs1990, 5;
	add.s16 	%rs1996, %rs1990, 6;
	add.s16 	%rs1997, %rs1990, 7;
	cvt.u32.u16 	%r6594, %rs1997;
	cvt.u32.u16 	%r6595, %rs1996;
	prmt.b32 	%r6596, %r6595, %r6594, 0x3340U;
	cvt.u32.u16 	%r6597, %rs1995;
	cvt.u32.u16 	%r6598, %rs1994;
	prmt.b32 	%r6599, %r6598, %r6597, 0x3340U;
	prmt.b32 	%r6600, %r6599, %r6596, 0x5410U;
	st.local.u32 	[%rd5340+4], %r6600;
	add.s16 	%rs1998, %rs1990, 8;
	add.s16 	%rs1999, %rs1990, 9;
	add.s16 	%rs2000, %rs1990, 10;
	add.s16 	%rs2001, %rs1990, 11;
	cvt.u32.u16 	%r6601, %rs2001;
	cvt.u32.u16 	%r6602, %rs2000;
	prmt.b32 	%r6603, %r6602, %r6601, 0x3340U;
	cvt.u32.u16 	%r6604, %rs1999;
	cvt.u32.u16 	%r6605, %rs1998;
	prmt.b32 	%r6606, %r6605, %r6604, 0x3340U;
	prmt.b32 	%r6607, %r6606, %r6603, 0x5410U;
	st.local.u32 	[%rd5340+8], %r6607;
	add.s16 	%rs2002, %rs1990, 12;
	add.s16 	%rs2003, %rs1990, 13;
	add.s16 	%rs2004, %rs1990, 14;
	add.s16 	%rs2005, %rs1990, 15;
	cvt.u32.u16 	%r6608, %rs2005;
	cvt.u32.u16 	%r6609, %rs2004;
	prmt.b32 	%r6610, %r6609, %r6608, 0x3340U;
	cvt.u32.u16 	%r6611, %rs2003;
	cvt.u32.u16 	%r6612, %rs2002;
	prmt.b32 	%r6613, %r6612, %r6611, 0x3340U;
	prmt.b32 	%r6614, %r6613, %r6610, 0x5410U;
	st.local.u32 	[%rd5340+12], %r6614;
	add.s32 	%r8492, %r8492, 16;
	setp.eq.s32 	%p1415, %r8492, %r8640;
	@%p1415 bra 	$L__BB0_1934;
	bra.uni 	$L__BB0_1933;
$L__BB0_1934:
	setp.eq.s32 	%p1416, %r1874, 0;
	@%p1416 bra 	$L__BB0_1510;
	and.b32  	%r1877, %r8491, 7;
	setp.lt.u32 	%p1417, %r1874, 8;
	@%p1417 bra 	$L__BB0_1937;
	cvt.u16.u32 	%rs2006, %r8640;
	cvt.u64.u32 	%rd5341, %r8640;
	add.s64 	%rd5342, %rd4, %rd5341;
	st.local.u8 	[%rd5342], %rs2006;
	add.s16 	%rs2007, %rs2006, 1;
	st.local.u8 	[%rd5342+1], %rs2007;
	add.s16 	%rs2008, %rs2006, 2;
	st.local.u8 	[%rd5342+2], %rs2008;
	add.s16 	%rs2009, %rs2006, 3;
	st.local.u8 	[%rd5342+3], %rs2009;
	add.s16 	%rs2010, %rs2006, 4;
	st.local.u8 	[%rd5342+4], %rs2010;
	add.s16 	%rs2011, %rs2006, 5;
	st.local.u8 	[%rd5342+5], %rs2011;
	add.s16 	%rs2012, %rs2006, 6;
	st.local.u8 	[%rd5342+6], %rs2012;
	add.s16 	%rs2013, %rs2006, 7;
	st.local.u8 	[%rd5342+7], %rs2013;
	add.s32 	%r8640, %r8640, 8;
$L__BB0_1937:
	setp.eq.s32 	%p1418, %r1877, 0;
	@%p1418 bra 	$L__BB0_1510;
	and.b32  	%r1880, %r8491, 3;
	setp.lt.u32 	%p1419, %r1877, 4;
	@%p1419 bra 	$L__BB0_1940;
	cvt.u16.u32 	%rs2014, %r8640;
	cvt.u64.u32 	%rd5343, %r8640;
	add.s64 	%rd5344, %rd4, %rd5343;
	st.local.u8 	[%rd5344], %rs2014;
	add.s16 	%rs2015, %rs2014, 1;
	st.local.u8 	[%rd5344+1], %rs2015;
	add.s16 	%rs2016, %rs2014, 2;
	st.local.u8 	[%rd5344+2], %rs2016;
	add.s16 	%rs2017, %rs2014, 3;
	st.local.u8 	[%rd5344+3], %rs2017;
	add.s32 	%r8640, %r8640, 4;
$L__BB0_1940:
	setp.eq.s32 	%p1420, %r1880, 0;
	@%p1420 bra 	$L__BB0_1510;
	cvt.u16.u32 	%rs486, %r8640;
	cvt.u64.u32 	%rd5345, %r8640;
	add.s64 	%rd264, %rd4, %rd5345;
	st.local.u8 	[%rd264], %rs486;
	setp.eq.s32 	%p1421, %r1880, 1;
	@%p1421 bra 	$L__BB0_1510;
	add.s16 	%rs2018, %rs486, 1;
	st.local.u8 	[%rd264+1], %rs2018;
	setp.eq.s32 	%p1422, %r1880, 2;
	@%p1422 bra 	$L__BB0_1510;
	add.s16 	%rs2019, %rs486, 2;
	st.local.u8 	[%rd264+2], %rs2019;
	bra.uni 	$L__BB0_1510;
$L__BB0_1944:
	.pragma "nounroll";
	cvt.u16.u32 	%rs1958, %r8472;
	cvt.u64.u32 	%rd5100, %r8472;
	add.s64 	%rd5101, %rd5, %rd5100;
	add.s16 	%rs1959, %rs1958, 1;
	add.s16 	%rs1960, %rs1958, 2;
	add.s16 	%rs1961, %rs1958, 3;
	cvt.u32.u16 	%r6450, %rs1961;
	cvt.u32.u16 	%r6451, %rs1960;
	prmt.b32 	%r6452, %r6451, %r6450, 0x3340U;
	cvt.u32.u16 	%r6453, %rs1959;
	prmt.b32 	%r6454, %r8472, %r6453, 0x3340U;
	prmt.b32 	%r6455, %r6454, %r6452, 0x5410U;
	st.local.u32 	[%rd5101], %r6455;
	add.s16 	%rs1962, %rs1958, 4;
	add.s16 	%rs1963, %rs1958, 5;
	add.s16 	%rs1964, %rs1958, 6;
	add.s16 	%rs1965, %rs1958, 7;
	cvt.u32.u16 	%r6456, %rs1965;
	cvt.u32.u16 	%r6457, %rs1964;
	prmt.b32 	%r6458, %r6457, %r6456, 0x3340U;
	cvt.u32.u16 	%r6459, %rs1963;
	cvt.u32.u16 	%r6460, %rs1962;
	prmt.b32 	%r6461, %r6460, %r6459, 0x3340U;
	prmt.b32 	%r6462, %r6461, %r6458, 0x5410U;
	st.local.u32 	[%rd5101+4], %r6462;
	add.s16 	%rs1966, %rs1958, 8;
	add.s16 	%rs1967, %rs1958, 9;
	add.s16 	%rs1968, %rs1958, 10;
	add.s16 	%rs1969, %rs1958, 11;
	cvt.u32.u16 	%r6463, %rs1969;
	cvt.u32.u16 	%r6464, %rs1968;
	prmt.b32 	%r6465, %r6464, %r6463, 0x3340U;
	cvt.u32.u16 	%r6466, %rs1967;
	cvt.u32.u16 	%r6467, %rs1966;
	prmt.b32 	%r6468, %r6467, %r6466, 0x3340U;
	prmt.b32 	%r6469, %r6468, %r6465, 0x5410U;
	st.local.u32 	[%rd5101+8], %r6469;
	add.s16 	%rs1970, %rs1958, 12;
	add.s16 	%rs1971, %rs1958, 13;
	add.s16 	%rs1972, %rs1958, 14;
	add.s16 	%rs1973, %rs1958, 15;
	cvt.u32.u16 	%r6470, %rs1973;
	cvt.u32.u16 	%r6471, %rs1972;
	prmt.b32 	%r6472, %r6471, %r6470, 0x3340U;
	cvt.u32.u16 	%r6473, %rs1971;
	cvt.u32.u16 	%r6474, %rs1970;
	prmt.b32 	%r6475, %r6474, %r6473, 0x3340U;
	prmt.b32 	%r6476, %r6475, %r6472, 0x5410U;
	st.local.u32 	[%rd5101+12], %r6476;
	add.s32 	%r8472, %r8472, 16;
	setp.eq.s32 	%p1363, %r8472, %r2376;
	mov.u32 	%r8644, %r2376;
	@%p1363 bra 	$L__BB0_1945;
	bra.uni 	$L__BB0_1944;
$L__BB0_1945:
	setp.eq.s32 	%p1364, %r2374, 0;
	@%p1364 bra 	$L__BB0_1587;
	setp.lt.u32 	%p1365, %r1534, 7;
	@%p1365 bra 	$L__BB0_1948;
	cvt.u16.u32 	%rs1974, %r8644;
	cvt.u64.u32 	%rd5102, %r8644;
	add.s64 	%rd5103, %rd5, %rd5102;
	st.local.u8 	[%rd5103], %rs1974;
	add.s16 	%rs1975, %rs1974, 1;
	st.local.u8 	[%rd5103+1], %rs1975;
	add.s16 	%rs1976, %rs1974, 2;
	st.local.u8 	[%rd5103+2], %rs1976;
	add.s16 	%rs1977, %rs1974, 3;
	st.local.u8 	[%rd5103+3], %rs1977;
	add.s16 	%rs1978, %rs1974, 4;
	st.local.u8 	[%rd5103+4], %rs1978;
	add.s16 	%rs1979, %rs1974, 5;
	st.local.u8 	[%rd5103+5], %rs1979;
	add.s16 	%rs1980, %rs1974, 6;
	st.local.u8 	[%rd5103+6], %rs1980;
	add.s16 	%rs1981, %rs1974, 7;
	st.local.u8 	[%rd5103+7], %rs1981;
	add.s32 	%r8644, %r8644, 8;
$L__BB0_1948:
	setp.eq.s32 	%p1366, %r2377, 0;
	@%p1366 bra 	$L__BB0_1587;
	setp.lt.u32 	%p1367, %r1532, 3;
	@%p1367 bra 	$L__BB0_1951;
	cvt.u16.u32 	%rs1982, %r8644;
	cvt.u64.u32 	%rd5104, %r8644;
	add.s64 	%rd5105, %rd5, %rd5104;
	st.local.u8 	[%rd5105], %rs1982;
	add.s16 	%rs1983, %rs1982, 1;
	st.local.u8 	[%rd5105+1], %rs1983;
	add.s16 	%rs1984, %rs1982, 2;
	st.local.u8 	[%rd5105+2], %rs1984;
	add.s16 	%rs1985, %rs1982, 3;
	st.local.u8 	[%rd5105+3], %rs1985;
	add.s32 	%r8644, %r8644, 4;
$L__BB0_1951:
	setp.eq.s32 	%p1368, %r2378, 0;
	@%p1368 bra 	$L__BB0_1587;
	setp.eq.s32 	%p1369, %r2378, 1;
	cvt.u16.u32 	%rs487, %r8644;
	cvt.u64.u32 	%rd5106, %r8644;
	add.s64 	%rd265, %rd5, %rd5106;
	st.local.u8 	[%rd265], %rs487;
	@%p1369 bra 	$L__BB0_1587;
	setp.eq.s32 	%p1370, %r2378, 2;
	add.s16 	%rs1986, %rs487, 1;
	st.local.u8 	[%rd265+1], %rs1986;
	@%p1370 bra 	$L__BB0_1587;
	add.s16 	%rs1987, %rs487, 2;
	st.local.u8 	[%rd265+2], %rs1987;
	bra.uni 	$L__BB0_1587;
$L__BB0_1955:
	.pragma "nounroll";
	cvt.u16.u32 	%rs1757, %r8437;
	cvt.u64.u32 	%rd4470, %r8437;
	add.s64 	%rd4471, %rd7, %rd4470;
	add.s16 	%rs1758, %rs1757, 1;
	add.s16 	%rs1759, %rs1757, 2;
	add.s16 	%rs1760, %rs1757, 3;
	cvt.u32.u16 	%r5903, %rs1760;
	cvt.u32.u16 	%r5904, %rs1759;
	prmt.b32 	%r5905, %r5904, %r5903, 0x3340U;
	cvt.u32.u16 	%r5906, %rs1758;
	prmt.b32 	%r5907, %r8437, %r5906, 0x3340U;
	prmt.b32 	%r5908, %r5907, %r5905, 0x5410U;
	st.local.u32 	[%rd4471], %r5908;
	add.s16 	%rs1761, %rs1757, 4;
	add.s16 	%rs1762, %rs1757, 5;
	add.s16 	%rs1763, %rs1757, 6;
	add.s16 	%rs1764, %rs1757, 7;
	cvt.u32.u16 	%r5909, %rs1764;
	cvt.u32.u16 	%r5910, %rs1763;
	prmt.b32 	%r5911, %r5910, %r5909, 0x3340U;
	cvt.u32.u16 	%r5912, %rs1762;
	cvt.u32.u16 	%r5913, %rs1761;
	prmt.b32 	%r5914, %r5913, %r5912, 0x3340U;
	prmt.b32 	%r5915, %r5914, %r5911, 0x5410U;
	st.local.u32 	[%rd4471+4], %r5915;
	add.s16 	%rs1765, %rs1757, 8;
	add.s16 	%rs1766, %rs1757, 9;
	add.s16 	%rs1767, %rs1757, 10;
	add.s16 	%rs1768, %rs1757, 11;
	cvt.u32.u16 	%r5916, %rs1768;
	cvt.u32.u16 	%r5917, %rs1767;
	prmt.b32 	%r5918, %r5917, %r5916, 0x3340U;
	cvt.u32.u16 	%r5919, %rs1766;
	cvt.u32.u16 	%r5920, %rs1765;
	prmt.b32 	%r5921, %r5920, %r5919, 0x3340U;
	prmt.b32 	%r5922, %r5921, %r5918, 0x5410U;
	st.local.u32 	[%rd4471+8], %r5922;
	add.s16 	%rs1769, %rs1757, 12;
	add.s16 	%rs1770, %rs1757, 13;
	add.s16 	%rs1771, %rs1757, 14;
	add.s16 	%rs1772, %rs1757, 15;
	cvt.u32.u16 	%r5923, %rs1772;
	cvt.u32.u16 	%r5924, %rs1771;
	prmt.b32 	%r5925, %r5924, %r5923, 0x3340U;
	cvt.u32.u16 	%r5926, %rs1770;
	cvt.u32.u16 	%r5927, %rs1769;
	prmt.b32 	%r5928, %r5927, %r5926, 0x3340U;
	prmt.b32 	%r5929, %r5928, %r5925, 0x5410U;
	st.local.u32 	[%rd4471+12], %r5929;
	add.s32 	%r8437, %r8437, 16;
	setp.eq.s32 	%p1170, %r8437, %r8646;
	@%p1170 bra 	$L__BB0_1956;
	bra.uni 	$L__BB0_1955;
$L__BB0_1956:
	setp.eq.s32 	%p1171, %r1888, 0;
	@%p1171 bra 	$L__BB0_1400;
	and.b32  	%r1891, %r8436, 7;
	setp.lt.u32 	%p1172, %r1888, 8;
	@%p1172 bra 	$L__BB0_1959;
	cvt.u16.u32 	%rs1773, %r8646;
	cvt.u64.u32 	%rd4472, %r8646;
	add.s64 	%rd4473, %rd7, %rd4472;
	st.local.u8 	[%rd4473], %rs1773;
	add.s16 	%rs1774, %rs1773, 1;
	st.local.u8 	[%rd4473+1], %rs1774;
	add.s16 	%rs1775, %rs1773, 2;
	st.local.u8 	[%rd4473+2], %rs1775;
	add.s16 	%rs1776, %rs1773, 3;
	st.local.u8 	[%rd4473+3], %rs1776;
	add.s16 	%rs1777, %rs1773, 4;
	st.local.u8 	[%rd4473+4], %rs1777;
	add.s16 	%rs1778, %rs1773, 5;
	st.local.u8 	[%rd4473+5], %rs1778;
	add.s16 	%rs1779, %rs1773, 6;
	st.local.u8 	[%rd4473+6], %rs1779;
	add.s16 	%rs1780, %rs1773, 7;
	st.local.u8 	[%rd4473+7], %rs1780;
	add.s32 	%r8646, %r8646, 8;
$L__BB0_1959:
	setp.eq.s32 	%p1173, %r1891, 0;
	@%p1173 bra 	$L__BB0_1400;
	and.b32  	%r1894, %r8436, 3;
	setp.lt.u32 	%p1174, %r1891, 4;
	@%p1174 bra 	$L__BB0_1962;
	cvt.u16.u32 	%rs1781, %r8646;
	cvt.u64.u32 	%rd4474, %r8646;
	add.s64 	%rd4475, %rd7, %rd4474;
	st.local.u8 	[%rd4475], %rs1781;
	add.s16 	%rs1782, %rs1781, 1;
	st.local.u8 	[%rd4475+1], %rs1782;
	add.s16 	%rs1783, %rs1781, 2;
	st.local.u8 	[%rd4475+2], %rs1783;
	add.s16 	%rs1784, %rs1781, 3;
	st.local.u8 	[%rd4475+3], %rs1784;
	add.s32 	%r8646, %r8646, 4;
$L__BB0_1962:
	setp.eq.s32 	%p1175, %r1894, 0;
	@%p1175 bra 	$L__BB0_1400;
	cvt.u16.u32 	%rs488, %r8646;
	cvt.u64.u32 	%rd4476, %r8646;
	add.s64 	%rd266, %rd7, %rd4476;
	st.local.u8 	[%rd266], %rs488;
	setp.eq.s32 	%p1176, %r1894, 1;
	@%p1176 bra 	$L__BB0_1400;
	add.s16 	%rs1785, %rs488, 1;
	st.local.u8 	[%rd266+1], %rs1785;
	setp.eq.s32 	%p1177, %r1894, 2;
	@%p1177 bra 	$L__BB0_1400;
	add.s16 	%rs1786, %rs488, 2;
	st.local.u8 	[%rd266+2], %rs1786;
	bra.uni 	$L__BB0_1400;
$L__BB0_1966:
	.pragma "nounroll";
	cvt.u16.u32 	%rs1725, %r8417;
	cvt.u64.u32 	%rd4231, %r8417;
	add.s64 	%rd4232, %rd8, %rd4231;
	add.s16 	%rs1726, %rs1725, 1;
	add.s16 	%rs1727, %rs1725, 2;
	add.s16 	%rs1728, %rs1725, 3;
	cvt.u32.u16 	%r5765, %rs1728;
	cvt.u32.u16 	%r5766, %rs1727;
	prmt.b32 	%r5767, %r5766, %r5765, 0x3340U;
	cvt.u32.u16 	%r5768, %rs1726;
	prmt.b32 	%r5769, %r8417, %r5768, 0x3340U;
	prmt.b32 	%r5770, %r5769, %r5767, 0x5410U;
	st.local.u32 	[%rd4232], %r5770;
	add.s16 	%rs1729, %rs1725, 4;
	add.s16 	%rs1730, %rs1725, 5;
	add.s16 	%rs1731, %rs1725, 6;
	add.s16 	%rs1732, %rs1725, 7;
	cvt.u32.u16 	%r5771, %rs1732;
	cvt.u32.u16 	%r5772, %rs1731;
	prmt.b32 	%r5773, %r5772, %r5771, 0x3340U;
	cvt.u32.u16 	%r5774, %rs1730;
	cvt.u32.u16 	%r5775, %rs1729;
	prmt.b32 	%r5776, %r5775, %r5774, 0x3340U;
	prmt.b32 	%r5777, %r5776, %r5773, 0x5410U;
	st.local.u32 	[%rd4232+4], %r5777;
	add.s16 	%rs1733, %rs1725, 8;
	add.s16 	%rs1734, %rs1725, 9;
	add.s16 	%rs1735, %rs1725, 10;
	add.s16 	%rs1736, %rs1725, 11;
	cvt.u32.u16 	%r5778, %rs1736;
	cvt.u32.u16 	%r5779, %rs1735;
	prmt.b32 	%r5780, %r5779, %r5778, 0x3340U;
	cvt.u32.u16 	%r5781, %rs1734;
	cvt.u32.u16 	%r5782, %rs1733;
	prmt.b32 	%r5783, %r5782, %r5781, 0x3340U;
	prmt.b32 	%r5784, %r5783, %r5780, 0x5410U;
	st.local.u32 	[%rd4232+8], %r5784;
	add.s16 	%rs1737, %rs1725, 12;
	add.s16 	%rs1738, %rs1725, 13;
	add.s16 	%rs1739, %rs1725, 14;
	add.s16 	%rs1740, %rs1725, 15;
	cvt.u32.u16 	%r5785, %rs1740;
	cvt.u32.u16 	%r5786, %rs1739;
	prmt.b32 	%r5787, %r5786, %r5785, 0x3340U;
	cvt.u32.u16 	%r5788, %rs1738;
	cvt.u32.u16 	%r5789, %rs1737;
	prmt.b32 	%r5790, %r5789, %r5788, 0x3340U;
	prmt.b32 	%r5791, %r5790, %r5787, 0x5410U;
	st.local.u32 	[%rd4232+12], %r5791;
	add.s32 	%r8417, %r8417, 16;
	setp.eq.s32 	%p1118, %r8417, %r2231;
	mov.u32 	%r8650, %r2231;
	@%p1118 bra 	$L__BB0_1967;
	bra.uni 	$L__BB0_1966;
$L__BB0_1967:
	setp.eq.s32 	%p1119, %r2229, 0;
	@%p1119 bra 	$L__BB0_1477;
	setp.lt.u32 	%p1120, %r1415, 7;
	@%p1120 bra 	$L__BB0_1970;
	cvt.u16.u32 	%rs1741, %r8650;
	cvt.u64.u32 	%rd4233, %r8650;
	add.s64 	%rd4234, %rd8, %rd4233;
	st.local.u8 	[%rd4234], %rs1741;
	add.s16 	%rs1742, %rs1741, 1;
	st.local.u8 	[%rd4234+1], %rs1742;
	add.s16 	%rs1743, %rs1741, 2;
	st.local.u8 	[%rd4234+2], %rs1743;
	add.s16 	%rs1744, %rs1741, 3;
	st.local.u8 	[%rd4234+3], %rs1744;
	add.s16 	%rs1745, %rs1741, 4;
	st.local.u8 	[%rd4234+4], %rs1745;
	add.s16 	%rs1746, %rs1741, 5;
	st.local.u8 	[%rd4234+5], %rs1746;
	add.s16 	%rs1747, %rs1741, 6;
	st.local.u8 	[%rd4234+6], %rs1747;
	add.s16 	%rs1748, %rs1741, 7;
	st.local.u8 	[%rd4234+7], %rs1748;
	add.s32 	%r8650, %r8650, 8;
$L__BB0_1970:
	setp.eq.s32 	%p1121, %r2232, 0;
	@%p1121 bra 	$L__BB0_1477;
	setp.lt.u32 	%p1122, %r1413, 3;
	@%p1122 bra 	$L__BB0_1973;
	cvt.u16.u32 	%rs1749, %r8650;
	cvt.u64.u32 	%rd4235, %r8650;
	add.s64 	%rd4236, %rd8, %rd4235;
	st.local.u8 	[%rd4236], %rs1749;
	add.s16 	%rs1750, %rs1749, 1;
	st.local.u8 	[%rd4236+1], %rs1750;
	add.s16 	%rs1751, %rs1749, 2;
	st.local.u8 	[%rd4236+2], %rs1751;
	add.s16 	%rs1752, %rs1749, 3;
	st.local.u8 	[%rd4236+3], %rs1752;
	add.s32 	%r8650, %r8650, 4;
$L__BB0_1973:
	setp.eq.s32 	%p1123, %r2233, 0;
	@%p1123 bra 	$L__BB0_1477;
	setp.eq.s32 	%p1124, %r2233, 1;
	cvt.u16.u32 	%rs489, %r8650;
	cvt.u64.u32 	%rd4237, %r8650;
	add.s64 	%rd267, %rd8, %rd4237;
	st.local.u8 	[%rd267], %rs489;
	@%p1124 bra 	$L__BB0_1477;
	setp.eq.s32 	%p1125, %r2233, 2;
	add.s16 	%rs1753, %rs489, 1;
	st.local.u8 	[%rd267+1], %rs1753;
	@%p1125 bra 	$L__BB0_1477;
	add.s16 	%rs1754, %rs489, 2;
	st.local.u8 	[%rd267+2], %rs1754;
	bra.uni 	$L__BB0_1477;
$L__BB0_1977:
	.pragma "nounroll";
	cvt.u16.u32 	%rs1524, %r8392;
	cvt.u64.u32 	%rd3620, %r8392;
	add.s64 	%rd3621, %rd10, %rd3620;
	add.s16 	%rs1525, %rs1524, 1;
	add.s16 	%rs1526, %rs1524, 2;
	add.s16 	%rs1527, %rs1524, 3;
	cvt.u32.u16 	%r5233, %rs1527;
	cvt.u32.u16 	%r5234, %rs1526;
	prmt.b32 	%r5235, %r5234, %r5233, 0x3340U;
	cvt.u32.u16 	%r5236, %rs1525;
	prmt.b32 	%r5237, %r8392, %r5236, 0x3340U;
	prmt.b32 	%r5238, %r5237, %r5235, 0x5410U;
	st.local.u32 	[%rd3621], %r5238;
	add.s16 	%rs1528, %rs1524, 4;
	add.s16 	%rs1529, %rs1524, 5;
	add.s16 	%rs1530, %rs1524, 6;
	add.s16 	%rs1531, %rs1524, 7;
	cvt.u32.u16 	%r5239, %rs1531;
	cvt.u32.u16 	%r5240, %rs1530;
	prmt.b32 	%r5241, %r5240, %r5239, 0x3340U;
	cvt.u32.u16 	%r5242, %rs1529;
	cvt.u32.u16 	%r5243, %rs1528;
	prmt.b32 	%r5244, %r5243, %r5242, 0x3340U;
	prmt.b32 	%r5245, %r5244, %r5241, 0x5410U;
	st.local.u32 	[%rd3621+4], %r5245;
	add.s16 	%rs1532, %rs1524, 8;
	add.s16 	%rs1533, %rs1524, 9;
	add.s16 	%rs1534, %rs1524, 10;
	add.s16 	%rs1535, %rs1524, 11;
	cvt.u32.u16 	%r5246, %rs1535;
	cvt.u32.u16 	%r5247, %rs1534;
	prmt.b32 	%r5248, %r5247, %r5246, 0x3340U;
	cvt.u32.u16 	%r5249, %rs1533;
	cvt.u32.u16 	%r5250, %rs1532;
	prmt.b32 	%r5251, %r5250, %r5249, 0x3340U;
	prmt.b32 	%r5252, %r5251, %r5248, 0x5410U;
	st.local.u32 	[%rd3621+8], %r5252;
	add.s16 	%rs1536, %rs1524, 12;
	add.s16 	%rs1537, %rs1524, 13;
	add.s16 	%rs1538, %rs1524, 14;
	add.s16 	%rs1539, %rs1524, 15;
	cvt.u32.u16 	%r5253, %rs1539;
	cvt.u32.u16 	%r5254, %rs1538;
	prmt.b32 	%r5255, %r5254, %r5253, 0x3340U;
	cvt.u32.u16 	%r5256, %rs1537;
	cvt.u32.u16 	%r5257, %rs1536;
	prmt.b32 	%r5258, %r5257, %r5256, 0x3340U;
	prmt.b32 	%r5259, %r5258, %r5255, 0x5410U;
	st.local.u32 	[%rd3621+12], %r5259;
	add.s32 	%r8392, %r8392, 16;
	setp.eq.s32 	%p932, %r8392, %r8652;
	@%p932 bra 	$L__BB0_1978;
	bra.uni 	$L__BB0_1977;
$L__BB0_1978:
	setp.eq.s32 	%p933, %r1902, 0;
	@%p933 bra 	$L__BB0_1302;
	and.b32  	%r1905, %r8391, 7;
	setp.lt.u32 	%p934, %r1902, 8;
	@%p934 bra 	$L__BB0_1981;
	cvt.u16.u32 	%rs1540, %r8652;
	cvt.u64.u32 	%rd3622, %r8652;
	add.s64 	%rd3623, %rd10, %rd3622;
	st.local.u8 	[%rd3623], %rs1540;
	add.s16 	%rs1541, %rs1540, 1;
	st.local.u8 	[%rd3623+1], %rs1541;
	add.s16 	%rs1542, %rs1540, 2;
	st.local.u8 	[%rd3623+2], %rs1542;
	add.s16 	%rs1543, %rs1540, 3;
	st.local.u8 	[%rd3623+3], %rs1543;
	add.s16 	%rs1544, %rs1540, 4;
	st.local.u8 	[%rd3623+4], %rs1544;
	add.s16 	%rs1545, %rs1540, 5;
	st.local.u8 	[%rd3623+5], %rs1545;
	add.s16 	%rs1546, %rs1540, 6;
	st.local.u8 	[%rd3623+6], %rs1546;
	add.s16 	%rs1547, %rs1540, 7;
	st.local.u8 	[%rd3623+7], %rs1547;
	add.s32 	%r8652, %r8652, 8;
$L__BB0_1981:
	setp.eq.s32 	%p935, %r1905, 0;
	@%p935 bra 	$L__BB0_1302;
	and.b32  	%r1908, %r8391, 3;
	setp.lt.u32 	%p936, %r1905, 4;
	@%p936 bra 	$L__BB0_1984;
	cvt.u16.u32 	%rs1548, %r8652;
	cvt.u64.u32 	%rd3624, %r8652;
	add.s64 	%rd3625, %rd10, %rd3624;
	st.local.u8 	[%rd3625], %rs1548;
	add.s16 	%rs1549, %rs1548, 1;
	st.local.u8 	[%rd3625+1], %rs1549;
	add.s16 	%rs1550, %rs1548, 2;
	st.local.u8 	[%rd3625+2], %rs1550;
	add.s16 	%rs1551, %rs1548, 3;
	st.local.u8 	[%rd3625+3], %rs1551;
	add.s32 	%r8652, %r8652, 4;
$L__BB0_1984:
	setp.eq.s32 	%p937, %r1908, 0;
	@%p937 bra 	$L__BB0_1302;
	cvt.u16.u32 	%rs490, %r8652;
	cvt.u64.u32 	%rd3626, %r8652;
	add.s64 	%rd268, %rd10, %rd3626;
	st.local.u8 	[%rd268], %rs490;
	setp.eq.s32 	%p938, %r1908, 1;
	@%p938 bra 	$L__BB0_1302;
	add.s16 	%rs1552, %rs490, 1;
	st.local.u8 	[%rd268+1], %rs1552;
	setp.eq.s32 	%p939, %r1908, 2;
	@%p939 bra 	$L__BB0_1302;
	add.s16 	%rs1553, %rs490, 2;
	st.local.u8 	[%rd268+2], %rs1553;
	bra.uni 	$L__BB0_1302;
$L__BB0_1988:
	.pragma "nounroll";
	cvt.u16.u32 	%rs1492, %r8372;
	cvt.u64.u32 	%rd3381, %r8372;
	add.s64 	%rd3382, %rd11, %rd3381;
	add.s16 	%rs1493, %rs1492, 1;
	add.s16 	%rs1494, %rs1492, 2;
	add.s16 	%rs1495, %rs1492, 3;
	cvt.u32.u16 	%r5095, %rs1495;
	cvt.u32.u16 	%r5096, %rs1494;
	prmt.b32 	%r5097, %r5096, %r5095, 0x3340U;
	cvt.u32.u16 	%r5098, %rs1493;
	prmt.b32 	%r5099, %r8372, %r5098, 0x3340U;
	prmt.b32 	%r5100, %r5099, %r5097, 0x5410U;
	st.local.u32 	[%rd3382], %r5100;
	add.s16 	%rs1496, %rs1492, 4;
	add.s16 	%rs1497, %rs1492, 5;
	add.s16 	%rs1498, %rs1492, 6;
	add.s16 	%rs1499, %rs1492, 7;
	cvt.u32.u16 	%r5101, %rs1499;
	cvt.u32.u16 	%r5102, %rs1498;
	prmt.b32 	%r5103, %r5102, %r5101, 0x3340U;
	cvt.u32.u16 	%r5104, %rs1497;
	cvt.u32.u16 	%r5105, %rs1496;
	prmt.b32 	%r5106, %r5105, %r5104, 0x3340U;
	prmt.b32 	%r5107, %r5106, %r5103, 0x5410U;
	st.local.u32 	[%rd3382+4], %r5107;
	add.s16 	%rs1500, %rs1492, 8;
	add.s16 	%rs1501, %rs1492, 9;
	add.s16 	%rs1502, %rs1492, 10;
	add.s16 	%rs1503, %rs1492, 11;
	cvt.u32.u16 	%r5108, %rs1503;
	cvt.u32.u16 	%r5109, %rs1502;
	prmt.b32 	%r5110, %r5109, %r5108, 0x3340U;
	cvt.u32.u16 	%r5111, %rs1501;
	cvt.u32.u16 	%r5112, %rs1500;
	prmt.b32 	%r5113, %r5112, %r5111, 0x3340U;
	prmt.b32 	%r5114, %r5113, %r5110, 0x5410U;
	st.local.u32 	[%rd3382+8], %r5114;
	add.s16 	%rs1504, %rs1492, 12;
	add.s16 	%rs1505, %rs1492, 13;
	add.s16 	%rs1506, %rs1492, 14;
	add.s16 	%rs1507, %rs1492, 15;
	cvt.u32.u16 	%r5115, %rs1507;
	cvt.u32.u16 	%r5116, %rs1506;
	prmt.b32 	%r5117, %r5116, %r5115, 0x3340U;
	cvt.u32.u16 	%r5118, %rs1505;
	cvt.u32.u16 	%r5119, %rs1504;
	prmt.b32 	%r5120, %r5119, %r5118, 0x3340U;
	prmt.b32 	%r5121, %r5120, %r5117, 0x5410U;
	st.local.u32 	[%rd3382+12], %r5121;
	add.s32 	%r8372, %r8372, 16;
	setp.eq.s32 	%p880, %r8372, %r2086;
	mov.u32 	%r8656, %r2086;
	@%p880 bra 	$L__BB0_1989;
	bra.uni 	$L__BB0_1988;
$L__BB0_1989:
	setp.eq.s32 	%p881, %r2084, 0;
	@%p881 bra 	$L__BB0_1379;
	setp.lt.u32 	%p882, %r1318, 7;
	@%p882 bra 	$L__BB0_1992;
	cvt.u16.u32 	%rs1508, %r8656;
	cvt.u64.u32 	%rd3383, %r8656;
	add.s64 	%rd3384, %rd11, %rd3383;
	st.local.u8 	[%rd3384], %rs1508;
	add.s16 	%rs1509, %rs1508, 1;
	st.local.u8 	[%rd3384+1], %rs1509;
	add.s16 	%rs1510, %rs1508, 2;
	st.local.u8 	[%rd3384+2], %rs1510;
	add.s16 	%rs1511, %rs1508, 3;
	st.local.u8 	[%rd3384+3], %rs1511;
	add.s16 	%rs1512, %rs1508, 4;
	st.local.u8 	[%rd3384+4], %rs1512;
	add.s16 	%rs1513, %rs1508, 5;
	st.local.u8 	[%rd3384+5], %rs1513;
	add.s16 	%rs1514, %rs1508, 6;
	st.local.u8 	[%rd3384+6], %rs1514;
	add.s16 	%rs1515, %rs1508, 7;
	st.local.u8 	[%rd3384+7], %rs1515;
	add.s32 	%r8656, %r8656, 8;
$L__BB0_1992:
	setp.eq.s32 	%p883, %r2087, 0;
	@%p883 bra 	$L__BB0_1379;
	setp.lt.u32 	%p884, %r1316, 3;
	@%p884 bra 	$L__BB0_1995;
	cvt.u16.u32 	%rs1516, %r8656;
	cvt.u64.u32 	%rd3385, %r8656;
	add.s64 	%rd3386, %rd11, %rd3385;
	st.local.u8 	[%rd3386], %rs1516;
	add.s16 	%rs1517, %rs1516, 1;
	st.local.u8 	[%rd3386+1], %rs1517;
	add.s16 	%rs1518, %rs1516, 2;
	st.local.u8 	[%rd3386+2], %rs1518;
	add.s16 	%rs1519, %rs1516, 3;
	st.local.u8 	[%rd3386+3], %rs1519;
	add.s32 	%r8656, %r8656, 4;
$L__BB0_1995:
	setp.eq.s32 	%p885, %r2088, 0;
	@%p885 bra 	$L__BB0_1379;
	setp.eq.s32 	%p886, %r2088, 1;
	cvt.u16.u32 	%rs491, %r8656;
	cvt.u64.u32 	%rd3387, %r8656;
	add.s64 	%rd269, %rd11, %rd3387;
	st.local.u8 	[%rd269], %rs491;
	@%p886 bra 	$L__BB0_1379;
	setp.eq.s32 	%p887, %r2088, 2;
	add.s16 	%rs1520, %rs491, 1;
	st.local.u8 	[%rd269+1], %rs1520;
	@%p887 bra 	$L__BB0_1379;
	add.s16 	%rs1521, %rs491, 2;
	st.local.u8 	[%rd269+2], %rs1521;
	bra.uni 	$L__BB0_1379;
$L__BB0_1999:
	and.b32  	%r1916, %r8540, 3;
	sub.s32 	%r7739, %r1988, %r8541;
	setp.lt.u32 	%p1781, %r7739, 3;
	mov.b32 	%r8658, 0;
	@%p1781 bra 	$L__BB0_1699;
	and.b32  	%r8658, %r8540, -4;
	ld.local.u32 	%r8542, [%rd25];
	mov.b32 	%r8543, 0;
	bra.uni 	$L__BB0_1690;
$L__BB0_2001:
	mul.wide.u32 	%rd6741, %r8658, 4;
	add.s64 	%rd270, %rd25, %rd6741;
	ld.local.u32 	%r1920, [%rd270];
	ld.local.u32 	%r8659, [%rd270+4];
	setp.le.u32 	%p1788, %r1920, %r8659;
	@%p1788 bra 	$L__BB0_2003;
	st.local.u32 	[%rd270], %r8659;
	st.local.u32 	[%rd270+4], %r1920;
	mov.u32 	%r8659, %r1920;
$L__BB0_2003:
	setp.eq.s32 	%p1789, %r1916, 1;
	@%p1789 bra 	$L__BB0_1700;
	ld.local.u32 	%r8660, [%rd270+8];
	setp.le.u32 	%p1790, %r8659, %r8660;
	@%p1790 bra 	$L__BB0_2006;
	st.local.u32 	[%rd270+4], %r8660;
	st.local.u32 	[%rd270+8], %r8659;
	mov.u32 	%r8660, %r8659;
$L__BB0_2006:
	setp.eq.s32 	%p1791, %r1916, 2;
	@%p1791 bra 	$L__BB0_1700;
	ld.local.u32 	%r1925, [%rd270+12];
	setp.le.u32 	%p1792, %r8660, %r1925;
	@%p1792 bra 	$L__BB0_1700;
	st.local.u32 	[%rd270+8], %r1925;
	st.local.u32 	[%rd270+12], %r8660;
	bra.uni 	$L__BB0_1700;
$L__BB0_2009:
	add.s32 	%r7082, %r1223, %r1631;
	setp.lt.u32 	%p1590, %r7082, 15;
	mov.b32 	%r8661, 0;
	@%p1590 bra 	$L__BB0_2012;
	and.b32  	%r8661, %r1633, 2147483632;
	mov.b32 	%r8518, 0;
$L__BB0_2011:
	.pragma "nounroll";
	cvt.u16.u32 	%rs2163, %r8518;
	cvt.u64.u32 	%rd5952, %r8518;
	add.s64 	%rd5953, %rd1, %rd5952;
	add.s16 	%rs2164, %rs2163, 1;
	add.s16 	%rs2165, %rs2163, 2;
	add.s16 	%rs2166, %rs2163, 3;
	cvt.u32.u16 	%r7084, %rs2166;
	cvt.u32.u16 	%r7085, %rs2165;
	prmt.b32 	%r7086, %r7085, %r7084, 0x3340U;
	cvt.u32.u16 	%r7087, %rs2164;
	prmt.b32 	%r7088, %r8518, %r7087, 0x3340U;
	prmt.b32 	%r7089, %r7088, %r7086, 0x5410U;
	st.local.u32 	[%rd5953], %r7089;
	add.s16 	%rs2167, %rs2163, 4;
	add.s16 	%rs2168, %rs2163, 5;
	add.s16 	%rs2169, %rs2163, 6;
	add.s16 	%rs2170, %rs2163, 7;
	cvt.u32.u16 	%r7090, %rs2170;
	cvt.u32.u16 	%r7091, %rs2169;
	prmt.b32 	%r7092, %r7091, %r7090, 0x3340U;
	cvt.u32.u16 	%r7093, %rs2168;
	cvt.u32.u16 	%r7094, %rs2167;
	prmt.b32 	%r7095, %r7094, %r7093, 0x3340U;
	prmt.b32 	%r7096, %r7095, %r7092, 0x5410U;
	st.local.u32 	[%rd5953+4], %r7096;
	add.s16 	%rs2171, %rs2163, 8;
	add.s16 	%rs2172, %rs2163, 9;
	add.s16 	%rs2173, %rs2163, 10;
	add.s16 	%rs2174, %rs2163, 11;
	cvt.u32.u16 	%r7097, %rs2174;
	cvt.u32.u16 	%r7098, %rs2173;
	prmt.b32 	%r7099, %r7098, %r7097, 0x3340U;
	cvt.u32.u16 	%r7100, %rs2172;
	cvt.u32.u16 	%r7101, %rs2171;
	prmt.b32 	%r7102, %r7101, %r7100, 0x3340U;
	prmt.b32 	%r7103, %r7102, %r7099, 0x5410U;
	st.local.u32 	[%rd5953+8], %r7103;
	add.s16 	%rs2175, %rs2163, 12;
	add.s16 	%rs2176, %rs2163, 13;
	add.s16 	%rs2177, %rs2163, 14;
	add.s16 	%rs2178, %rs2163, 15;
	cvt.u32.u16 	%r7104, %rs2178;
	cvt.u32.u16 	%r7105, %rs2177;
	prmt.b32 	%r7106, %r7105, %r7104, 0x3340U;
	cvt.u32.u16 	%r7107, %rs2176;
	cvt.u32.u16 	%r7108, %rs2175;
	prmt.b32 	%r7109, %r7108, %r7107, 0x3340U;
	prmt.b32 	%r7110, %r7109, %r7106, 0x5410U;
	st.local.u32 	[%rd5953+12], %r7110;
	add.s32 	%r8518, %r8518, 16;
	setp.eq.s32 	%p1591, %r8518, %r8661;
	@%p1591 bra 	$L__BB0_2012;
	bra.uni 	$L__BB0_2011;
$L__BB0_2012:
	and.b32  	%r7111, %r1633, 15;
	setp.eq.s32 	%p1592, %r7111, 0;
	@%p1592 bra 	$L__BB0_1608;
	cvt.u32.u16 	%r7112, %rs383;
	and.b32  	%r1928, %r7112, 15;
	add.s32 	%r7113, %r1928, -1;
	setp.lt.u32 	%p1593, %r7113, 7;
	@%p1593 bra 	$L__BB0_2015;
	cvt.u16.u32 	%rs2179, %r8661;
	cvt.u64.u32 	%rd5954, %r8661;
	add.s64 	%rd5955, %rd1, %rd5954;
	st.local.u8 	[%rd5955], %rs2179;
	add.s16 	%rs2180, %rs2179, 1;
	st.local.u8 	[%rd5955+1], %rs2180;
	add.s16 	%rs2181, %rs2179, 2;
	st.local.u8 	[%rd5955+2], %rs2181;
	add.s16 	%rs2182, %rs2179, 3;
	st.local.u8 	[%rd5955+3], %rs2182;
	add.s16 	%rs2183, %rs2179, 4;
	st.local.u8 	[%rd5955+4], %rs2183;
	add.s16 	%rs2184, %rs2179, 5;
	st.local.u8 	[%rd5955+5], %rs2184;
	add.s16 	%rs2185, %rs2179, 6;
	st.local.u8 	[%rd5955+6], %rs2185;
	add.s16 	%rs2186, %rs2179, 7;
	st.local.u8 	[%rd5955+7], %rs2186;
	add.s32 	%r8661, %r8661, 8;
$L__BB0_2015:
	and.b32  	%r7114, %r1928, 7;
	setp.eq.s32 	%p1594, %r7114, 0;
	@%p1594 bra 	$L__BB0_1608;
	cvt.u32.u16 	%r7115, %rs382;
	and.b32  	%r7116, %r7115, 7;
	and.b32  	%r1931, %r7115, 3;
	add.s32 	%r7117, %r7116, -1;
	setp.lt.u32 	%p1595, %r7117, 3;
	@%p1595 bra 	$L__BB0_2018;
	cvt.u16.u32 	%rs2187, %r8661;
	cvt.u64.u32 	%rd5956, %r8661;
	add.s64 	%rd5957, %rd1, %rd5956;
	st.local.u8 	[%rd5957], %rs2187;
	add.s16 	%rs2188, %rs2187, 1;
	st.local.u8 	[%rd5957+1], %rs2188;
	add.s16 	%rs2189, %rs2187, 2;
	st.local.u8 	[%rd5957+2], %rs2189;
	add.s16 	%rs2190, %rs2187, 3;
	st.local.u8 	[%rd5957+3], %rs2190;
	add.s32 	%r8661, %r8661, 4;
$L__BB0_2018:
	setp.eq.s32 	%p1596, %r1931, 0;
	@%p1596 bra 	$L__BB0_1608;
	cvt.u16.u32 	%rs492, %r8661;
	cvt.u64.u32 	%rd5958, %r8661;
	add.s64 	%rd271, %rd1, %rd5958;
	st.local.u8 	[%rd271], %rs492;
	setp.eq.s32 	%p1597, %r1931, 1;
	@%p1597 bra 	$L__BB0_1608;
	add.s16 	%rs2191, %rs492, 1;
	st.local.u8 	[%rd271+1], %rs2191;
	setp.eq.s32 	%p1598, %r1931, 2;
	@%p1598 bra 	$L__BB0_1608;
	add.s16 	%rs2192, %rs492, 2;
	st.local.u8 	[%rd271+2], %rs2192;
	bra.uni 	$L__BB0_1608;
$L__BB0_2022:
	and.b32  	%r1934, %r8493, 3;
	sub.s32 	%r7068, %r2009, %r8494;
	setp.lt.u32 	%p1541, %r7068, 3;
	mov.b32 	%r8664, 0;
	@%p1541 bra 	$L__BB0_1598;
	and.b32  	%r8664, %r8493, -4;
	ld.local.u32 	%r8495, [%rd24];
	mov.b32 	%r8496, 0;
	bra.uni 	$L__BB0_1589;
$L__BB0_2024:
	mul.wide.u32 	%rd5887, %r8664, 4;
	add.s64 	%rd272, %rd24, %rd5887;
	ld.local.u32 	%r1938, [%rd272];
	ld.local.u32 	%r8665, [%rd272+4];
	setp.le.u32 	%p1548, %r1938, %r8665;
	@%p1548 bra 	$L__BB0_2026;
	st.local.u32 	[%rd272], %r8665;
	st.local.u32 	[%rd272+4], %r1938;
	mov.u32 	%r8665, %r1938;
$L__BB0_2026:
	setp.eq.s32 	%p1549, %r1934, 1;
	@%p1549 bra 	$L__BB0_1599;
	ld.local.u32 	%r8666, [%rd272+8];
	setp.le.u32 	%p1550, %r8665, %r8666;
	@%p1550 bra 	$L__BB0_2029;
	st.local.u32 	[%rd272+4], %r8666;
	st.local.u32 	[%rd272+8], %r8665;
	mov.u32 	%r8666, %r8665;
$L__BB0_2029:
	setp.eq.s32 	%p1551, %r1934, 2;
	@%p1551 bra 	$L__BB0_1599;
	ld.local.u32 	%r1943, [%rd272+12];
	setp.le.u32 	%p1552, %r8666, %r1943;
	@%p1552 bra 	$L__BB0_1599;
	st.local.u32 	[%rd272+8], %r1943;
	st.local.u32 	[%rd272+12], %r8666;
	bra.uni 	$L__BB0_1599;
$L__BB0_2032:
	add.s32 	%r6411, %r1223, %r1528;
	setp.lt.u32 	%p1350, %r6411, 15;
	mov.b32 	%r8667, 0;
	@%p1350 bra 	$L__BB0_2035;
	and.b32  	%r8667, %r1530, 2147483632;
	mov.b32 	%r8471, 0;
$L__BB0_2034:
	.pragma "nounroll";
	cvt.u16.u32 	%rs1928, %r8471;
	cvt.u64.u32 	%rd5093, %r8471;
	add.s64 	%rd5094, %rd4, %rd5093;
	add.s16 	%rs1929, %rs1928, 1;
	add.s16 	%rs1930, %rs1928, 2;
	add.s16 	%rs1931, %rs1928, 3;
	cvt.u32.u16 	%r6413, %rs1931;
	cvt.u32.u16 	%r6414, %rs1930;
	prmt.b32 	%r6415, %r6414, %r6413, 0x3340U;
	cvt.u32.u16 	%r6416, %rs1929;
	prmt.b32 	%r6417, %r8471, %r6416, 0x3340U;
	prmt.b32 	%r6418, %r6417, %r6415, 0x5410U;
	st.local.u32 	[%rd5094], %r6418;
	add.s16 	%rs1932, %rs1928, 4;
	add.s16 	%rs1933, %rs1928, 5;
	add.s16 	%rs1934, %rs1928, 6;
	add.s16 	%rs1935, %rs1928, 7;
	cvt.u32.u16 	%r6419, %rs1935;
	cvt.u32.u16 	%r6420, %rs1934;
	prmt.b32 	%r6421, %r6420, %r6419, 0x3340U;
	cvt.u32.u16 	%r6422, %rs1933;
	cvt.u32.u16 	%r6423, %rs1932;
	prmt.b32 	%r6424, %r6423, %r6422, 0x3340U;
	prmt.b32 	%r6425, %r6424, %r6421, 0x5410U;
	st.local.u32 	[%rd5094+4], %r6425;
	add.s16 	%rs1936, %rs1928, 8;
	add.s16 	%rs1937, %rs1928, 9;
	add.s16 	%rs1938, %rs1928, 10;
	add.s16 	%rs1939, %rs1928, 11;
	cvt.u32.u16 	%r6426, %rs1939;
	cvt.u32.u16 	%r6427, %rs1938;
	prmt.b32 	%r6428, %r6427, %r6426, 0x3340U;
	cvt.u32.u16 	%r6429, %rs1937;
	cvt.u32.u16 	%r6430, %rs1936;
	prmt.b32 	%r6431, %r6430, %r6429, 0x3340U;
	prmt.b32 	%r6432, %r6431, %r6428, 0x5410U;
	st.local.u32 	[%rd5094+8], %r6432;
	add.s16 	%rs1940, %rs1928, 12;
	add.s16 	%rs1941, %rs1928, 13;
	add.s16 	%rs1942, %rs1928, 14;
	add.s16 	%rs1943, %rs1928, 15;
	cvt.u32.u16 	%r6433, %rs1943;
	cvt.u32.u16 	%r6434, %rs1942;
	prmt.b32 	%r6435, %r6434, %r6433, 0x3340U;
	cvt.u32.u16 	%r6436, %rs1941;
	cvt.u32.u16 	%r6437, %rs1940;
	prmt.b32 	%r6438, %r6437, %r6436, 0x3340U;
	prmt.b32 	%r6439, %r6438, %r6435, 0x5410U;
	st.local.u32 	[%rd5094+12], %r6439;
	add.s32 	%r8471, %r8471, 16;
	setp.eq.s32 	%p1351, %r8471, %r8667;
	@%p1351 bra 	$L__BB0_2035;
	bra.uni 	$L__BB0_2034;
$L__BB0_2035:
	and.b32  	%r6440, %r1530, 15;
	setp.eq.s32 	%p1352, %r6440, 0;
	@%p1352 bra 	$L__BB0_1507;
	cvt.u32.u16 	%r6441, %rs355;
	and.b32  	%r1946, %r6441, 15;
	add.s32 	%r6442, %r1946, -1;
	setp.lt.u32 	%p1353, %r6442, 7;
	@%p1353 bra 	$L__BB0_2038;
	cvt.u16.u32 	%rs1944, %r8667;
	cvt.u64.u32 	%rd5095, %r8667;
	add.s64 	%rd5096, %rd4, %rd5095;
	st.local.u8 	[%rd5096], %rs1944;
	add.s16 	%rs1945, %rs1944, 1;
	st.local.u8 	[%rd5096+1], %rs1945;
	add.s16 	%rs1946, %rs1944, 2;
	st.local.u8 	[%rd5096+2], %rs1946;
	add.s16 	%rs1947, %rs1944, 3;
	st.local.u8 	[%rd5096+3], %rs1947;
	add.s16 	%rs1948, %rs1944, 4;
	st.local.u8 	[%rd5096+4], %rs1948;
	add.s16 	%rs1949, %rs1944, 5;
	st.local.u8 	[%rd5096+5], %rs1949;
	add.s16 	%rs1950, %rs1944, 6;
	st.local.u8 	[%rd5096+6], %rs1950;
	add.s16 	%rs1951, %rs1944, 7;
	st.local.u8 	[%rd5096+7], %rs1951;
	add.s32 	%r8667, %r8667, 8;
$L__BB0_2038:
	and.b32  	%r6443, %r1946, 7;
	setp.eq.s32 	%p1354, %r6443, 0;
	@%p1354 bra 	$L__BB0_1507;
	cvt.u32.u16 	%r6444, %rs354;
	and.b32  	%r6445, %r6444, 7;
	and.b32  	%r1949, %r6444, 3;
	add.s32 	%r6446, %r6445, -1;
	setp.lt.u32 	%p1355, %r6446, 3;
	@%p1355 bra 	$L__BB0_2041;
	cvt.u16.u32 	%rs1952, %r8667;
	cvt.u64.u32 	%rd5097, %r8667;
	add.s64 	%rd5098, %rd4, %rd5097;
	st.local.u8 	[%rd5098], %rs1952;
	add.s16 	%rs1953, %rs1952, 1;
	st.local.u8 	[%rd5098+1], %rs1953;
	add.s16 	%rs1954, %rs1952, 2;
	st.local.u8 	[%rd5098+2], %rs1954;
	add.s16 	%rs1955, %rs1952, 3;
	st.local.u8 	[%rd5098+3], %rs1955;
	add.s32 	%r8667, %r8667, 4;
$L__BB0_2041:
	setp.eq.s32 	%p1356, %r1949, 0;
	@%p1356 bra 	$L__BB0_1507;
	cvt.u16.u32 	%rs493, %r8667;
	cvt.u64.u32 	%rd5099, %r8667;
	add.s64 	%rd273, %rd4, %rd5099;
	st.local.u8 	[%rd273], %rs493;
	setp.eq.s32 	%p1357, %r1949, 1;
	@%p1357 bra 	$L__BB0_1507;
	add.s16 	%rs1956, %rs493, 1;
	st.local.u8 	[%rd273+1], %rs1956;
	setp.eq.s32 	%p1358, %r1949, 2;
	@%p1358 bra 	$L__BB0_1507;
	add.s16 	%rs1957, %rs493, 2;
	st.local.u8 	[%rd273+2], %rs1957;
	bra.uni 	$L__BB0_1507;
$L__BB0_2045:
	and.b32  	%r1952, %r8438, 3;
	sub.s32 	%r6383, %r2030, %r8439;
	setp.lt.u32 	%p1296, %r6383, 3;
	mov.b32 	%r8670, 0;
	@%p1296 bra 	$L__BB0_1488;
	and.b32  	%r8670, %r8438, -4;
	ld.local.u32 	%r8440, [%rd25];
	mov.b32 	%r8441, 0;
	bra.uni 	$L__BB0_1479;
$L__BB0_2047:
	mul.wide.u32 	%rd5013, %r8670, 4;
	add.s64 	%rd274, %rd25, %rd5013;
	ld.local.u32 	%r1956, [%rd274];
	ld.local.u32 	%r8671, [%rd274+4];
	setp.le.u32 	%p1303, %r1956, %r8671;
	@%p1303 bra 	$L__BB0_2049;
	st.local.u32 	[%rd274], %r8671;
	st.local.u32 	[%rd274+4], %r1956;
	mov.u32 	%r8671, %r1956;
$L__BB0_2049:
	setp.eq.s32 	%p1304, %r1952, 1;
	@%p1304 bra 	$L__BB0_1489;
	ld.local.u32 	%r8672, [%rd274+8];
	setp.le.u32 	%p1305, %r8671, %r8672;
	@%p1305 bra 	$L__BB0_2052;
	st.local.u32 	[%rd274+4], %r8672;
	st.local.u32 	[%rd274+8], %r8671;
	mov.u32 	%r8672, %r8671;
$L__BB0_2052:
	setp.eq.s32 	%p1306, %r1952, 2;
	@%p1306 bra 	$L__BB0_1489;
	ld.local.u32 	%r1961, [%rd274+12];
	setp.le.u32 	%p1307, %r8672, %r1961;
	@%p1307 bra 	$L__BB0_1489;
	st.local.u32 	[%rd274+8], %r1961;
	st.local.u32 	[%rd274+12], %r8672;
	bra.uni 	$L__BB0_1489;
$L__BB0_2055:
	add.s32 	%r5726, %r1223, %r1409;
	setp.lt.u32 	%p1105, %r5726, 15;
	mov.b32 	%r8673, 0;
	@%p1105 bra 	$L__BB0_2058;
	and.b32  	%r8673, %r1411, 2147483632;
	mov.b32 	%r8416, 0;
$L__BB0_2057:
	.pragma "nounroll";
	cvt.u16.u32 	%rs1695, %r8416;
	cvt.u64.u32 	%rd4224, %r8416;
	add.s64 	%rd4225, %rd7, %rd4224;
	add.s16 	%rs1696, %rs1695, 1;
	add.s16 	%rs1697, %rs1695, 2;
	add.s16 	%rs1698, %rs1695, 3;
	cvt.u32.u16 	%r5728, %rs1698;
	cvt.u32.u16 	%r5729, %rs1697;
	prmt.b32 	%r5730, %r5729, %r5728, 0x3340U;
	cvt.u32.u16 	%r5731, %rs1696;
	prmt.b32 	%r5732, %r8416, %r5731, 0x3340U;
	prmt.b32 	%r5733, %r5732, %r5730, 0x5410U;
	st.local.u32 	[%rd4225], %r5733;
	add.s16 	%rs1699, %rs1695, 4;
	add.s16 	%rs1700, %rs1695, 5;
	add.s16 	%rs1701, %rs1695, 6;
	add.s16 	%rs1702, %rs1695, 7;
	cvt.u32.u16 	%r5734, %rs1702;
	cvt.u32.u16 	%r5735, %rs1701;
	prmt.b32 	%r5736, %r5735, %r5734, 0x3340U;
	cvt.u32.u16 	%r5737, %rs1700;
	cvt.u32.u16 	%r5738, %rs1699;
	prmt.b32 	%r5739, %r5738, %r5737, 0x3340U;
	prmt.b32 	%r5740, %r5739, %r5736, 0x5410U;
	st.local.u32 	[%rd4225+4], %r5740;
	add.s16 	%rs1703, %rs1695, 8;
	add.s16 	%rs1704, %rs1695, 9;
	add.s16 	%rs1705, %rs1695, 10;
	add.s16 	%rs1706, %rs1695, 11;
	cvt.u32.u16 	%r5741, %rs1706;
	cvt.u32.u16 	%r5742, %rs1705;
	prmt.b32 	%r5743, %r5742, %r5741, 0x3340U;
	cvt.u32.u16 	%r5744, %rs1704;
	cvt.u32.u16 	%r5745, %rs1703;
	prmt.b32 	%r5746, %r5745, %r5744, 0x3340U;
	prmt.b32 	%r5747, %r5746, %r5743, 0x5410U;
	st.local.u32 	[%rd4225+8], %r5747;
	add.s16 	%rs1707, %rs1695, 12;
	add.s16 	%rs1708, %rs1695, 13;
	add.s16 	%rs1709, %rs1695, 14;
	add.s16 	%rs1710, %rs1695, 15;
	cvt.u32.u16 	%r5748, %rs1710;
	cvt.u32.u16 	%r5749, %rs1709;
	prmt.b32 	%r5750, %r5749, %r5748, 0x3340U;
	cvt.u32.u16 	%r5751, %rs1708;
	cvt.u32.u16 	%r5752, %rs1707;
	prmt.b32 	%r5753, %r5752, %r5751, 0x3340U;
	prmt.b32 	%r5754, %r5753, %r5750, 0x5410U;
	st.local.u32 	[%rd4225+12], %r5754;
	add.s32 	%r8416, %r8416, 16;
	setp.eq.s32 	%p1106, %r8416, %r8673;
	@%p1106 bra 	$L__BB0_2058;
	bra.uni 	$L__BB0_2057;
$L__BB0_2058:
	and.b32  	%r5755, %r1411, 15;
	setp.eq.s32 	%p1107, %r5755, 0;
	@%p1107 bra 	$L__BB0_1397;
	cvt.u32.u16 	%r5756, %rs327;
	and.b32  	%r1964, %r5756, 15;
	add.s32 	%r5757, %r1964, -1;
	setp.lt.u32 	%p1108, %r5757, 7;
	@%p1108 bra 	$L__BB0_2061;
	cvt.u16.u32 	%rs1711, %r8673;
	cvt.u64.u32 	%rd4226, %r8673;
	add.s64 	%rd4227, %rd7, %rd4226;
	st.local.u8 	[%rd4227], %rs1711;
	add.s16 	%rs1712, %rs1711, 1;
	st.local.u8 	[%rd4227+1], %rs1712;
	add.s16 	%rs1713, %rs1711, 2;
	st.local.u8 	[%rd4227+2], %rs1713;
	add.s16 	%rs1714, %rs1711, 3;
	st.local.u8 	[%rd4227+3], %rs1714;
	add.s16 	%rs1715, %rs1711, 4;
	st.local.u8 	[%rd4227+4], %rs1715;
	add.s16 	%rs1716, %rs1711, 5;
	st.local.u8 	[%rd4227+5], %rs1716;
	add.s16 	%rs1717, %rs1711, 6;
	st.local.u8 	[%rd4227+6], %rs1717;
	add.s16 	%rs1718, %rs1711, 7;
	st.local.u8 	[%rd4227+7], %rs1718;
	add.s32 	%r8673, %r8673, 8;
$L__BB0_2061:
	and.b32  	%r5758, %r1964, 7;
	setp.eq.s32 	%p1109, %r5758, 0;
	@%p1109 bra 	$L__BB0_1397;
	cvt.u32.u16 	%r5759, %rs326;
	and.b32  	%r5760, %r5759, 7;
	and.b32  	%r1967, %r5759, 3;
	add.s32 	%r5761, %r5760, -1;
	setp.lt.u32 	%p1110, %r5761, 3;
	@%p1110 bra 	$L__BB0_2064;
	cvt.u16.u32 	%rs1719, %r8673;
	cvt.u64.u32 	%rd4228, %r8673;
	add.s64 	%rd4229, %rd7, %rd4228;
	st.local.u8 	[%rd4229], %rs1719;
	add.s16 	%rs1720, %rs1719, 1;
	st.local.u8 	[%rd4229+1], %rs1720;
	add.s16 	%rs1721, %rs1719, 2;
	st.local.u8 	[%rd4229+2], %rs1721;
	add.s16 	%rs1722, %rs1719, 3;
	st.local.u8 	[%rd4229+3], %rs1722;
	add.s32 	%r8673, %r8673, 4;
$L__BB0_2064:
	setp.eq.s32 	%p1111, %r1967, 0;
	@%p1111 bra 	$L__BB0_1397;
	cvt.u16.u32 	%rs494, %r8673;
	cvt.u64.u32 	%rd4230, %r8673;
	add.s64 	%rd275, %rd7, %rd4230;
	st.local.u8 	[%rd275], %rs494;
	setp.eq.s32 	%p1112, %r1967, 1;
	@%p1112 bra 	$L__BB0_1397;
	add.s16 	%rs1723, %rs494, 1;
	st.local.u8 	[%rd275+1], %rs1723;
	setp.eq.s32 	%p1113, %r1967, 2;
	@%p1113 bra 	$L__BB0_1397;
	add.s16 	%rs1724, %rs494, 2;
	st.local.u8 	[%rd275+2], %rs1724;
	bra.uni 	$L__BB0_1397;
$L__BB0_2068:
	and.b32  	%r1970, %r8393, 3;
	sub.s32 	%r5713, %r2052, %r8394;
	setp.lt.u32 	%p1058, %r5713, 3;
	mov.b32 	%r8676, 0;
	@%p1058 bra 	$L__BB0_1390;
	and.b32  	%r8676, %r8393, -4;
	ld.local.u32 	%r8395, [%rd24];
	mov.b32 	%r8396, 0;
	bra.uni 	$L__BB0_1381;
$L__BB0_2070:
	mul.wide.u32 	%rd4163, %r8676, 4;
	add.s64 	%rd276, %rd24, %rd4163;
	ld.local.u32 	%r1974, [%rd276];
	ld.local.u32 	%r8677, [%rd276+4];
	setp.le.u32 	%p1065, %r1974, %r8677;
	@%p1065 bra 	$L__BB0_2072;
	st.local.u32 	[%rd276], %r8677;
	st.local.u32 	[%rd276+4], %r1974;
	mov.u32 	%r8677, %r1974;
$L__BB0_2072:
	setp.eq.s32 	%p1066, %r1970, 1;
	@%p1066 bra 	$L__BB0_1391;
	ld.local.u32 	%r8678, [%rd276+8];
	setp.le.u32 	%p1067, %r8677, %r8678;
	@%p1067 bra 	$L__BB0_2075;
	st.local.u32 	[%rd276+4], %r8678;
	st.local.u32 	[%rd276+8], %r8677;
	mov.u32 	%r8678, %r8677;
$L__BB0_2075:
	setp.eq.s32 	%p1068, %r1970, 2;
	@%p1068 bra 	$L__BB0_1391;
	ld.local.u32 	%r1979, [%rd276+12];
	setp.le.u32 	%p1069, %r8678, %r1979;
	@%p1069 bra 	$L__BB0_1391;
	st.local.u32 	[%rd276+8], %r1979;
	st.local.u32 	[%rd276+12], %r8678;
	bra.uni 	$L__BB0_1391;
$L__BB0_2078:
	add.s32 	%r5056, %r1223, %r1312;
	setp.lt.u32 	%p867, %r5056, 15;
	mov.b32 	%r8679, 0;
	@%p867 bra 	$L__BB0_2081;
	and.b32  	%r8679, %r1314, 2147483632;
	mov.b32 	%r8371, 0;
$L__BB0_2080:
	.pragma "nounroll";
	cvt.u16.u32 	%rs1462, %r8371;
	cvt.u64.u32 	%rd3374, %r8371;
	add.s64 	%rd3375, %rd10, %rd3374;
	add.s16 	%rs1463, %rs1462, 1;
	add.s16 	%rs1464, %rs1462, 2;
	add.s16 	%rs1465, %rs1462, 3;
	cvt.u32.u16 	%r5058, %rs1465;
	cvt.u32.u16 	%r5059, %rs1464;
	prmt.b32 	%r5060, %r5059, %r5058, 0x3340U;
	cvt.u32.u16 	%r5061, %rs1463;
	prmt.b32 	%r5062, %r8371, %r5061, 0x3340U;
	prmt.b32 	%r5063, %r5062, %r5060, 0x5410U;
	st.local.u32 	[%rd3375], %r5063;
	add.s16 	%rs1466, %rs1462, 4;
	add.s16 	%rs1467, %rs1462, 5;
	add.s16 	%rs1468, %rs1462, 6;
	add.s16 	%rs1469, %rs1462, 7;
	cvt.u32.u16 	%r5064, %rs1469;
	cvt.u32.u16 	%r5065, %rs1468;
	prmt.b32 	%r5066, %r5065, %r5064, 0x3340U;
	cvt.u32.u16 	%r5067, %rs1467;
	cvt.u32.u16 	%r5068, %rs1466;
	prmt.b32 	%r5069, %r5068, %r5067, 0x3340U;
	prmt.b32 	%r5070, %r5069, %r5066, 0x5410U;
	st.local.u32 	[%rd3375+4], %r5070;
	add.s16 	%rs1470, %rs1462, 8;
	add.s16 	%rs1471, %rs1462, 9;
	add.s16 	%rs1472, %rs1462, 10;
	add.s16 	%rs1473, %rs1462, 11;
	cvt.u32.u16 	%r5071, %rs1473;
	cvt.u32.u16 	%r5072, %rs1472;
	prmt.b32 	%r5073, %r5072, %r5071, 0x3340U;
	cvt.u32.u16 	%r5074, %rs1471;
	cvt.u32.u16 	%r5075, %rs1470;
	prmt.b32 	%r5076, %r5075, %r5074, 0x3340U;
	prmt.b32 	%r5077, %r5076, %r5073, 0x5410U;
	st.local.u32 	[%rd3375+8], %r5077;
	add.s16 	%rs1474, %rs1462, 12;
	add.s16 	%rs1475, %rs1462, 13;
	add.s16 	%rs1476, %rs1462, 14;
	add.s16 	%rs1477, %rs1462, 15;
	cvt.u32.u16 	%r5078, %rs1477;
	cvt.u32.u16 	%r5079, %rs1476;
	prmt.b32 	%r5080, %r5079, %r5078, 0x3340U;
	cvt.u32.u16 	%r5081, %rs1475;
	cvt.u32.u16 	%r5082, %rs1474;
	prmt.b32 	%r5083, %r5082, %r5081, 0x3340U;
	prmt.b32 	%r5084, %r5083, %r5080, 0x5410U;
	st.local.u32 	[%rd3375+12], %r5084;
	add.s32 	%r8371, %r8371, 16;
	setp.eq.s32 	%p868, %r8371, %r8679;
	@%p868 bra 	$L__BB0_2081;
	bra.uni 	$L__BB0_2080;
$L__BB0_2081:
	and.b32  	%r5085, %r1314, 15;
	setp.eq.s32 	%p869, %r5085, 0;
	@%p869 bra 	$L__BB0_1299;
	cvt.u32.u16 	%r5086, %rs299;
	and.b32  	%r1982, %r5086, 15;
	add.s32 	%r5087, %r1982, -1;
	setp.lt.u32 	%p870, %r5087, 7;
	@%p870 bra 	$L__BB0_2084;
	cvt.u16.u32 	%rs1478, %r8679;
	cvt.u64.u32 	%rd3376, %r8679;
	add.s64 	%rd3377, %rd10, %rd3376;
	st.local.u8 	[%rd3377], %rs1478;
	add.s16 	%rs1479, %rs1478, 1;
	st.local.u8 	[%rd3377+1], %rs1479;
	add.s16 	%rs1480, %rs1478, 2;
	st.local.u8 	[%rd3377+2], %rs1480;
	add.s16 	%rs1481, %rs1478, 3;
	st.local.u8 	[%rd3377+3], %rs1481;
	add.s16 	%rs1482, %rs1478, 4;
	st.local.u8 	[%rd3377+4], %rs1482;
	add.s16 	%rs1483, %rs1478, 5;
	st.local.u8 	[%rd3377+5], %rs1483;
	add.s16 	%rs1484, %rs1478, 6;
	st.local.u8 	[%rd3377+6], %rs1484;
	add.s16 	%rs1485, %rs1478, 7;
	st.local.u8 	[%rd3377+7], %rs1485;
	add.s32 	%r8679, %r8679, 8;
$L__BB0_2084:
	and.b32  	%r5088, %r1982, 7;
	setp.eq.s32 	%p871, %r5088, 0;
	@%p871 bra 	$L__BB0_1299;
	cvt.u32.u16 	%r5089, %rs298;
	and.b32  	%r5090, %r5089, 7;
	and.b32  	%r1985, %r5089, 3;
	add.s32 	%r5091, %r5090, -1;
	setp.lt.u32 	%p872, %r5091, 3;
	@%p872 bra 	$L__BB0_2087;
	cvt.u16.u32 	%rs1486, %r8679;
	cvt.u64.u32 	%rd3378, %r8679;
	add.s64 	%rd3379, %rd10, %rd3378;
	st.local.u8 	[%rd3379], %rs1486;
	add.s16 	%rs1487, %rs1486, 1;
	st.local.u8 	[%rd3379+1], %rs1487;
	add.s16 	%rs1488, %rs1486, 2;
	st.local.u8 	[%rd3379+2], %rs1488;
	add.s16 	%rs1489, %rs1486, 3;
	st.local.u8 	[%rd3379+3], %rs1489;
	add.s32 	%r8679, %r8679, 4;
$L__BB0_2087:
	setp.eq.s32 	%p873, %r1985, 0;
	@%p873 bra 	$L__BB0_1299;
	cvt.u16.u32 	%rs495, %r8679;
	cvt.u64.u32 	%rd3380, %r8679;
	add.s64 	%rd277, %rd10, %rd3380;
	st.local.u8 	[%rd277], %rs495;
	setp.eq.s32 	%p874, %r1985, 1;
	@%p874 bra 	$L__BB0_1299;
	add.s16 	%rs1490, %rs495, 1;
	st.local.u8 	[%rd277+1], %rs1490;
	setp.eq.s32 	%p875, %r1985, 2;
	@%p875 bra 	$L__BB0_1299;
	add.s16 	%rs1491, %rs495, 2;
	st.local.u8 	[%rd277+2], %rs1491;
	bra.uni 	$L__BB0_1299;
$L__BB0_2091:
	setp.lt.u32 	%p1557, %r1216, 4;
	mov.b32 	%r8505, 0;
	mov.u32 	%r8693, %r8505;
	@%p1557 bra 	$L__BB0_1623;
	mov.b32 	%r8505, 0;
	mov.u32 	%r8504, %r8505;
	bra.uni 	$L__BB0_1614;
$L__BB0_2093:
	setp.eq.s32 	%p1568, %r1222, 1;
	@%p1568 bra 	$L__BB0_2099;
	shr.u64 	%rd5908, %rd199, %r8693;
	and.b64  	%rd5909, %rd5908, 1;
	setp.eq.b64 	%p1569, %rd5909, 1;
	not.pred 	%p1570, %p1569;
	@%p1570 bra 	$L__BB0_2096;
	add.s32 	%r2001, %r8505, 1;
	cvt.s64.s32 	%rd5910, %r8505;
	add.s64 	%rd5911, %rd26, %rd5910;
	st.local.u8 	[%rd5911], %r8693;
	mov.u32 	%r8505, %r2001;
$L__BB0_2096:
	add.s32 	%r2003, %r8693, 1;
	shr.u64 	%rd5912, %rd199, %r2003;
	and.b64  	%rd5913, %rd5912, 1;
	setp.eq.b64 	%p1571, %rd5913, 1;
	not.pred 	%p1572, %p1571;
	@%p1572 bra 	$L__BB0_2098;
	add.s32 	%r2004, %r8505, 1;
	cvt.s64.s32 	%rd5914, %r8505;
	add.s64 	%rd5915, %rd26, %rd5914;
	st.local.u8 	[%rd5915], %r2003;
	mov.u32 	%r8505, %r2004;
$L__BB0_2098:
	add.s32 	%r8693, %r8693, 2;
$L__BB0_2099:
	setp.eq.s32 	%p1573, %r1232, 0;
	@%p1573 bra 	$L__BB0_1624;
	shr.u64 	%rd5916, %rd199, %r8693;
	and.b64  	%rd5917, %rd5916, 1;
	setp.eq.b64 	%p1574, %rd5917, 1;
	not.pred 	%p1575, %p1574;
	@%p1575 bra 	$L__BB0_1624;
	cvt.s64.s32 	%rd5918, %r8505;
	add.s64 	%rd5919, %rd26, %rd5918;
	st.local.u8 	[%rd5919], %r8693;
	bra.uni 	$L__BB0_1624;
$L__BB0_2102:
	setp.lt.s32 	%p1317, %r1216, 4;
	mov.b32 	%r8458, 0;
	mov.u32 	%r8705, %r8458;
	@%p1317 bra 	$L__BB0_1522;
	mov.b32 	%r8458, 0;
	mov.u32 	%r8457, %r8458;
	bra.uni 	$L__BB0_1513;
$L__BB0_2104:
	setp.eq.s32 	%p1328, %r1229, 1;
	@%p1328 bra 	$L__BB0_2110;
	shr.u64 	%rd5049, %rd225, %r8705;
	and.b64  	%rd5050, %rd5049, 1;
	setp.eq.b64 	%p1329, %rd5050, 1;
	not.pred 	%p1330, %p1329;
	@%p1330 bra 	$L__BB0_2107;
	add.s32 	%r2022, %r8458, 1;
	cvt.s64.s32 	%rd5051, %r8458;
	add.s64 	%rd5052, %rd26, %rd5051;
	st.local.u8 	[%rd5052], %r8705;
	mov.u32 	%r8458, %r2022;
$L__BB0_2107:
	add.s32 	%r2024, %r8705, 1;
	shr.u64 	%rd5053, %rd225, %r2024;
	and.b64  	%rd5054, %rd5053, 1;
	setp.eq.b64 	%p1331, %rd5054, 1;
	not.pred 	%p1332, %p1331;
	@%p1332 bra 	$L__BB0_2109;
	add.s32 	%r2025, %r8458, 1;
	cvt.s64.s32 	%rd5055, %r8458;
	add.s64 	%rd5056, %rd26, %rd5055;
	st.local.u8 	[%rd5056], %r2024;
	mov.u32 	%r8458, %r2025;
$L__BB0_2109:
	add.s32 	%r8705, %r8705, 2;
$L__BB0_2110:
	setp.eq.s32 	%p1333, %r1239, 0;
	@%p1333 bra 	$L__BB0_1523;
	shr.u64 	%rd5057, %rd225, %r8705;
	and.b64  	%rd5058, %rd5057, 1;
	setp.eq.b64 	%p1334, %rd5058, 1;
	not.pred 	%p1335, %p1334;
	@%p1335 bra 	$L__BB0_1523;
	cvt.s64.s32 	%rd5059, %r8458;
	add.s64 	%rd5060, %rd26, %rd5059;
	st.local.u8 	[%rd5060], %r8705;
	bra.uni 	$L__BB0_1523;
$L__BB0_2113:
	setp.lt.u32 	%p1072, %r1216, 4;
	mov.b32 	%r8403, 0;
	mov.u32 	%r8717, %r8403;
	@%p1072 bra 	$L__BB0_1412;
	mov.b32 	%r8403, 0;
	mov.u32 	%r8402, %r8403;
	bra.uni 	$L__BB0_1403;
$L__BB0_2115:
	setp.eq.s32 	%p1083, %r2043, 0;
	@%p1083 bra 	$L__BB0_2121;
	shr.u64 	%rd4180, %rd199, %r8717;
	and.b64  	%rd4181, %rd4180, 1;
	setp.eq.b64 	%p1084, %rd4181, 1;
	not.pred 	%p1085, %p1084;
	@%p1085 bra 	$L__BB0_2118;
	add.s32 	%r2044, %r8403, 1;
	cvt.s64.s32 	%rd4182, %r8403;
	add.s64 	%rd4183, %rd26, %rd4182;
	st.local.u8 	[%rd4183], %r8717;
	mov.u32 	%r8403, %r2044;
$L__BB0_2118:
	add.s32 	%r2046, %r8717, 1;
	shr.u64 	%rd4184, %rd199, %r2046;
	and.b64  	%rd4185, %rd4184, 1;
	setp.eq.b64 	%p1086, %rd4185, 1;
	not.pred 	%p1087, %p1086;
	@%p1087 bra 	$L__BB0_2120;
	add.s32 	%r2047, %r8403, 1;
	cvt.s64.s32 	%rd4186, %r8403;
	add.s64 	%rd4187, %rd26, %rd4186;
	st.local.u8 	[%rd4187], %r2046;
	mov.u32 	%r8403, %r2047;
$L__BB0_2120:
	add.s32 	%r8717, %r8717, 2;
$L__BB0_2121:
	setp.eq.s32 	%p1088, %r1232, 0;
	@%p1088 bra 	$L__BB0_1413;
	shr.u64 	%rd4188, %rd199, %r8717;
	and.b64  	%rd4189, %rd4188, 1;
	setp.eq.b64 	%p1089, %rd4189, 1;
	not.pred 	%p1090, %p1089;
	@%p1090 bra 	$L__BB0_1413;
	cvt.s64.s32 	%rd4190, %r8403;
	add.s64 	%rd4191, %rd26, %rd4190;
	st.local.u8 	[%rd4191], %r8717;
	bra.uni 	$L__BB0_1413;
$L__BB0_2124:
	setp.lt.u32 	%p834, %r1216, 4;
	mov.b32 	%r8358, 0;
	mov.u32 	%r8729, %r8358;
	@%p834 bra 	$L__BB0_1314;
	mov.b32 	%r8358, 0;
	mov.u32 	%r8357, %r8358;
	bra.uni 	$L__BB0_1305;
$L__BB0_2126:
	setp.eq.s32 	%p845, %r2065, 0;
	@%p845 bra 	$L__BB0_2132;
	shr.u64 	%rd3330, %rd192, %r8729;
	and.b64  	%rd3331, %rd3330, 1;
	setp.eq.b64 	%p846, %rd3331, 1;
	not.pred 	%p847, %p846;
	@%p847 bra 	$L__BB0_2129;
	add.s32 	%r2066, %r8358, 1;
	cvt.s64.s32 	%rd3332, %r8358;
	add.s64 	%rd3333, %rd26, %rd3332;
	st.local.u8 	[%rd3333], %r8729;
	mov.u32 	%r8358, %r2066;
$L__BB0_2129:
	add.s32 	%r2068, %r8729, 1;
	shr.u64 	%rd3334, %rd192, %r2068;
	and.b64  	%rd3335, %rd3334, 1;
	setp.eq.b64 	%p848, %rd3335, 1;
	not.pred 	%p849, %p848;
	@%p849 bra 	$L__BB0_2131;
	add.s32 	%r2069, %r8358, 1;
	cvt.s64.s32 	%rd3336, %r8358;
	add.s64 	%rd3337, %rd26, %rd3336;
	st.local.u8 	[%rd3337], %r2068;
	mov.u32 	%r8358, %r2069;
$L__BB0_2131:
	add.s32 	%r8729, %r8729, 2;
$L__BB0_2132:
	setp.eq.s32 	%p850, %r1232, 0;
	@%p850 bra 	$L__BB0_1315;
	shr.u64 	%rd3338, %rd192, %r8729;
	and.b64  	%rd3339, %rd3338, 1;
	setp.eq.b64 	%p851, %rd3339, 1;
	not.pred 	%p852, %p851;
	@%p852 bra 	$L__BB0_1315;
	cvt.s64.s32 	%rd3340, %r8358;
	add.s64 	%rd3341, %rd26, %rd3340;
	st.local.u8 	[%rd3341], %r8729;
	bra.uni 	$L__BB0_1315;
$L__BB0_2135:
	add.s32 	%r8370, %r1314, 1;
	add.s32 	%r1313, %r1313, -1;
	setp.eq.s32 	%p1055, %r1314, %r1219;
	add.s32 	%r1312, %r1312, 1;
	add.s16 	%rs297, %rs297, 1;
	add.s16 	%rs296, %rs296, 1;
	@%p1055 bra 	$L__BB0_2136;
	bra.uni 	$L__BB0_1298;
$L__BB0_2136:
	st.local.u32 	[%rd6869], %r1230;
	sub.s64 	%rd4160, %rd6870, %rd3370;
	shr.u64 	%rd4161, %rd4160, 2;
	cvt.u32.u64 	%r1364, %rd4161;
	add.s32 	%r1365, %r1364, -1;
	setp.gt.s32 	%p1056, %r1364, 1;
	@%p1056 bra 	$L__BB0_2137;
	bra.uni 	$L__BB0_1392;
$L__BB0_2137:
	add.s32 	%r2052, %r1364, -2;
	mov.b32 	%r8394, 0;
	mov.u32 	%r8393, %r1365;
$L__BB0_2138:
	sub.s32 	%r5711, %r8394, %r1364;
	setp.lt.s32 	%p1057, %r5711, -1;
	@%p1057 bra 	$L__BB0_2068;
	bra.uni 	$L__BB0_1391;
$L__BB0_2139:
	setp.eq.s32 	%p988, %r1314, 0;
	@%p988 bra 	$L__BB0_2282;
$L__BB0_2140:
	setp.gt.s32 	%p989, %r1324, 0;
	@%p989 bra 	$L__BB0_2141;
	bra.uni 	$L__BB0_2142;
$L__BB0_2141:
	mov.b16 	%rs1651, 0;
	st.local.u8 	[%rd11], %rs1651;
$L__BB0_2142:
	setp.gt.s32 	%p990, %r1218, 0;
	mov.b32 	%r8757, 0;
	@%p990 bra 	$L__BB0_2204;
$L__BB0_2143:
	st.local.u32 	[%rd6869], %r8757;
	mov.b32 	%r8738, 0;
$L__BB0_2144:
	mov.u32 	%r2092, %r8738;
	setp.eq.s32 	%p1026, %r2092, %r1321;
	mov.u32 	%r8739, %r1321;
	@%p1026 bra 	$L__BB0_2146;
	add.s32 	%r8738, %r2092, 1;
	cvt.u64.u32 	%rd4014, %r2092;
	add.s64 	%rd4015, %rd10, %rd4014;
	ld.local.u8 	%r5566, [%rd4015+1];
	ld.local.u8 	%r5567, [%rd4015];
	add.s32 	%r5568, %r5567, 1;
	setp.ge.u32 	%p1027, %r5568, %r5566;
	mov.u32 	%r8739, %r2092;
	@%p1027 bra 	$L__BB0_2144;
$L__BB0_2146:
	add.s64 	%rd6870, %rd6870, 4;
	add.s64 	%rd6869, %rd6869, 4;
	ld.local.u8 	%r5569, [%rd10];
	setp.le.s32 	%p1028, %r1326, %r5569;
	@%p1028 bra 	$L__BB0_2135;
	cvt.u64.u32 	%rd4016, %r8739;
	add.s64 	%rd4017, %rd10, %rd4016;
	ld.local.u8 	%rs1652, [%rd4017];
	add.s16 	%rs1653, %rs1652, 1;
	st.local.u8 	[%rd4017], %rs1653;
	setp.eq.s32 	%p1029, %r8739, 0;
	@%p1029 bra 	$L__BB0_2140;
	and.b32  	%r2097, %r8739, 15;
	setp.lt.u32 	%p1030, %r8739, 16;
	mov.b32 	%r8741, 0;
	@%p1030 bra 	$L__BB0_2151;
	and.b32  	%r8741, %r8739, -16;
	mov.b32 	%r8740, 0;
$L__BB0_2150:
	.pragma "nounroll";
	cvt.u16.u32 	%rs1654, %r8740;
	cvt.u64.u32 	%rd4018, %r8740;
	add.s64 	%rd4019, %rd10, %rd4018;
	add.s16 	%rs1655, %rs1654, 1;
	add.s16 	%rs1656, %rs1654, 2;
	add.s16 	%rs1657, %rs1654, 3;
	cvt.u32.u16 	%r5572, %rs1657;
	cvt.u32.u16 	%r5573, %rs1656;
	prmt.b32 	%r5574, %r5573, %r5572, 0x3340U;
	cvt.u32.u16 	%r5575, %rs1655;
	prmt.b32 	%r5576, %r8740, %r5575, 0x3340U;
	prmt.b32 	%r5577, %r5576, %r5574, 0x5410U;
	st.local.u32 	[%rd4019], %r5577;
	add.s16 	%rs1658, %rs1654, 4;
	add.s16 	%rs1659, %rs1654, 5;
	add.s16 	%rs1660, %rs1654, 6;
	add.s16 	%rs1661, %rs1654, 7;
	cvt.u32.u16 	%r5578, %rs1661;
	cvt.u32.u16 	%r5579, %rs1660;
	prmt.b32 	%r5580, %r5579, %r5578, 0x3340U;
	cvt.u32.u16 	%r5581, %rs1659;
	cvt.u32.u16 	%r5582, %rs1658;
	prmt.b32 	%r5583, %r5582, %r5581, 0x3340U;
	prmt.b32 	%r5584, %r5583, %r5580, 0x5410U;
	st.local.u32 	[%rd4019+4], %r5584;
	add.s16 	%rs1662, %rs1654, 8;
	add.s16 	%rs1663, %rs1654, 9;
	add.s16 	%rs1664, %rs1654, 10;
	add.s16 	%rs1665, %rs1654, 11;
	cvt.u32.u16 	%r5585, %rs1665;
	cvt.u32.u16 	%r5586, %rs1664;
	prmt.b32 	%r5587, %r5586, %r5585, 0x3340U;
	cvt.u32.u16 	%r5588, %rs1663;
	cvt.u32.u16 	%r5589, %rs1662;
	prmt.b32 	%r5590, %r5589, %r5588, 0x3340U;
	prmt.b32 	%r5591, %r5590, %r5587, 0x5410U;
	st.local.u32 	[%rd4019+8], %r5591;
	add.s16 	%rs1666, %rs1654, 12;
	add.s16 	%rs1667, %rs1654, 13;
	add.s16 	%rs1668, %rs1654, 14;
	add.s16 	%rs1669, %rs1654, 15;
	cvt.u32.u16 	%r5592, %rs1669;
	cvt.u32.u16 	%r5593, %rs1668;
	prmt.b32 	%r5594, %r5593, %r5592, 0x3340U;
	cvt.u32.u16 	%r5595, %rs1667;
	cvt.u32.u16 	%r5596, %rs1666;
	prmt.b32 	%r5597, %r5596, %r5595, 0x3340U;
	prmt.b32 	%r5598, %r5597, %r5594, 0x5410U;
	st.local.u32 	[%rd4019+12], %r5598;
	add.s32 	%r8740, %r8740, 16;
	setp.eq.s32 	%p1031, %r8740, %r8741;
	@%p1031 bra 	$L__BB0_2151;
	bra.uni 	$L__BB0_2150;
$L__BB0_2151:
	setp.eq.s32 	%p1032, %r2097, 0;
	@%p1032 bra 	$L__BB0_2140;
	and.b32  	%r2100, %r8739, 7;
	setp.lt.u32 	%p1033, %r2097, 8;
	@%p1033 bra 	$L__BB0_2154;
	cvt.u16.u32 	%rs1670, %r8741;
	cvt.u64.u32 	%rd4020, %r8741;
	add.s64 	%rd4021, %rd10, %rd4020;
	st.local.u8 	[%rd4021], %rs1670;
	add.s16 	%rs1671, %rs1670, 1;
	st.local.u8 	[%rd4021+1], %rs1671;
	add.s16 	%rs1672, %rs1670, 2;
	st.local.u8 	[%rd4021+2], %rs1672;
	add.s16 	%rs1673, %rs1670, 3;
	st.local.u8 	[%rd4021+3], %rs1673;
	add.s16 	%rs1674, %rs1670, 4;
	st.local.u8 	[%rd4021+4], %rs1674;
	add.s16 	%rs1675, %rs1670, 5;
	st.local.u8 	[%rd4021+5], %rs1675;
	add.s16 	%rs1676, %rs1670, 6;
	st.local.u8 	[%rd4021+6], %rs1676;
	add.s16 	%rs1677, %rs1670, 7;
	st.local.u8 	[%rd4021+7], %rs1677;
	add.s32 	%r8741, %r8741, 8;
$L__BB0_2154:
	setp.eq.s32 	%p1034, %r2100, 0;
	@%p1034 bra 	$L__BB0_2140;
	and.b32  	%r2103, %r8739, 3;
	setp.lt.u32 	%p1035, %r2100, 4;
	@%p1035 bra 	$L__BB0_2157;
	cvt.u16.u32 	%rs1678, %r8741;
	cvt.u64.u32 	%rd4022, %r8741;
	add.s64 	%rd4023, %rd10, %rd4022;
	st.local.u8 	[%rd4023], %rs1678;
	add.s16 	%rs1679, %rs1678, 1;
	st.local.u8 	[%rd4023+1], %rs1679;
	add.s16 	%rs1680, %rs1678, 2;
	st.local.u8 	[%rd4023+2], %rs1680;
	add.s16 	%rs1681, %rs1678, 3;
	st.local.u8 	[%rd4023+3], %rs1681;
	add.s32 	%r8741, %r8741, 4;
$L__BB0_2157:
	setp.eq.s32 	%p1036, %r2103, 0;
	@%p1036 bra 	$L__BB0_2140;
	cvt.u16.u32 	%rs498, %r8741;
	cvt.u64.u32 	%rd4024, %r8741;
	add.s64 	%rd284, %rd10, %rd4024;
	st.local.u8 	[%rd284], %rs498;
	setp.eq.s32 	%p1037, %r2103, 1;
	@%p1037 bra 	$L__BB0_2140;
	add.s16 	%rs1682, %rs498, 1;
	st.local.u8 	[%rd284+1], %rs1682;
	setp.eq.s32 	%p1038, %r2103, 2;
	@%p1038 bra 	$L__BB0_2140;
	add.s16 	%rs1683, %rs498, 2;
	st.local.u8 	[%rd284+2], %rs1683;
	bra.uni 	$L__BB0_2140;
$L__BB0_2161:
	setp.lt.s32 	%p992, %r8746, %r1314;
	cvt.u64.u32 	%rd3788, %r8744;
	add.s64 	%rd285, %rd12, %rd3788;
	@%p992 bra 	$L__BB0_2163;
	cvt.s64.s32 	%rd3789, %r8745;
	add.s64 	%rd3790, %rd11, %rd3789;
	ld.local.u8 	%rd3791, [%rd3790];
	add.s64 	%rd3792, %rd27, %rd3791;
	ld.local.u8 	%rs2545, [%rd3792];
	bra.uni 	$L__BB0_2167;
$L__BB0_2163:
	setp.lt.s32 	%p993, %r8745, 0;
	@%p993 bra 	$L__BB0_2166;
	cvt.s64.s32 	%rd3793, %r8746;
	add.s64 	%rd3794, %rd10, %rd3793;
	ld.local.u8 	%rd3795, [%rd3794];
	add.s64 	%rd3796, %rd26, %rd3795;
	ld.local.u8 	%rs2546, [%rd3796];
$L__BB0_2165:
	add.s32 	%r8746, %r8746, 1;
	st.local.u8 	[%rd285], %rs2546;
	bra.uni 	$L__BB0_2168;
$L__BB0_2166:
	cvt.s64.s32 	%rd3797, %r8746;
	add.s64 	%rd3798, %rd10, %rd3797;
	ld.local.u8 	%rd3799, [%rd3798];
	add.s64 	%rd3800, %rd26, %rd3799;
	ld.local.u8 	%rs2546, [%rd3800];
	cvt.s64.s32 	%rd3801, %r8745;
	add.s64 	%rd3802, %rd11, %rd3801;
	ld.local.u8 	%rd3803, [%rd3802];
	add.s64 	%rd3804, %rd27, %rd3803;
	ld.local.u8 	%rs2545, [%rd3804];
	setp.lt.u16 	%p994, %rs2546, %rs2545;
	@%p994 bra 	$L__BB0_2165;
$L__BB0_2167:
	add.s32 	%r8745, %r8745, 1;
	st.local.u8 	[%rd285], %rs2545;
$L__BB0_2168:
	setp.lt.s32 	%p995, %r8746, %r1314;
	@%p995 bra 	$L__BB0_2170;
	cvt.s64.s32 	%rd3805, %r8745;
	add.s64 	%rd3806, %rd11, %rd3805;
	ld.local.u8 	%rd3807, [%rd3806];
	add.s64 	%rd3808, %rd27, %rd3807;
	ld.local.u8 	%rs2547, [%rd3808];
	bra.uni 	$L__BB0_2174;
$L__BB0_2170:
	setp.lt.s32 	%p996, %r8745, 0;
	@%p996 bra 	$L__BB0_2173;
	cvt.s64.s32 	%rd3809, %r8746;
	add.s64 	%rd3810, %rd10, %rd3809;
	ld.local.u8 	%rd3811, [%rd3810];
	add.s64 	%rd3812, %rd26, %rd3811;
	ld.local.u8 	%rs2548, [%rd3812];
$L__BB0_2172:
	add.s32 	%r8746, %r8746, 1;
	st.local.u8 	[%rd285+1], %rs2548;
	bra.uni 	$L__BB0_2175;
$L__BB0_2173:
	cvt.s64.s32 	%rd3813, %r8746;
	add.s64 	%rd3814, %rd10, %rd3813;
	ld.local.u8 	%rd3815, [%rd3814];
	add.s64 	%rd3816, %rd26, %rd3815;
	ld.local.u8 	%rs2548, [%rd3816];
	cvt.s64.s32 	%rd3817, %r8745;
	add.s64 	%rd3818, %rd11, %rd3817;
	ld.local.u8 	%rd3819, [%rd3818];
	add.s64 	%rd3820, %rd27, %rd3819;
	ld.local.u8 	%rs2547, [%rd3820];
	setp.lt.u16 	%p997, %rs2548, %rs2547;
	@%p997 bra 	$L__BB0_2172;
$L__BB0_2174:
	add.s32 	%r8745, %r8745, 1;
	st.local.u8 	[%rd285+1], %rs2547;
$L__BB0_2175:
	setp.lt.s32 	%p998, %r8746, %r1314;
	@%p998 bra 	$L__BB0_2177;
	cvt.s64.s32 	%rd3821, %r8745;
	add.s64 	%rd3822, %rd11, %rd3821;
	ld.local.u8 	%rd3823, [%rd3822];
	add.s64 	%rd3824, %rd27, %rd3823;
	ld.local.u8 	%rs2549, [%rd3824];
	bra.uni 	$L__BB0_2181;
$L__BB0_2177:
	setp.lt.s32 	%p999, %r8745, 0;
	@%p999 bra 	$L__BB0_2180;
	cvt.s64.s32 	%rd3825, %r8746;
	add.s64 	%rd3826, %rd10, %rd3825;
	ld.local.u8 	%rd3827, [%rd3826];
	add.s64 	%rd3828, %rd26, %rd3827;
	ld.local.u8 	%rs2550, [%rd3828];
$L__BB0_2179:
	add.s32 	%r8746, %r8746, 1;
	st.local.u8 	[%rd285+2], %rs2550;
	bra.uni 	$L__BB0_2182;
$L__BB0_2180:
	cvt.s64.s32 	%rd3829, %r8746;
	add.s64 	%rd3830, %rd10, %rd3829;
	ld.local.u8 	%rd3831, [%rd3830];
	add.s64 	%rd3832, %rd26, %rd3831;
	ld.local.u8 	%rs2550, [%rd3832];
	cvt.s64.s32 	%rd3833, %r8745;
	add.s64 	%rd3834, %rd11, %rd3833;
	ld.local.u8 	%rd3835, [%rd3834];
	add.s64 	%rd3836, %rd27, %rd3835;
	ld.local.u8 	%rs2549, [%rd3836];
	setp.lt.u16 	%p1000, %rs2550, %rs2549;
	@%p1000 bra 	$L__BB0_2179;
$L__BB0_2181:
	add.s32 	%r8745, %r8745, 1;
	st.local.u8 	[%rd285+2], %rs2549;
$L__BB0_2182:
	setp.lt.s32 	%p1001, %r8746, %r1314;
	@%p1001 bra 	$L__BB0_2184;
	cvt.s64.s32 	%rd3837, %r8745;
	add.s64 	%rd3838, %rd11, %rd3837;
	ld.local.u8 	%rd3839, [%rd3838];
	add.s64 	%rd3840, %rd27, %rd3839;
	ld.local.u8 	%rs2551, [%rd3840];
	bra.uni 	$L__BB0_2188;
$L__BB0_2184:
	setp.lt.s32 	%p1002, %r8745, 0;
	@%p1002 bra 	$L__BB0_2187;
	cvt.s64.s32 	%rd3841, %r8746;
	add.s64 	%rd3842, %rd10, %rd3841;
	ld.local.u8 	%rd3843, [%rd3842];
	add.s64 	%rd3844, %rd26, %rd3843;
	ld.local.u8 	%rs2552, [%rd3844];
$L__BB0_2186:
	add.s32 	%r8746, %r8746, 1;
	st.local.u8 	[%rd285+3], %rs2552;
	bra.uni 	$L__BB0_2189;
$L__BB0_2187:
	cvt.s64.s32 	%rd3845, %r8746;
	add.s64 	%rd3846, %rd10, %rd3845;
	ld.local.u8 	%rd3847, [%rd3846];
	add.s64 	%rd3848, %rd26, %rd3847;
	ld.local.u8 	%rs2552, [%rd3848];
	cvt.s64.s32 	%rd3849, %r8745;
	add.s64 	%rd3850, %rd11, %rd3849;
	ld.local.u8 	%rd3851, [%rd3850];
	add.s64 	%rd3852, %rd27, %rd3851;
	ld.local.u8 	%rs2551, [%rd3852];
	setp.lt.u16 	%p1003, %rs2552, %rs2551;
	@%p1003 bra 	$L__BB0_2186;
$L__BB0_2188:
	add.s32 	%r8745, %r8745, 1;
	st.local.u8 	[%rd285+3], %rs2551;
$L__BB0_2189:
	add.s32 	%r8744, %r8744, 4;
	setp.eq.s32 	%p1004, %r8744, %r1235;
	mov.u32 	%r8767, %r1235;
	@%p1004 bra 	$L__BB0_2190;
	bra.uni 	$L__BB0_2161;
$L__BB0_2190:
	setp.eq.s32 	%p1005, %r1234, 0;
	@%p1005 bra 	$L__BB0_2191;
	bra.uni 	$L__BB0_2206;
$L__BB0_2191:
	setp.lt.u32 	%p1017, %r1224, 15;
	mov.b32 	%r8762, 0;
	mov.u32 	%r8757, %r8762;
	@%p1017 bra 	$L__BB0_2194;
	mov.b32 	%r8755, 0;
	mov.u32 	%r8757, %r8755;
$L__BB0_2193:
	.pragma "nounroll";
	cvt.u64.u32 	%rd3902, %r8755;
	add.s64 	%rd3903, %rd12, %rd3902;
	ld.local.u32 	%r5472, [%rd3903];
	bfe.u32 	%r5473, %r5472, 0, 8;
	mul.wide.u32 	%rd3904, %r5473, 168;
	add.s64 	%rd3906, %rd3279, %rd3904;
	mul.wide.u32 	%rd3907, %r8755, 4;
	add.s64 	%rd3908, %rd3906, %rd3907;
	ld.const.u32 	%r5474, [%rd3908+4];
	add.s32 	%r5475, %r5474, %r8757;
	bfe.u32 	%r5476, %r5472, 8, 8;
	mul.wide.u32 	%rd3909, %r5476, 168;
	add.s64 	%rd3910, %rd3279, %rd3909;
	add.s64 	%rd3911, %rd3910, %rd3907;
	ld.const.u32 	%r5477, [%rd3911+8];
	add.s32 	%r5478, %r5477, %r5475;
	bfe.u32 	%r5479, %r5472, 16, 8;
	mul.wide.u32 	%rd3912, %r5479, 168;
	add.s64 	%rd3913, %rd3279, %rd3912;
	add.s64 	%rd3914, %rd3913, %rd3907;
	ld.const.u32 	%r5480, [%rd3914+12];
	add.s32 	%r5481, %r5480, %r5478;
	bfe.u32 	%r5482, %r5472, 24, 8;
	mul.wide.u32 	%rd3915, %r5482, 168;
	add.s64 	%rd3916, %rd3279, %rd3915;
	add.s64 	%rd3917, %rd3916, %rd3907;
	ld.const.u32 	%r5483, [%rd3917+16];
	add.s32 	%r5484, %r5483, %r5481;
	ld.local.u32 	%r5485, [%rd3903+4];
	bfe.u32 	%r5486, %r5485, 0, 8;
	mul.wide.u32 	%rd3918, %r5486, 168;
	add.s64 	%rd3919, %rd3279, %rd3918;
	add.s64 	%rd3920, %rd3919, %rd3907;
	ld.const.u32 	%r5487, [%rd3920+20];
	add.s32 	%r5488, %r5487, %r5484;
	bfe.u32 	%r5489, %r5485, 8, 8;
	mul.wide.u32 	%rd3921, %r5489, 168;
	add.s64 	%rd3922, %rd3279, %rd3921;
	add.s64 	%rd3923, %rd3922, %rd3907;
	ld.const.u32 	%r5490, [%rd3923+24];
	add.s32 	%r5491, %r5490, %r5488;
	bfe.u32 	%r5492, %r5485, 16, 8;
	mul.wide.u32 	%rd3924, %r5492, 168;
	add.s64 	%rd3925, %rd3279, %rd3924;
	add.s64 	%rd3926, %rd3925, %rd3907;
	ld.const.u32 	%r5493, [%rd3926+28];
	add.s32 	%r5494, %r5493, %r5491;
	bfe.u32 	%r5495, %r5485, 24, 8;
	mul.wide.u32 	%rd3927, %r5495, 168;
	add.s64 	%rd3928, %rd3279, %rd3927;
	add.s64 	%rd3929, %rd3928, %rd3907;
	ld.const.u32 	%r5496, [%rd3929+32];
	add.s32 	%r5497, %r5496, %r5494;
	ld.local.u32 	%r5498, [%rd3903+8];
	bfe.u32 	%r5499, %r5498, 0, 8;
	mul.wide.u32 	%rd3930, %r5499, 168;
	add.s64 	%rd3931, %rd3279, %rd3930;
	add.s64 	%rd3932, %rd3931, %rd3907;
	ld.const.u32 	%r5500, [%rd3932+36];
	add.s32 	%r5501, %r5500, %r5497;
	bfe.u32 	%r5502, %r5498, 8, 8;
	mul.wide.u32 	%rd3933, %r5502, 168;
	add.s64 	%rd3934, %rd3279, %rd3933;
	add.s64 	%rd3935, %rd3934, %rd3907;
	ld.const.u32 	%r5503, [%rd3935+40];
	add.s32 	%r5504, %r5503, %r5501;
	bfe.u32 	%r5505, %r5498, 16, 8;
	mul.wide.u32 	%rd3936, %r5505, 168;
	add.s64 	%rd3937, %rd3279, %rd3936;
	add.s64 	%rd3938, %rd3937, %rd3907;
	ld.const.u32 	%r5506, [%rd3938+44];
	add.s32 	%r5507, %r5506, %r5504;
	bfe.u32 	%r5508, %r5498, 24, 8;
	mul.wide.u32 	%rd3939, %r5508, 168;
	add.s64 	%rd3940, %rd3279, %rd3939;
	add.s64 	%rd3941, %rd3940, %rd3907;
	ld.const.u32 	%r5509, [%rd3941+48];
	add.s32 	%r5510, %r5509, %r5507;
	ld.local.u32 	%r5511, [%rd3903+12];
	bfe.u32 	%r5512, %r5511, 0, 8;
	mul.wide.u32 	%rd3942, %r5512, 168;
	add.s64 	%rd3943, %rd3279, %rd3942;
	add.s64 	%rd3944, %rd3943, %rd3907;
	ld.const.u32 	%r5513, [%rd3944+52];
	add.s32 	%r5514, %r5513, %r5510;
	bfe.u32 	%r5515, %r5511, 8, 8;
	mul.wide.u32 	%rd3945, %r5515, 168;
	add.s64 	%rd3946, %rd3279, %rd3945;
	add.s64 	%rd3947, %rd3946, %rd3907;
	ld.const.u32 	%r5516, [%rd3947+56];
	add.s32 	%r5517, %r5516, %r5514;
	bfe.u32 	%r5518, %r5511, 16, 8;
	mul.wide.u32 	%rd3948, %r5518, 168;
	add.s64 	%rd3949, %rd3279, %rd3948;
	add.s64 	%rd3950, %rd3949, %rd3907;
	ld.const.u32 	%r5519, [%rd3950+60];
	add.s32 	%r5520, %r5519, %r5517;
	bfe.u32 	%r5521, %r5511, 24, 8;
	mul.wide.u32 	%rd3951, %r5521, 168;
	add.s64 	%rd3952, %rd3279, %rd3951;
	add.s32 	%r8755, %r8755, 16;
	add.s64 	%rd3953, %rd3952, %rd3907;
	ld.const.u32 	%r5522, [%rd3953+64];
	add.s32 	%r8757, %r5522, %r5520;
	setp.eq.s32 	%p1018, %r8755, %r1236;
	mov.u32 	%r8762, %r1236;
	@%p1018 bra 	$L__BB0_2194;
	bra.uni 	$L__BB0_2193;
$L__BB0_2194:
	setp.eq.s32 	%p1019, %r1225, 0;
	@%p1019 bra 	$L__BB0_2143;
	setp.lt.u32 	%p1020, %r1226, 7;
	@%p1020 bra 	$L__BB0_2197;
	cvt.u64.u32 	%rd3954, %r8762;
	add.s64 	%rd3955, %rd12, %rd3954;
	ld.local.u8 	%r5524, [%rd3955];
	mul.wide.u32 	%rd3956, %r5524, 168;
	add.s64 	%rd3958, %rd3279, %rd3956;
	mul.wide.u32 	%rd3959, %r8762, 4;
	add.s64 	%rd3960, %rd3958, %rd3959;
	ld.const.u32 	%r5525, [%rd3960+4];
	add.s32 	%r5526, %r5525, %r8757;
	ld.local.u8 	%r5527, [%rd3955+1];
	mul.wide.u32 	%rd3961, %r5527, 168;
	add.s64 	%rd3962, %rd3279, %rd3961;
	add.s64 	%rd3963, %rd3962, %rd3959;
	ld.const.u32 	%r5528, [%rd3963+8];
	add.s32 	%r5529, %r5528, %r5526;
	ld.local.u8 	%r5530, [%rd3955+2];
	mul.wide.u32 	%rd3964, %r5530, 168;
	add.s64 	%rd3965, %rd3279, %rd3964;
	add.s64 	%rd3966, %rd3965, %rd3959;
	ld.const.u32 	%r5531, [%rd3966+12];
	add.s32 	%r5532, %r5531, %r5529;
	ld.local.u8 	%r5533, [%rd3955+3];
	mul.wide.u32 	%rd3967, %r5533, 168;
	add.s64 	%rd3968, %rd3279, %rd3967;
	add.s64 	%rd3969, %rd3968, %rd3959;
	ld.const.u32 	%r5534, [%rd3969+16];
	add.s32 	%r5535, %r5534, %r5532;
	ld.local.u8 	%r5536, [%rd3955+4];
	mul.wide.u32 	%rd3970, %r5536, 168;
	add.s64 	%rd3971, %rd3279, %rd3970;
	add.s64 	%rd3972, %rd3971, %rd3959;
	ld.const.u32 	%r5537, [%rd3972+20];
	add.s32 	%r5538, %r5537, %r5535;
	ld.local.u8 	%r5539, [%rd3955+5];
	mul.wide.u32 	%rd3973, %r5539, 168;
	add.s64 	%rd3974, %rd3279, %rd3973;
	add.s64 	%rd3975, %rd3974, %rd3959;
	ld.const.u32 	%r5540, [%rd3975+24];
	add.s32 	%r5541, %r5540, %r5538;
	ld.local.u8 	%r5542, [%rd3955+6];
	mul.wide.u32 	%rd3976, %r5542, 168;
	add.s64 	%rd3977, %rd3279, %rd3976;
	add.s64 	%rd3978, %rd3977, %rd3959;
	ld.const.u32 	%r5543, [%rd3978+28];
	add.s32 	%r5544, %r5543, %r5541;
	ld.local.u8 	%r5545, [%rd3955+7];
	mul.wide.u32 	%rd3979, %r5545, 168;
	add.s64 	%rd3980, %rd3279, %rd3979;
	add.s32 	%r8762, %r8762, 8;
	add.s64 	%rd3981, %rd3980, %rd3959;
	ld.const.u32 	%r5546, [%rd3981+32];
	add.s32 	%r8757, %r5546, %r5544;
$L__BB0_2197:
	setp.eq.s32 	%p1021, %r1227, 0;
	@%p1021 bra 	$L__BB0_2143;
	setp.lt.u32 	%p1022, %r1228, 3;
	@%p1022 bra 	$L__BB0_2200;
	cvt.u64.u32 	%rd3982, %r8762;
	add.s64 	%rd3983, %rd12, %rd3982;
	ld.local.u8 	%r5548, [%rd3983];
	mul.wide.u32 	%rd3984, %r5548, 168;
	add.s64 	%rd3986, %rd3279, %rd3984;
	mul.wide.u32 	%rd3987, %r8762, 4;
	add.s64 	%rd3988, %rd3986, %rd3987;
	ld.const.u32 	%r5549, [%rd3988+4];
	add.s32 	%r5550, %r5549, %r8757;
	ld.local.u8 	%r5551, [%rd3983+1];
	mul.wide.u32 	%rd3989, %r5551, 168;
	add.s64 	%rd3990, %rd3279, %rd3989;
	add.s64 	%rd3991, %rd3990, %rd3987;
	ld.const.u32 	%r5552, [%rd3991+8];
	add.s32 	%r5553, %r5552, %r5550;
	ld.local.u8 	%r5554, [%rd3983+2];
	mul.wide.u32 	%rd3992, %r5554, 168;
	add.s64 	%rd3993, %rd3279, %rd3992;
	add.s64 	%rd3994, %rd3993, %rd3987;
	ld.const.u32 	%r5555, [%rd3994+12];
	add.s32 	%r5556, %r5555, %r5553;
	ld.local.u8 	%r5557, [%rd3983+3];
	mul.wide.u32 	%rd3995, %r5557, 168;
	add.s64 	%rd3996, %rd3279, %rd3995;
	add.s32 	%r8762, %r8762, 4;
	add.s64 	%rd3997, %rd3996, %rd3987;
	ld.const.u32 	%r5558, [%rd3997+16];
	add.s32 	%r8757, %r5558, %r5556;
$L__BB0_2200:
	setp.eq.s32 	%p1023, %r1237, 0;
	@%p1023 bra 	$L__BB0_2143;
	setp.eq.s32 	%p1024, %r1237, 1;
	cvt.u64.u32 	%rd3998, %r8762;
	add.s64 	%rd286, %rd12, %rd3998;
	ld.local.u8 	%r5559, [%rd286];
	mul.wide.u32 	%rd3999, %r5559, 168;
	add.s64 	%rd4001, %rd3279, %rd3999;
	mul.wide.u32 	%rd4002, %r8762, 4;
	add.s64 	%rd4003, %rd4001, %rd4002;
	ld.const.u32 	%r5560, [%rd4003+4];
	add.s32 	%r8757, %r5560, %r8757;
	@%p1024 bra 	$L__BB0_2143;
	setp.eq.s32 	%p1025, %r1237, 2;
	ld.local.u8 	%r5561, [%rd286+1];
	mul.wide.u32 	%rd4004, %r5561, 168;
	add.s64 	%rd4006, %rd3279, %rd4004;
	add.s64 	%rd4008, %rd4006, %rd4002;
	ld.const.u32 	%r5562, [%rd4008+8];
	add.s32 	%r8757, %r5562, %r8757;
	@%p1025 bra 	$L__BB0_2143;
	ld.local.u8 	%r5563, [%rd286+2];
	mul.wide.u32 	%rd4009, %r5563, 168;
	add.s64 	%rd4011, %rd3279, %rd4009;
	add.s64 	%rd4013, %rd4011, %rd4002;
	ld.const.u32 	%r5564, [%rd4013+12];
	add.s32 	%r8757, %r5564, %r8757;
	bra.uni 	$L__BB0_2143;
$L__BB0_2204:
	setp.lt.s32 	%p991, %r1218, 4;
	mov.b32 	%r8767, 0;
	mov.u32 	%r8745, %r8767;
	mov.u32 	%r8746, %r8767;
	@%p991 bra 	$L__BB0_2190;
	mov.b32 	%r8744, 0;
	mov.u32 	%r8745, %r8744;
	mov.u32 	%r8746, %r8744;
	bra.uni 	$L__BB0_2161;
$L__BB0_2206:
	setp.lt.s32 	%p1006, %r8746, %r1314;
	cvt.u64.u32 	%rd3853, %r8767;
	add.s64 	%rd287, %rd12, %rd3853;
	@%p1006 bra 	$L__BB0_2208;
	cvt.s64.s32 	%rd3854, %r8745;
	add.s64 	%rd3855, %rd11, %rd3854;
	ld.local.u8 	%rd3856, [%rd3855];
	add.s64 	%rd3857, %rd27, %rd3856;
	ld.local.u8 	%rs2553, [%rd3857];
	bra.uni 	$L__BB0_2212;
$L__BB0_2208:
	setp.lt.s32 	%p1007, %r8745, 0;
	@%p1007 bra 	$L__BB0_2211;
	cvt.s64.s32 	%rd3858, %r8746;
	add.s64 	%rd3859, %rd10, %rd3858;
	ld.local.u8 	%rd3860, [%rd3859];
	add.s64 	%rd3861, %rd26, %rd3860;
	ld.local.u8 	%rs2554, [%rd3861];
$L__BB0_2210:
	add.s32 	%r8746, %r8746, 1;
	st.local.u8 	[%rd287], %rs2554;
	bra.uni 	$L__BB0_2213;
$L__BB0_2211:
	cvt.s64.s32 	%rd3862, %r8746;
	add.s64 	%rd3863, %rd10, %rd3862;
	ld.local.u8 	%rd3864, [%rd3863];
	add.s64 	%rd3865, %rd26, %rd3864;
	ld.local.u8 	%rs2554, [%rd3865];
	cvt.s64.s32 	%rd3866, %r8745;
	add.s64 	%rd3867, %rd11, %rd3866;
	ld.local.u8 	%rd3868, [%rd3867];
	add.s64 	%rd3869, %rd27, %rd3868;
	ld.local.u8 	%rs2553, [%rd3869];
	setp.lt.u16 	%p1008, %rs2554, %rs2553;
	@%p1008 bra 	$L__BB0_2210;
$L__BB0_2212:
	add.s32 	%r8745, %r8745, 1;
	st.local.u8 	[%rd287], %rs2553;
$L__BB0_2213:
	setp.eq.s32 	%p1009, %r1234, 1;
	@%p1009 bra 	$L__BB0_2191;
	setp.lt.s32 	%p1010, %r8746, %r1314;
	@%p1010 bra 	$L__BB0_2216;
	cvt.s64.s32 	%rd3870, %r8745;
	add.s64 	%rd3871, %rd11, %rd3870;
	ld.local.u8 	%rd3872, [%rd3871];
	add.s64 	%rd3873, %rd27, %rd3872;
	ld.local.u8 	%rs2555, [%rd3873];
	bra.uni 	$L__BB0_2220;
$L__BB0_2216:
	setp.lt.s32 	%p1011, %r8745, 0;
	@%p1011 bra 	$L__BB0_2219;
	cvt.s64.s32 	%rd3874, %r8746;
	add.s64 	%rd3875, %rd10, %rd3874;
	ld.local.u8 	%rd3876, [%rd3875];
	add.s64 	%rd3877, %rd26, %rd3876;
	ld.local.u8 	%rs2556, [%rd3877];
$L__BB0_2218:
	add.s32 	%r8746, %r8746, 1;
	st.local.u8 	[%rd287+1], %rs2556;
	bra.uni 	$L__BB0_2221;
$L__BB0_2219:
	cvt.s64.s32 	%rd3878, %r8746;
	add.s64 	%rd3879, %rd10, %rd3878;
	ld.local.u8 	%rd3880, [%rd3879];
	add.s64 	%rd3881, %rd26, %rd3880;
	ld.local.u8 	%rs2556, [%rd3881];
	cvt.s64.s32 	%rd3882, %r8745;
	add.s64 	%rd3883, %rd11, %rd3882;
	ld.local.u8 	%rd3884, [%rd3883];
	add.s64 	%rd3885, %rd27, %rd3884;
	ld.local.u8 	%rs2555, [%rd3885];
	setp.lt.u16 	%p1012, %rs2556, %rs2555;
	@%p1012 bra 	$L__BB0_2218;
$L__BB0_2220:
	add.s32 	%r8745, %r8745, 1;
	st.local.u8 	[%rd287+1], %rs2555;
$L__BB0_2221:
	setp.eq.s32 	%p1013, %r1234, 2;
	@%p1013 bra 	$L__BB0_2191;
	setp.lt.s32 	%p1014, %r8746, %r1314;
	@%p1014 bra 	$L__BB0_2224;
	cvt.s64.s32 	%rd3886, %r8745;
	add.s64 	%rd3887, %rd11, %rd3886;
	ld.local.u8 	%rd3888, [%rd3887];
	add.s64 	%rd3889, %rd27, %rd3888;
	ld.local.u8 	%rs2557, [%rd3889];
	bra.uni 	$L__BB0_2228;
$L__BB0_2224:
	setp.lt.s32 	%p1015, %r8745, 0;
	@%p1015 bra 	$L__BB0_2227;
	cvt.s64.s32 	%rd3890, %r8746;
	add.s64 	%rd3891, %rd10, %rd3890;
	ld.local.u8 	%rd3892, [%rd3891];
	add.s64 	%rd3893, %rd26, %rd3892;
	ld.local.u8 	%rs2558, [%rd3893];
$L__BB0_2226:
	st.local.u8 	[%rd287+2], %rs2558;
	bra.uni 	$L__BB0_2191;
$L__BB0_2227:
	cvt.s64.s32 	%rd3894, %r8746;
	add.s64 	%rd3895, %rd10, %rd3894;
	ld.local.u8 	%rd3896, [%rd3895];
	add.s64 	%rd3897, %rd26, %rd3896;
	ld.local.u8 	%rs2558, [%rd3897];
	cvt.s64.s32 	%rd3898, %r8745;
	add.s64 	%rd3899, %rd11, %rd3898;
	ld.local.u8 	%rd3900, [%rd3899];
	add.s64 	%rd3901, %rd27, %rd3900;
	ld.local.u8 	%rs2557, [%rd3901];
	setp.lt.u16 	%p1016, %rs2558, %rs2557;
	@%p1016 bra 	$L__BB0_2226;
$L__BB0_2228:
	st.local.u8 	[%rd287+2], %rs2557;
	bra.uni 	$L__BB0_2191;
$L__BB0_2229:
	setp.gt.s32 	%p950, %r1324, 0;
	@%p950 bra 	$L__BB0_2269;
$L__BB0_2230:
	setp.gt.s32 	%p960, %r1218, 0;
	mov.b32 	%r8778, 0;
	@%p960 bra 	$L__BB0_2262;
$L__BB0_2231:
	st.local.u32 	[%rd6869], %r8778;
	mov.b32 	%r8779, 0;
$L__BB0_2232:
	mov.u32 	%r2167, %r8779;
	setp.eq.s32 	%p975, %r2167, %r1320;
	mov.u32 	%r8780, %r1320;
	@%p975 bra 	$L__BB0_2234;
	add.s32 	%r8779, %r2167, 1;
	cvt.u64.u32 	%rd3777, %r2167;
	add.s64 	%rd3778, %rd11, %rd3777;
	ld.local.u8 	%r5433, [%rd3778+1];
	ld.local.u8 	%r5434, [%rd3778];
	add.s32 	%r5435, %r5434, 1;
	setp.ge.u32 	%p976, %r5435, %r5433;
	mov.u32 	%r8780, %r2167;
	@%p976 bra 	$L__BB0_2232;
$L__BB0_2234:
	add.s64 	%rd6869, %rd6869, 4;
	add.s64 	%rd6870, %rd6870, 4;
	ld.local.u8 	%r5436, [%rd11];
	setp.le.s32 	%p977, %r1325, %r5436;
	@%p977 bra 	$L__BB0_2135;
	cvt.u64.u32 	%rd3779, %r8780;
	add.s64 	%rd3780, %rd11, %rd3779;
	ld.local.u8 	%rs1619, [%rd3780];
	add.s16 	%rs1620, %rs1619, 1;
	st.local.u8 	[%rd3780], %rs1620;
	setp.eq.s32 	%p978, %r8780, 0;
	@%p978 bra 	$L__BB0_2230;
	and.b32  	%r2172, %r8780, 15;
	setp.lt.u32 	%p979, %r8780, 16;
	mov.b32 	%r8782, 0;
	@%p979 bra 	$L__BB0_2239;
	and.b32  	%r8782, %r8780, -16;
	mov.b32 	%r8781, 0;
$L__BB0_2238:
	.pragma "nounroll";
	cvt.u16.u32 	%rs1621, %r8781;
	cvt.u64.u32 	%rd3781, %r8781;
	add.s64 	%rd3782, %rd11, %rd3781;
	add.s16 	%rs1622, %rs1621, 1;
	add.s16 	%rs1623, %rs1621, 2;
	add.s16 	%rs1624, %rs1621, 3;
	cvt.u32.u16 	%r5439, %rs1624;
	cvt.u32.u16 	%r5440, %rs1623;
	prmt.b32 	%r5441, %r5440, %r5439, 0x3340U;
	cvt.u32.u16 	%r5442, %rs1622;
	prmt.b32 	%r5443, %r8781, %r5442, 0x3340U;
	prmt.b32 	%r5444, %r5443, %r5441, 0x5410U;
	st.local.u32 	[%rd3782], %r5444;
	add.s16 	%rs1625, %rs1621, 4;
	add.s16 	%rs1626, %rs1621, 5;
	add.s16 	%rs1627, %rs1621, 6;
	add.s16 	%rs1628, %rs1621, 7;
	cvt.u32.u16 	%r5445, %rs1628;
	cvt.u32.u16 	%r5446, %rs1627;
	prmt.b32 	%r5447, %r5446, %r5445, 0x3340U;
	cvt.u32.u16 	%r5448, %rs1626;
	cvt.u32.u16 	%r5449, %rs1625;
	prmt.b32 	%r5450, %r5449, %r5448, 0x3340U;
	prmt.b32 	%r5451, %r5450, %r5447, 0x5410U;
	st.local.u32 	[%rd3782+4], %r5451;
	add.s16 	%rs1629, %rs1621, 8;
	add.s16 	%rs1630, %rs1621, 9;
	add.s16 	%rs1631, %rs1621, 10;
	add.s16 	%rs1632, %rs1621, 11;
	cvt.u32.u16 	%r5452, %rs1632;
	cvt.u32.u16 	%r5453, %rs1631;
	prmt.b32 	%r5454, %r5453, %r5452, 0x3340U;
	cvt.u32.u16 	%r5455, %rs1630;
	cvt.u32.u16 	%r5456, %rs1629;
	prmt.b32 	%r5457, %r5456, %r5455, 0x3340U;
	prmt.b32 	%r5458, %r5457, %r5454, 0x5410U;
	st.local.u32 	[%rd3782+8], %r5458;
	add.s16 	%rs1633, %rs1621, 12;
	add.s16 	%rs1634, %rs1621, 13;
	add.s16 	%rs1635, %rs1621, 14;
	add.s16 	%rs1636, %rs1621, 15;
	cvt.u32.u16 	%r5459, %rs1636;
	cvt.u32.u16 	%r5460, %rs1635;
	prmt.b32 	%r5461, %r5460, %r5459, 0x3340U;
	cvt.u32.u16 	%r5462, %rs1634;
	cvt.u32.u16 	%r5463, %rs1633;
	prmt.b32 	%r5464, %r5463, %r5462, 0x3340U;
	prmt.b32 	%r5465, %r5464, %r5461, 0x5410U;
	st.local.u32 	[%rd3782+12], %r5465;
	add.s32 	%r8781, %r8781, 16;
	setp.eq.s32 	%p980, %r8781, %r8782;
	@%p980 bra 	$L__BB0_2239;
	bra.uni 	$L__BB0_2238;
$L__BB0_2239:
	setp.eq.s32 	%p981, %r2172, 0;
	@%p981 bra 	$L__BB0_2230;
	and.b32  	%r2175, %r8780, 7;
	setp.lt.u32 	%p982, %r2172, 8;
	@%p982 bra 	$L__BB0_2242;
	cvt.u16.u32 	%rs1637, %r8782;
	cvt.u64.u32 	%rd3783, %r8782;
	add.s64 	%rd3784, %rd11, %rd3783;
	st.local.u8 	[%rd3784], %rs1637;
	add.s16 	%rs1638, %rs1637, 1;
	st.local.u8 	[%rd3784+1], %rs1638;
	add.s16 	%rs1639, %rs1637, 2;
	st.local.u8 	[%rd3784+2], %rs1639;
	add.s16 	%rs1640, %rs1637, 3;
	st.local.u8 	[%rd3784+3], %rs1640;
	add.s16 	%rs1641, %rs1637, 4;
	st.local.u8 	[%rd3784+4], %rs1641;
	add.s16 	%rs1642, %rs1637, 5;
	st.local.u8 	[%rd3784+5], %rs1642;
	add.s16 	%rs1643, %rs1637, 6;
	st.local.u8 	[%rd3784+6], %rs1643;
	add.s16 	%rs1644, %rs1637, 7;
	st.local.u8 	[%rd3784+7], %rs1644;
	add.s32 	%r8782, %r8782, 8;
$L__BB0_2242:
	setp.eq.s32 	%p983, %r2175, 0;
	@%p983 bra 	$L__BB0_2230;
	and.b32  	%r2178, %r8780, 3;
	setp.lt.u32 	%p984, %r2175, 4;
	@%p984 bra 	$L__BB0_2245;
	cvt.u16.u32 	%rs1645, %r8782;
	cvt.u64.u32 	%rd3785, %r8782;
	add.s64 	%rd3786, %rd11, %rd3785;
	st.local.u8 	[%rd3786], %rs1645;
	add.s16 	%rs1646, %rs1645, 1;
	st.local.u8 	[%rd3786+1], %rs1646;
	add.s16 	%rs1647, %rs1645, 2;
	st.local.u8 	[%rd3786+2], %rs1647;
	add.s16 	%rs1648, %rs1645, 3;
	st.local.u8 	[%rd3786+3], %rs1648;
	add.s32 	%r8782, %r8782, 4;
$L__BB0_2245:
	setp.eq.s32 	%p985, %r2178, 0;
	@%p985 bra 	$L__BB0_2230;
	cvt.u16.u32 	%rs541, %r8782;
	cvt.u64.u32 	%rd3787, %r8782;
	add.s64 	%rd292, %rd11, %rd3787;
	st.local.u8 	[%rd292], %rs541;
	setp.eq.s32 	%p986, %r2178, 1;
	@%p986 bra 	$L__BB0_2230;
	add.s16 	%rs1649, %rs541, 1;
	st.local.u8 	[%rd292+1], %rs1649;
	setp.eq.s32 	%p987, %r2178, 2;
	@%p987 bra 	$L__BB0_2230;
	add.s16 	%rs1650, %rs541, 2;
	st.local.u8 	[%rd292+2], %rs1650;
	bra.uni 	$L__BB0_2230;
$L__BB0_2249:
	setp.lt.u32 	%p966, %r1218, 16;
	mov.b32 	%r8789, 0;
	mov.u32 	%r8778, %r8789;
	@%p966 bra 	$L__BB0_2252;
	mov.b32 	%r8776, 0;
	mov.u32 	%r8778, %r8776;
$L__BB0_2251:
	.pragma "nounroll";
	cvt.u64.u32 	%rd3665, %r8776;
	add.s64 	%rd3666, %rd12, %rd3665;
	ld.local.u32 	%r5339, [%rd3666];
	bfe.u32 	%r5340, %r5339, 0, 8;
	mul.wide.u32 	%rd3667, %r5340, 168;
	add.s64 	%rd3669, %rd3279, %rd3667;
	mul.wide.u32 	%rd3670, %r8776, 4;
	add.s64 	%rd3671, %rd3669, %rd3670;
	ld.const.u32 	%r5341, [%rd3671+4];
	add.s32 	%r5342, %r5341, %r8778;
	bfe.u32 	%r5343, %r5339, 8, 8;
	mul.wide.u32 	%rd3672, %r5343, 168;
	add.s64 	%rd3673, %rd3279, %rd3672;
	add.s64 	%rd3674, %rd3673, %rd3670;
	ld.const.u32 	%r5344, [%rd3674+8];
	add.s32 	%r5345, %r5344, %r5342;
	bfe.u32 	%r5346, %r5339, 16, 8;
	mul.wide.u32 	%rd3675, %r5346, 168;
	add.s64 	%rd3676, %rd3279, %rd3675;
	add.s64 	%rd3677, %rd3676, %rd3670;
	ld.const.u32 	%r5347, [%rd3677+12];
	add.s32 	%r5348, %r5347, %r5345;
	bfe.u32 	%r5349, %r5339, 24, 8;
	mul.wide.u32 	%rd3678, %r5349, 168;
	add.s64 	%rd3679, %rd3279, %rd3678;
	add.s64 	%rd3680, %rd3679, %rd3670;
	ld.const.u32 	%r5350, [%rd3680+16];
	add.s32 	%r5351, %r5350, %r5348;
	ld.local.u32 	%r5352, [%rd3666+4];
	bfe.u32 	%r5353, %r5352, 0, 8;
	mul.wide.u32 	%rd3681, %r5353, 168;
	add.s64 	%rd3682, %rd3279, %rd3681;
	add.s64 	%rd3683, %rd3682, %rd3670;
	ld.const.u32 	%r5354, [%rd3683+20];
	add.s32 	%r5355, %r5354, %r5351;
	bfe.u32 	%r5356, %r5352, 8, 8;
	mul.wide.u32 	%rd3684, %r5356, 168;
	add.s64 	%rd3685, %rd3279, %rd3684;
	add.s64 	%rd3686, %rd3685, %rd3670;
	ld.const.u32 	%r5357, [%rd3686+24];
	add.s32 	%r5358, %r5357, %r5355;
	bfe.u32 	%r5359, %r5352, 16, 8;
	mul.wide.u32 	%rd3687, %r5359, 168;
	add.s64 	%rd3688, %rd3279, %rd3687;
	add.s64 	%rd3689, %rd3688, %rd3670;
	ld.const.u32 	%r5360, [%rd3689+28];
	add.s32 	%r5361, %r5360, %r5358;
	bfe.u32 	%r5362, %r5352, 24, 8;
	mul.wide.u32 	%rd3690, %r5362, 168;
	add.s64 	%rd3691, %rd3279, %rd3690;
	add.s64 	%rd3692, %rd3691, %rd3670;
	ld.const.u32 	%r5363, [%rd3692+32];
	add.s32 	%r5364, %r5363, %r5361;
	ld.local.u32 	%r5365, [%rd3666+8];
	bfe.u32 	%r5366, %r5365, 0, 8;
	mul.wide.u32 	%rd3693, %r5366, 168;
	add.s64 	%rd3694, %rd3279, %rd3693;
	add.s64 	%rd3695, %rd3694, %rd3670;
	ld.const.u32 	%r5367, [%rd3695+36];
	add.s32 	%r5368, %r5367, %r5364;
	bfe.u32 	%r5369, %r5365, 8, 8;
	mul.wide.u32 	%rd3696, %r5369, 168;
	add.s64 	%rd3697, %rd3279, %rd3696;
	add.s64 	%rd3698, %rd3697, %rd3670;
	ld.const.u32 	%r5370, [%rd3698+40];
	add.s32 	%r5371, %r5370, %r5368;
	bfe.u32 	%r5372, %r5365, 16, 8;
	mul.wide.u32 	%rd3699, %r5372, 168;
	add.s64 	%rd3700, %rd3279, %rd3699;
	add.s64 	%rd3701, %rd3700, %rd3670;
	ld.const.u32 	%r5373, [%rd3701+44];
	add.s32 	%r5374, %r5373, %r5371;
	bfe.u32 	%r5375, %r5365, 24, 8;
	mul.wide.u32 	%rd3702, %r5375, 168;
	add.s64 	%rd3703, %rd3279, %rd3702;
	add.s64 	%rd3704, %rd3703, %rd3670;
	ld.const.u32 	%r5376, [%rd3704+48];
	add.s32 	%r5377, %r5376, %r5374;
	ld.local.u32 	%r5378, [%rd3666+12];
	bfe.u32 	%r5379, %r5378, 0, 8;
	mul.wide.u32 	%rd3705, %r5379, 168;
	add.s64 	%rd3706, %rd3279, %rd3705;
	add.s64 	%rd3707, %rd3706, %rd3670;
	ld.const.u32 	%r5380, [%rd3707+52];
	add.s32 	%r5381, %r5380, %r5377;
	bfe.u32 	%r5382, %r5378, 8, 8;
	mul.wide.u32 	%rd3708, %r5382, 168;
	add.s64 	%rd3709, %rd3279, %rd3708;
	add.s64 	%rd3710, %rd3709, %rd3670;
	ld.const.u32 	%r5383, [%rd3710+56];
	add.s32 	%r5384, %r5383, %r5381;
	bfe.u32 	%r5385, %r5378, 16, 8;
	mul.wide.u32 	%rd3711, %r5385, 168;
	add.s64 	%rd3712, %rd3279, %rd3711;
	add.s64 	%rd3713, %rd3712, %rd3670;
	ld.const.u32 	%r5386, [%rd3713+60];
	add.s32 	%r5387, %r5386, %r5384;
	bfe.u32 	%r5388, %r5378, 24, 8;
	mul.wide.u32 	%rd3714, %r5388, 168;
	add.s64 	%rd3715, %rd3279, %rd3714;
	add.s32 	%r8776, %r8776, 16;
	add.s64 	%rd3716, %rd3715, %rd3670;
	ld.const.u32 	%r5389, [%rd3716+64];
	add.s32 	%r8778, %r5389, %r5387;
	setp.eq.s32 	%p967, %r8776, %r1236;
	mov.u32 	%r8789, %r1236;
	@%p967 bra 	$L__BB0_2252;
	bra.uni 	$L__BB0_2251;
$L__BB0_2252:
	setp.eq.s32 	%p968, %r1225, 0;
	@%p968 bra 	$L__BB0_2231;
	setp.lt.u32 	%p969, %r1226, 7;
	@%p969 bra 	$L__BB0_2255;
	cvt.u64.u32 	%rd3717, %r8789;
	add.s64 	%rd3718, %rd12, %rd3717;
	ld.local.u8 	%r5391, [%rd3718];
	mul.wide.u32 	%rd3719, %r5391, 168;
	add.s64 	%rd3721, %rd3279, %rd3719;
	mul.wide.u32 	%rd3722, %r8789, 4;
	add.s64 	%rd3723, %rd3721, %rd3722;
	ld.const.u32 	%r5392, [%rd3723+4];
	add.s32 	%r5393, %r5392, %r8778;
	ld.local.u8 	%r5394, [%rd3718+1];
	mul.wide.u32 	%rd3724, %r5394, 168;
	add.s64 	%rd3725, %rd3279, %rd3724;
	add.s64 	%rd3726, %rd3725, %rd3722;
	ld.const.u32 	%r5395, [%rd3726+8];
	add.s32 	%r5396, %r5395, %r5393;
	ld.local.u8 	%r5397, [%rd3718+2];
	mul.wide.u32 	%rd3727, %r5397, 168;
	add.s64 	%rd3728, %rd3279, %rd3727;
	add.s64 	%rd3729, %rd3728, %rd3722;
	ld.const.u32 	%r5398, [%rd3729+12];
	add.s32 	%r5399, %r5398, %r5396;
	ld.local.u8 	%r5400, [%rd3718+3];
	mul.wide.u32 	%rd3730, %r5400, 168;
	add.s64 	%rd3731, %rd3279, %rd3730;
	add.s64 	%rd3732, %rd3731, %rd3722;
	ld.const.u32 	%r5401, [%rd3732+16];
	add.s32 	%r5402, %r5401, %r5399;
	ld.local.u8 	%r5403, [%rd3718+4];
	mul.wide.u32 	%rd3733, %r5403, 168;
	add.s64 	%rd3734, %rd3279, %rd3733;
	add.s64 	%rd3735, %rd3734, %rd3722;
	ld.const.u32 	%r5404, [%rd3735+20];
	add.s32 	%r5405, %r5404, %r5402;
	ld.local.u8 	%r5406, [%rd3718+5];
	mul.wide.u32 	%rd3736, %r5406, 168;
	add.s64 	%rd3737, %rd3279, %rd3736;
	add.s64 	%rd3738, %rd3737, %rd3722;
	ld.const.u32 	%r5407, [%rd3738+24];
	add.s32 	%r5408, %r5407, %r5405;
	ld.local.u8 	%r5409, [%rd3718+6];
	mul.wide.u32 	%rd3739, %r5409, 168;
	add.s64 	%rd3740, %rd3279, %rd3739;
	add.s64 	%rd3741, %rd3740, %rd3722;
	ld.const.u32 	%r5410, [%rd3741+28];
	add.s32 	%r5411, %r5410, %r5408;
	ld.local.u8 	%r5412, [%rd3718+7];
	mul.wide.u32 	%rd3742, %r5412, 168;
	add.s64 	%rd3743, %rd3279, %rd3742;
	add.s32 	%r8789, %r8789, 8;
	add.s64 	%rd3744, %rd3743, %rd3722;
	ld.const.u32 	%r5413, [%rd3744+32];
	add.s32 	%r8778, %r5413, %r5411;
$L__BB0_2255:
	setp.eq.s32 	%p970, %r1227, 0;
	@%p970 bra 	$L__BB0_2231;
	setp.lt.u32 	%p971, %r1228, 3;
	@%p971 bra 	$L__BB0_2258;
	cvt.u64.u32 	%rd3745, %r8789;
	add.s64 	%rd3746, %rd12, %rd3745;
	ld.local.u8 	%r5415, [%rd3746];
	mul.wide.u32 	%rd3747, %r5415, 168;
	add.s64 	%rd3749, %rd3279, %rd3747;
	mul.wide.u32 	%rd3750, %r8789, 4;
	add.s64 	%rd3751, %rd3749, %rd3750;
	ld.const.u32 	%r5416, [%rd3751+4];
	add.s32 	%r5417, %r5416, %r8778;
	ld.local.u8 	%r5418, [%rd3746+1];
	mul.wide.u32 	%rd3752, %r5418, 168;
	add.s64 	%rd3753, %rd3279, %rd3752;
	add.s64 	%rd3754, %rd3753, %rd3750;
	ld.const.u32 	%r5419, [%rd3754+8];
	add.s32 	%r5420, %r5419, %r5417;
	ld.local.u8 	%r5421, [%rd3746+2];
	mul.wide.u32 	%rd3755, %r5421, 168;
	add.s64 	%rd3756, %rd3279, %rd3755;
	add.s64 	%rd3757, %rd3756, %rd3750;
	ld.const.u32 	%r5422, [%rd3757+12];
	add.s32 	%r5423, %r5422, %r5420;
	ld.local.u8 	%r5424, [%rd3746+3];
	mul.wide.u32 	%rd3758, %r5424, 168;
	add.s64 	%rd3759, %rd3279, %rd3758;
	add.s32 	%r8789, %r8789, 4;
	add.s64 	%rd3760, %rd3759, %rd3750;
	ld.const.u32 	%r5425, [%rd3760+16];
	add.s32 	%r8778, %r5425, %r5423;
$L__BB0_2258:
	setp.eq.s32 	%p972, %r1237, 0;
	@%p972 bra 	$L__BB0_2231;
	setp.eq.s32 	%p973, %r1237, 1;
	cvt.u64.u32 	%rd3761, %r8789;
	add.s64 	%rd293, %rd12, %rd3761;
	ld.local.u8 	%r5426, [%rd293];
	mul.wide.u32 	%rd3762, %r5426, 168;
	add.s64 	%rd3764, %rd3279, %rd3762;
	mul.wide.u32 	%rd3765, %r8789, 4;
	add.s64 	%rd3766, %rd3764, %rd3765;
	ld.const.u32 	%r5427, [%rd3766+4];
	add.s32 	%r8778, %r5427, %r8778;
	@%p973 bra 	$L__BB0_2231;
	setp.eq.s32 	%p974, %r1237, 2;
	ld.local.u8 	%r5428, [%rd293+1];
	mul.wide.u32 	%rd3767, %r5428, 168;
	add.s64 	%rd3769, %rd3279, %rd3767;
	add.s64 	%rd3771, %rd3769, %rd3765;
	ld.const.u32 	%r5429, [%rd3771+8];
	add.s32 	%r8778, %r5429, %r8778;
	@%p974 bra 	$L__BB0_2231;
	ld.local.u8 	%r5430, [%rd293+2];
	mul.wide.u32 	%rd3772, %r5430, 168;
	add.s64 	%rd3774, %rd3279, %rd3772;
	add.s64 	%rd3776, %rd3774, %rd3765;
	ld.const.u32 	%r5431, [%rd3776+12];
	add.s32 	%r8778, %r5431, %r8778;
	bra.uni 	$L__BB0_2231;
$L__BB0_2262:
	setp.lt.s32 	%p961, %r1218, 4;
	mov.b32 	%r8794, 0;
	@%p961 bra 	$L__BB0_2265;
	mov.b32 	%r8775, 0;
$L__BB0_2264:
	cvt.u64.u32 	%rd3643, %r8775;
	add.s64 	%rd3644, %rd11, %rd3643;
	ld.local.u32 	%r5324, [%rd3644];
	bfe.u32 	%r5325, %r5324, 0, 8;
	bfe.u32 	%r5326, %r5324, 8, 8;
	bfe.u32 	%r5327, %r5324, 16, 8;
	bfe.u32 	%r5328, %r5324, 24, 8;
	cvt.u64.u32 	%rd3645, %r5325;
	and.b64  	%rd3646, %rd3645, 255;
	add.s64 	%rd3647, %rd27, %rd3646;
	add.s64 	%rd3648, %rd12, %rd3643;
	cvt.u64.u32 	%rd3649, %r5326;
	and.b64  	%rd3650, %rd3649, 255;
	add.s64 	%rd3651, %rd27, %rd3650;
	cvt.u64.u32 	%rd3652, %r5327;
	and.b64  	%rd3653, %rd3652, 255;
	add.s64 	%rd3654, %rd27, %rd3653;
	cvt.u64.u32 	%rd3655, %r5328;
	and.b64  	%rd3656, %rd3655, 255;
	add.s64 	%rd3657, %rd27, %rd3656;
	ld.local.u8 	%r5329, [%rd3657];
	ld.local.u8 	%r5330, [%rd3654];
	prmt.b32 	%r5331, %r5330, %r5329, 0x3340U;
	ld.local.u8 	%r5332, [%rd3651];
	ld.local.u8 	%r5333, [%rd3647];
	prmt.b32 	%r5334, %r5333, %r5332, 0x3340U;
	prmt.b32 	%r5335, %r5334, %r5331, 0x5410U;
	st.local.u32 	[%rd3648], %r5335;
	add.s32 	%r8775, %r8775, 4;
	setp.eq.s32 	%p962, %r8775, %r1235;
	mov.u32 	%r8794, %r1235;
	@%p962 bra 	$L__BB0_2265;
	bra.uni 	$L__BB0_2264;
$L__BB0_2265:
	setp.eq.s32 	%p963, %r1234, 0;
	@%p963 bra 	$L__BB0_2249;
	setp.eq.s32 	%p964, %r1234, 1;
	cvt.u64.u32 	%rd3658, %r8794;
	add.s64 	%rd294, %rd11, %rd3658;
	ld.local.u8 	%rd3659, [%rd294];
	add.s64 	%rd3660, %rd27, %rd3659;
	ld.local.u8 	%rs1616, [%rd3660];
	add.s64 	%rd295, %rd12, %rd3658;
	st.local.u8 	[%rd295], %rs1616;
	@%p964 bra 	$L__BB0_2249;
	setp.eq.s32 	%p965, %r1234, 2;
	ld.local.u8 	%rd3661, [%rd294+1];
	add.s64 	%rd3662, %rd27, %rd3661;
	ld.local.u8 	%rs1617, [%rd3662];
	st.local.u8 	[%rd295+1], %rs1617;
	@%p965 bra 	$L__BB0_2249;
	ld.local.u8 	%rd3663, [%rd294+2];
	add.s64 	%rd3664, %rd27, %rd3663;
	ld.local.u8 	%rs1618, [%rd3664];
	st.local.u8 	[%rd295+2], %rs1618;
	bra.uni 	$L__BB0_2249;
$L__BB0_2269:
	add.s32 	%r5290, %r1233, %r1312;
	setp.gt.u32 	%p951, %r5290, -16;
	mov.b32 	%r8795, 0;
	@%p951 bra 	$L__BB0_2272;
	and.b32  	%r8795, %r1319, -16;
	mov.b32 	%r8774, 0;
$L__BB0_2271:
	.pragma "nounroll";
	cvt.u16.u32 	%rs1586, %r8774;
	cvt.u64.u32 	%rd3636, %r8774;
	add.s64 	%rd3637, %rd11, %rd3636;
	add.s16 	%rs1587, %rs1586, 1;
	add.s16 	%rs1588, %rs1586, 2;
	add.s16 	%rs1589, %rs1586, 3;
	cvt.u32.u16 	%r5292, %rs1589;
	cvt.u32.u16 	%r5293, %rs1588;
	prmt.b32 	%r5294, %r5293, %r5292, 0x3340U;
	cvt.u32.u16 	%r5295, %rs1587;
	prmt.b32 	%r5296, %r8774, %r5295, 0x3340U;
	prmt.b32 	%r5297, %r5296, %r5294, 0x5410U;
	st.local.u32 	[%rd3637], %r5297;
	add.s16 	%rs1590, %rs1586, 4;
	add.s16 	%rs1591, %rs1586, 5;
	add.s16 	%rs1592, %rs1586, 6;
	add.s16 	%rs1593, %rs1586, 7;
	cvt.u32.u16 	%r5298, %rs1593;
	cvt.u32.u16 	%r5299, %rs1592;
	prmt.b32 	%r5300, %r5299, %r5298, 0x3340U;
	cvt.u32.u16 	%r5301, %rs1591;
	cvt.u32.u16 	%r5302, %rs1590;
	prmt.b32 	%r5303, %r5302, %r5301, 0x3340U;
	prmt.b32 	%r5304, %r5303, %r5300, 0x5410U;
	st.local.u32 	[%rd3637+4], %r5304;
	add.s16 	%rs1594, %rs1586, 8;
	add.s16 	%rs1595, %rs1586, 9;
	add.s16 	%rs1596, %rs1586, 10;
	add.s16 	%rs1597, %rs1586, 11;
	cvt.u32.u16 	%r5305, %rs1597;
	cvt.u32.u16 	%r5306, %rs1596;
	prmt.b32 	%r5307, %r5306, %r5305, 0x3340U;
	cvt.u32.u16 	%r5308, %rs1595;
	cvt.u32.u16 	%r5309, %rs1594;
	prmt.b32 	%r5310, %r5309, %r5308, 0x3340U;
	prmt.b32 	%r5311, %r5310, %r5307, 0x5410U;
	st.local.u32 	[%rd3637+8], %r5311;
	add.s16 	%rs1598, %rs1586, 12;
	add.s16 	%rs1599, %rs1586, 13;
	add.s16 	%rs1600, %rs1586, 14;
	add.s16 	%rs1601, %rs1586, 15;
	cvt.u32.u16 	%r5312, %rs1601;
	cvt.u32.u16 	%r5313, %rs1600;
	prmt.b32 	%r5314, %r5313, %r5312, 0x3340U;
	cvt.u32.u16 	%r5315, %rs1599;
	cvt.u32.u16 	%r5316, %rs1598;
	prmt.b32 	%r5317, %r5316, %r5315, 0x3340U;
	prmt.b32 	%r5318, %r5317, %r5314, 0x5410U;
	st.local.u32 	[%rd3637+12], %r5318;
	add.s32 	%r8774, %r8774, 16;
	setp.eq.s32 	%p952, %r8774, %r8795;
	@%p952 bra 	$L__BB0_2272;
	bra.uni 	$L__BB0_2271;
$L__BB0_2272:
	and.b32  	%r5319, %r1319, 15;
	setp.eq.s32 	%p953, %r5319, 0;
	@%p953 bra 	$L__BB0_2230;
	setp.lt.u32 	%p954, %r1318, 7;
	@%p954 bra 	$L__BB0_2275;
	cvt.u16.u32 	%rs1602, %r8795;
	cvt.u64.u32 	%rd3638, %r8795;
	add.s64 	%rd3639, %rd11, %rd3638;
	st.local.u8 	[%rd3639], %rs1602;
	add.s16 	%rs1603, %rs1602, 1;
	st.local.u8 	[%rd3639+1], %rs1603;
	add.s16 	%rs1604, %rs1602, 2;
	st.local.u8 	[%rd3639+2], %rs1604;
	add.s16 	%rs1605, %rs1602, 3;
	st.local.u8 	[%rd3639+3], %rs1605;
	add.s16 	%rs1606, %rs1602, 4;
	st.local.u8 	[%rd3639+4], %rs1606;
	add.s16 	%rs1607, %rs1602, 5;
	st.local.u8 	[%rd3639+5], %rs1607;
	add.s16 	%rs1608, %rs1602, 6;
	st.local.u8 	[%rd3639+6], %rs1608;
	add.s16 	%rs1609, %rs1602, 7;
	st.local.u8 	[%rd3639+7], %rs1609;
	add.s32 	%r8795, %r8795, 8;
$L__BB0_2275:
	and.b32  	%r5320, %r1317, 7;
	setp.eq.s32 	%p955, %r5320, 0;
	@%p955 bra 	$L__BB0_2230;
	and.b32  	%r2202, %r1315, 3;
	setp.lt.u32 	%p956, %r1316, 3;
	@%p956 bra 	$L__BB0_2278;
	cvt.u16.u32 	%rs1610, %r8795;
	cvt.u64.u32 	%rd3640, %r8795;
	add.s64 	%rd3641, %rd11, %rd3640;
	st.local.u8 	[%rd3641], %rs1610;
	add.s16 	%rs1611, %rs1610, 1;
	st.local.u8 	[%rd3641+1], %rs1611;
	add.s16 	%rs1612, %rs1610, 2;
	st.local.u8 	[%rd3641+2], %rs1612;
	add.s16 	%rs1613, %rs1610, 3;
	st.local.u8 	[%rd3641+3], %rs1613;
	add.s32 	%r8795, %r8795, 4;
$L__BB0_2278:
	setp.eq.s32 	%p957, %r2202, 0;
	@%p957 bra 	$L__BB0_2230;
	cvt.u16.u32 	%rs542, %r8795;
	cvt.u64.u32 	%rd3642, %r8795;
	add.s64 	%rd296, %rd11, %rd3642;
	st.local.u8 	[%rd296], %rs542;
	setp.eq.s32 	%p958, %r2202, 1;
	@%p958 bra 	$L__BB0_2230;
	add.s16 	%rs1614, %rs542, 1;
	st.local.u8 	[%rd296+1], %rs1614;
	setp.eq.s32 	%p959, %r2202, 2;
	@%p959 bra 	$L__BB0_2230;
	add.s16 	%rs1615, %rs542, 2;
	st.local.u8 	[%rd296+2], %rs1615;
	bra.uni 	$L__BB0_2230;
$L__BB0_2282:
	setp.lt.s32 	%p1039, %r1324, 1;
	@%p1039 bra 	$L__BB0_2284;
	mov.b16 	%rs1684, 0;
	st.local.u8 	[%rd11], %rs1684;
$L__BB0_2284:
	setp.gt.s32 	%p1040, %r1218, 0;
	mov.b32 	%r8801, 0;
	@%p1040 bra 	$L__BB0_2299;
$L__BB0_2285:
	st.local.u32 	[%rd6869], %r8801;
	add.s64 	%rd6870, %rd6870, 4;
	add.s64 	%rd6869, %rd6869, 4;
	bra.uni 	$L__BB0_2135;
$L__BB0_2286:
	setp.lt.u32 	%p1046, %r1224, 15;
	mov.b32 	%r8806, 0;
	mov.u32 	%r8801, %r8806;
	@%p1046 bra 	$L__BB0_2289;
	mov.b32 	%r8799, 0;
	mov.u32 	%r8801, %r8799;
$L__BB0_2288:
	.pragma "nounroll";
	cvt.u64.u32 	%rd4047, %r8799;
	add.s64 	%rd4048, %rd12, %rd4047;
	ld.local.u32 	%r5617, [%rd4048];
	bfe.u32 	%r5618, %r5617, 0, 8;
	mul.wide.u32 	%rd4049, %r5618, 168;
	add.s64 	%rd4051, %rd3279, %rd4049;
	mul.wide.u32 	%rd4052, %r8799, 4;
	add.s64 	%rd4053, %rd4051, %rd4052;
	ld.const.u32 	%r5619, [%rd4053+4];
	add.s32 	%r5620, %r5619, %r8801;
	bfe.u32 	%r5621, %r5617, 8, 8;
	mul.wide.u32 	%rd4054, %r5621, 168;
	add.s64 	%rd4055, %rd3279, %rd4054;
	add.s64 	%rd4056, %rd4055, %rd4052;
	ld.const.u32 	%r5622, [%rd4056+8];
	add.s32 	%r5623, %r5622, %r5620;
	bfe.u32 	%r5624, %r5617, 16, 8;
	mul.wide.u32 	%rd4057, %r5624, 168;
	add.s64 	%rd4058, %rd3279, %rd4057;
	add.s64 	%rd4059, %rd4058, %rd4052;
	ld.const.u32 	%r5625, [%rd4059+12];
	add.s32 	%r5626, %r5625, %r5623;
	bfe.u32 	%r5627, %r5617, 24, 8;
	mul.wide.u32 	%rd4060, %r5627, 168;
	add.s64 	%rd4061, %rd3279, %rd4060;
	add.s64 	%rd4062, %rd4061, %rd4052;
	ld.const.u32 	%r5628, [%rd4062+16];
	add.s32 	%r5629, %r5628, %r5626;
	ld.local.u32 	%r5630, [%rd4048+4];
	bfe.u32 	%r5631, %r5630, 0, 8;
	mul.wide.u32 	%rd4063, %r5631, 168;
	add.s64 	%rd4064, %rd3279, %rd4063;
	add.s64 	%rd4065, %rd4064, %rd4052;
	ld.const.u32 	%r5632, [%rd4065+20];
	add.s32 	%r5633, %r5632, %r5629;
	bfe.u32 	%r5634, %r5630, 8, 8;
	mul.wide.u32 	%rd4066, %r5634, 168;
	add.s64 	%rd4067, %rd3279, %rd4066;
	add.s64 	%rd4068, %rd4067, %rd4052;
	ld.const.u32 	%r5635, [%rd4068+24];
	add.s32 	%r5636, %r5635, %r5633;
	bfe.u32 	%r5637, %r5630, 16, 8;
	mul.wide.u32 	%rd4069, %r5637, 168;
	add.s64 	%rd4070, %rd3279, %rd4069;
	add.s64 	%rd4071, %rd4070, %rd4052;
	ld.const.u32 	%r5638, [%rd4071+28];
	add.s32 	%r5639, %r5638, %r5636;
	bfe.u32 	%r5640, %r5630, 24, 8;
	mul.wide.u32 	%rd4072, %r5640, 168;
	add.s64 	%rd4073, %rd3279, %rd4072;
	add.s64 	%rd4074, %rd4073, %rd4052;
	ld.const.u32 	%r5641, [%rd4074+32];
	add.s32 	%r5642, %r5641, %r5639;
	ld.local.u32 	%r5643, [%rd4048+8];
	bfe.u32 	%r5644, %r5643, 0, 8;
	mul.wide.u32 	%rd4075, %r5644, 168;
	add.s64 	%rd4076, %rd3279, %rd4075;
	add.s64 	%rd4077, %rd4076, %rd4052;
	ld.const.u32 	%r5645, [%rd4077+36];
	add.s32 	%r5646, %r5645, %r5642;
	bfe.u32 	%r5647, %r5643, 8, 8;
	mul.wide.u32 	%rd4078, %r5647, 168;
	add.s64 	%rd4079, %rd3279, %rd4078;
	add.s64 	%rd4080, %rd4079, %rd4052;
	ld.const.u32 	%r5648, [%rd4080+40];
	add.s32 	%r5649, %r5648, %r5646;
	bfe.u32 	%r5650, %r5643, 16, 8;
	mul.wide.u32 	%rd4081, %r5650, 168;
	add.s64 	%rd4082, %rd3279, %rd4081;
	add.s64 	%rd4083, %rd4082, %rd4052;
	ld.const.u32 	%r5651, [%rd4083+44];
	add.s32 	%r5652, %r5651, %r5649;
	bfe.u32 	%r5653, %r5643, 24, 8;
	mul.wide.u32 	%rd4084, %r5653, 168;
	add.s64 	%rd4085, %rd3279, %rd4084;
	add.s64 	%rd4086, %rd4085, %rd4052;
	ld.const.u32 	%r5654, [%rd4086+48];
	add.s32 	%r5655, %r5654, %r5652;
	ld.local.u32 	%r5656, [%rd4048+12];
	bfe.u32 	%r5657, %r5656, 0, 8;
	mul.wide.u32 	%rd4087, %r5657, 168;
	add.s64 	%rd4088, %rd3279, %rd4087;
	add.s64 	%rd4089, %rd4088, %rd4052;
	ld.const.u32 	%r5658, [%rd4089+52];
	add.s32 	%r5659, %r5658, %r5655;
	bfe.u32 	%r5660, %r5656, 8, 8;
	mul.wide.u32 	%rd4090, %r5660, 168;
	add.s64 	%rd4091, %rd3279, %rd4090;
	add.s64 	%rd4092, %rd4091, %rd4052;
	ld.const.u32 	%r5661, [%rd4092+56];
	add.s32 	%r5662, %r5661, %r5659;
	bfe.u32 	%r5663, %r5656, 16, 8;
	mul.wide.u32 	%rd4093, %r5663, 168;
	add.s64 	%rd4094, %rd3279, %rd4093;
	add.s64 	%rd4095, %rd4094, %rd4052;
	ld.const.u32 	%r5664, [%rd4095+60];
	add.s32 	%r5665, %r5664, %r5662;
	bfe.u32 	%r5666, %r5656, 24, 8;
	mul.wide.u32 	%rd4096, %r5666, 168;
	add.s64 	%rd4097, %rd3279, %rd4096;
	add.s32 	%r8799, %r8799, 16;
	add.s64 	%rd4098, %rd4097, %rd4052;
	ld.const.u32 	%r5667, [%rd4098+64];
	add.s32 	%r8801, %r5667, %r5665;
	setp.eq.s32 	%p1047, %r8799, %r1236;
	mov.u32 	%r8806, %r1236;
	@%p1047 bra 	$L__BB0_2289;
	bra.uni 	$L__BB0_2288;
$L__BB0_2289:
	setp.eq.s32 	%p1048, %r1225, 0;
	@%p1048 bra 	$L__BB0_2285;
	setp.lt.u32 	%p1049, %r1226, 7;
	@%p1049 bra 	$L__BB0_2292;
	cvt.u64.u32 	%rd4099, %r8806;
	add.s64 	%rd4100, %rd12, %rd4099;
	ld.local.u8 	%r5669, [%rd4100];
	mul.wide.u32 	%rd4101, %r5669, 168;
	add.s64 	%rd4103, %rd3279, %rd4101;
	mul.wide.u32 	%rd4104, %r8806, 4;
	add.s64 	%rd4105, %rd4103, %rd4104;
	ld.const.u32 	%r5670, [%rd4105+4];
	add.s32 	%r5671, %r5670, %r8801;
	ld.local.u8 	%r5672, [%rd4100+1];
	mul.wide.u32 	%rd4106, %r5672, 168;
	add.s64 	%rd4107, %rd3279, %rd4106;
	add.s64 	%rd4108, %rd4107, %rd4104;
	ld.const.u32 	%r5673, [%rd4108+8];
	add.s32 	%r5674, %r5673, %r5671;
	ld.local.u8 	%r5675, [%rd4100+2];
	mul.wide.u32 	%rd4109, %r5675, 168;
	add.s64 	%rd4110, %rd3279, %rd4109;
	add.s64 	%rd4111, %rd4110, %rd4104;
	ld.const.u32 	%r5676, [%rd4111+12];
	add.s32 	%r5677, %r5676, %r5674;
	ld.local.u8 	%r5678, [%rd4100+3];
	mul.wide.u32 	%rd4112, %r5678, 168;
	add.s64 	%rd4113, %rd3279, %rd4112;
	add.s64 	%rd4114, %rd4113, %rd4104;
	ld.const.u32 	%r5679, [%rd4114+16];
	add.s32 	%r5680, %r5679, %r5677;
	ld.local.u8 	%r5681, [%rd4100+4];
	mul.wide.u32 	%rd4115, %r5681, 168;
	add.s64 	%rd4116, %rd3279, %rd4115;
	add.s64 	%rd4117, %rd4116, %rd4104;
	ld.const.u32 	%r5682, [%rd4117+20];
	add.s32 	%r5683, %r5682, %r5680;
	ld.local.u8 	%r5684, [%rd4100+5];
	mul.wide.u32 	%rd4118, %r5684, 168;
	add.s64 	%rd4119, %rd3279, %rd4118;
	add.s64 	%rd4120, %rd4119, %rd4104;
	ld.const.u32 	%r5685, [%rd4120+24];
	add.s32 	%r5686, %r5685, %r5683;
	ld.local.u8 	%r5687, [%rd4100+6];
	mul.wide.u32 	%rd4121, %r5687, 168;
	add.s64 	%rd4122, %rd3279, %rd4121;
	add.s64 	%rd4123, %rd4122, %rd4104;
	ld.const.u32 	%r5688, [%rd4123+28];
	add.s32 	%r5689, %r5688, %r5686;
	ld.local.u8 	%r5690, [%rd4100+7];
	mul.wide.u32 	%rd4124, %r5690, 168;
	add.s64 	%rd4125, %rd3279, %rd4124;
	add.s32 	%r8806, %r8806, 8;
	add.s64 	%rd4126, %rd4125, %rd4104;
	ld.const.u32 	%r5691, [%rd4126+32];
	add.s32 	%r8801, %r5691, %r5689;
$L__BB0_2292:
	setp.eq.s32 	%p1050, %r1227, 0;
	@%p1050 bra 	$L__BB0_2285;
	setp.lt.u32 	%p1051, %r1228, 3;
	@%p1051 bra 	$L__BB0_2295;
	cvt.u64.u32 	%rd4127, %r8806;
	add.s64 	%rd4128, %rd12, %rd4127;
	ld.local.u8 	%r5693, [%rd4128];
	mul.wide.u32 	%rd4129, %r5693, 168;
	add.s64 	%rd4131, %rd3279, %rd4129;
	mul.wide.u32 	%rd4132, %r8806, 4;
	add.s64 	%rd4133, %rd4131, %rd4132;
	ld.const.u32 	%r5694, [%rd4133+4];
	add.s32 	%r5695, %r5694, %r8801;
	ld.local.u8 	%r5696, [%rd4128+1];
	mul.wide.u32 	%rd4134, %r5696, 168;
	add.s64 	%rd4135, %rd3279, %rd4134;
	add.s64 	%rd4136, %rd4135, %rd4132;
	ld.const.u32 	%r5697, [%rd4136+8];
	add.s32 	%r5698, %r5697, %r5695;
	ld.local.u8 	%r5699, [%rd4128+2];
	mul.wide.u32 	%rd4137, %r5699, 168;
	add.s64 	%rd4138, %rd3279, %rd4137;
	add.s64 	%rd4139, %rd4138, %rd4132;
	ld.const.u32 	%r5700, [%rd4139+12];
	add.s32 	%r5701, %r5700, %r5698;
	ld.local.u8 	%r5702, [%rd4128+3];
	mul.wide.u32 	%rd4140, %r5702, 168;
	add.s64 	%rd4141, %rd3279, %rd4140;
	add.s32 	%r8806, %r8806, 4;
	add.s64 	%rd4142, %rd4141, %rd4132;
	ld.const.u32 	%r5703, [%rd4142+16];
	add.s32 	%r8801, %r5703, %r5701;
$L__BB0_2295:
	setp.eq.s32 	%p1052, %r1237, 0;
	@%p1052 bra 	$L__BB0_2285;
	setp.eq.s32 	%p1053, %r1237, 1;
	cvt.u64.u32 	%rd4143, %r8806;
	add.s64 	%rd299, %rd12, %rd4143;
	ld.local.u8 	%r5704, [%rd299];
	mul.wide.u32 	%rd4144, %r5704, 168;
	add.s64 	%rd4146, %rd3279, %rd4144;
	mul.wide.u32 	%rd4147, %r8806, 4;
	add.s64 	%rd4148, %rd4146, %rd4147;
	ld.const.u32 	%r5705, [%rd4148+4];
	add.s32 	%r8801, %r5705, %r8801;
	@%p1053 bra 	$L__BB0_2285;
	setp.eq.s32 	%p1054, %r1237, 2;
	ld.local.u8 	%r5706, [%rd299+1];
	mul.wide.u32 	%rd4149, %r5706, 168;
	add.s64 	%rd4151, %rd3279, %rd4149;
	add.s64 	%rd4153, %rd4151, %rd4147;
	ld.const.u32 	%r5707, [%rd4153+8];
	add.s32 	%r8801, %r5707, %r8801;
	@%p1054 bra 	$L__BB0_2285;
	ld.local.u8 	%r5708, [%rd299+2];
	mul.wide.u32 	%rd4154, %r5708, 168;
	add.s64 	%rd4156, %rd3279, %rd4154;
	add.s64 	%rd4158, %rd4156, %rd4147;
	ld.const.u32 	%r5709, [%rd4158+12];
	add.s32 	%r8801, %r5709, %r8801;
	bra.uni 	$L__BB0_2285;
$L__BB0_2299:
	setp.lt.s32 	%p1041, %r1218, 4;
	mov.b32 	%r8811, 0;
	@%p1041 bra 	$L__BB0_2302;
	mov.b32 	%r8798, 0;
$L__BB0_2301:
	cvt.u64.u32 	%rd4025, %r8798;
	add.s64 	%rd4026, %rd11, %rd4025;
	ld.local.u32 	%r5602, [%rd4026];
	bfe.u32 	%r5603, %r5602, 0, 8;
	bfe.u32 	%r5604, %r5602, 8, 8;
	bfe.u32 	%r5605, %r5602, 16, 8;
	bfe.u32 	%r5606, %r5602, 24, 8;
	cvt.u64.u32 	%rd4027, %r5603;
	and.b64  	%rd4028, %rd4027, 255;
	add.s64 	%rd4029, %rd27, %rd4028;
	add.s64 	%rd4030, %rd12, %rd4025;
	cvt.u64.u32 	%rd4031, %r5604;
	and.b64  	%rd4032, %rd4031, 255;
	add.s64 	%rd4033, %rd27, %rd4032;
	cvt.u64.u32 	%rd4034, %r5605;
	and.b64  	%rd4035, %rd4034, 255;
	add.s64 	%rd4036, %rd27, %rd4035;
	cvt.u64.u32 	%rd4037, %r5606;
	and.b64  	%rd4038, %rd4037, 255;
	add.s64 	%rd4039, %rd27, %rd4038;
	ld.local.u8 	%r5607, [%rd4039];
	ld.local.u8 	%r5608, [%rd4036];
	prmt.b32 	%r5609, %r5608, %r5607, 0x3340U;
	ld.local.u8 	%r5610, [%rd4033];
	ld.local.u8 	%r5611, [%rd4029];
	prmt.b32 	%r5612, %r5611, %r5610, 0x3340U;
	prmt.b32 	%r5613, %r5612, %r5609, 0x5410U;
	st.local.u32 	[%rd4030], %r5613;
	add.s32 	%r8798, %r8798, 4;
	setp.eq.s32 	%p1042, %r8798, %r1235;
	mov.u32 	%r8811, %r1235;
	@%p1042 bra 	$L__BB0_2302;
	bra.uni 	$L__BB0_2301;
$L__BB0_2302:
	setp.eq.s32 	%p1043, %r1234, 0;
	@%p1043 bra 	$L__BB0_2286;
	setp.eq.s32 	%p1044, %r1234, 1;
	cvt.u64.u32 	%rd4040, %r8811;
	add.s64 	%rd300, %rd11, %rd4040;
	ld.local.u8 	%rd4041, [%rd300];
	add.s64 	%rd4042, %rd27, %rd4041;
	ld.local.u8 	%rs1685, [%rd4042];
	add.s64 	%rd301, %rd12, %rd4040;
	st.local.u8 	[%rd301], %rs1685;
	@%p1044 bra 	$L__BB0_2286;
	setp.eq.s32 	%p1045, %r1234, 2;
	ld.local.u8 	%rd4043, [%rd300+1];
	add.s64 	%rd4044, %rd27, %rd4043;
	ld.local.u8 	%rs1686, [%rd4044];
	st.local.u8 	[%rd301+1], %rs1686;
	@%p1045 bra 	$L__BB0_2286;
	ld.local.u8 	%rd4045, [%rd300+2];
	add.s64 	%rd4046, %rd27, %rd4045;
	ld.local.u8 	%rs1687, [%rd4046];
	st.local.u8 	[%rd301+2], %rs1687;
	bra.uni 	$L__BB0_2286;
$L__BB0_2306:
	add.s32 	%r8415, %r1411, 1;
	add.s32 	%r1410, %r1410, -1;
	setp.eq.s32 	%p1293, %r1411, %r1219;
	add.s32 	%r1409, %r1409, 1;
	add.s16 	%rs325, %rs325, 1;
	add.s16 	%rs324, %rs324, 1;
	@%p1293 bra 	$L__BB0_2307;
	bra.uni 	$L__BB0_1396;
$L__BB0_2307:
	st.local.u32 	[%rd6875], %r1230;
	sub.s64 	%rd5010, %rd6876, %rd4220;
	shr.u64 	%rd5011, %rd5010, 2;
	cvt.u32.u64 	%r1461, %rd5011;
	add.s32 	%r1462, %r1461, -1;
	setp.gt.s32 	%p1294, %r1461, 1;
	@%p1294 bra 	$L__BB0_2308;
	bra.uni 	$L__BB0_1490;
$L__BB0_2308:
	add.s32 	%r2030, %r1461, -2;
	mov.b32 	%r8439, 0;
	mov.u32 	%r8438, %r1462;
$L__BB0_2309:
	sub.s32 	%r6381, %r8439, %r1461;
	setp.lt.s32 	%p1295, %r6381, -1;
	@%p1295 bra 	$L__BB0_2045;
	bra.uni 	$L__BB0_1489;
$L__BB0_2310:
	setp.eq.s32 	%p1226, %r1411, 0;
	@%p1226 bra 	$L__BB0_2453;
$L__BB0_2311:
	setp.gt.s32 	%p1227, %r1421, 0;
	@%p1227 bra 	$L__BB0_2312;
	bra.uni 	$L__BB0_2313;
$L__BB0_2312:
	mov.b16 	%rs1884, 0;
	st.local.u8 	[%rd8], %rs1884;
$L__BB0_2313:
	setp.gt.s32 	%p1228, %r1218, 0;
	mov.b32 	%r8831, 0;
	@%p1228 bra 	$L__BB0_2375;
$L__BB0_2314:
	st.local.u32 	[%rd6875], %r8831;
	mov.b32 	%r8812, 0;
$L__BB0_2315:
	mov.u32 	%r2237, %r8812;
	setp.eq.s32 	%p1264, %r2237, %r1418;
	mov.u32 	%r8813, %r1418;
	@%p1264 bra 	$L__BB0_2317;
	add.s32 	%r8812, %r2237, 1;
	cvt.u64.u32 	%rd4864, %r2237;
	add.s64 	%rd4865, %rd7, %rd4864;
	ld.local.u8 	%r6236, [%rd4865+1];
	ld.local.u8 	%r6237, [%rd4865];
	add.s32 	%r6238, %r6237, 1;
	setp.ge.u32 	%p1265, %r6238, %r6236;
	mov.u32 	%r8813, %r2237;
	@%p1265 bra 	$L__BB0_2315;
$L__BB0_2317:
	add.s64 	%rd6876, %rd6876, 4;
	add.s64 	%rd6875, %rd6875, 4;
	ld.local.u8 	%r6239, [%rd7];
	setp.le.s32 	%p1266, %r1423, %r6239;
	@%p1266 bra 	$L__BB0_2306;
	cvt.u64.u32 	%rd4866, %r8813;
	add.s64 	%rd4867, %rd7, %rd4866;
	ld.local.u8 	%rs1885, [%rd4867];
	add.s16 	%rs1886, %rs1885, 1;
	st.local.u8 	[%rd4867], %rs1886;
	setp.eq.s32 	%p1267, %r8813, 0;
	@%p1267 bra 	$L__BB0_2311;
	and.b32  	%r2242, %r8813, 15;
	setp.lt.u32 	%p1268, %r8813, 16;
	mov.b32 	%r8815, 0;
	@%p1268 bra 	$L__BB0_2322;
	and.b32  	%r8815, %r8813, -16;
	mov.b32 	%r8814, 0;
$L__BB0_2321:
	.pragma "nounroll";
	cvt.u16.u32 	%rs1887, %r8814;
	cvt.u64.u32 	%rd4868, %r8814;
	add.s64 	%rd4869, %rd7, %rd4868;
	add.s16 	%rs1888, %rs1887, 1;
	add.s16 	%rs1889, %rs1887, 2;
	add.s16 	%rs1890, %rs1887, 3;
	cvt.u32.u16 	%r6242, %rs1890;
	cvt.u32.u16 	%r6243, %rs1889;
	prmt.b32 	%r6244, %r6243, %r6242, 0x3340U;
	cvt.u32.u16 	%r6245, %rs1888;
	prmt.b32 	%r6246, %r8814, %r6245, 0x3340U;
	prmt.b32 	%r6247, %r6246, %r6244, 0x5410U;
	st.local.u32 	[%rd4869], %r6247;
	add.s16 	%rs1891, %rs1887, 4;
	add.s16 	%rs1892, %rs1887, 5;
	add.s16 	%rs1893, %rs1887, 6;
	add.s16 	%rs1894, %rs1887, 7;
	cvt.u32.u16 	%r6248, %rs1894;
	cvt.u32.u16 	%r6249, %rs1893;
	prmt.b32 	%r6250, %r6249, %r6248, 0x3340U;
	cvt.u32.u16 	%r6251, %rs1892;
	cvt.u32.u16 	%r6252, %rs1891;
	prmt.b32 	%r6253, %r6252, %r6251, 0x3340U;
	prmt.b32 	%r6254, %r6253, %r6250, 0x5410U;
	st.local.u32 	[%rd4869+4], %r6254;
	add.s16 	%rs1895, %rs1887, 8;
	add.s16 	%rs1896, %rs1887, 9;
	add.s16 	%rs1897, %rs1887, 10;
	add.s16 	%rs1898, %rs1887, 11;
	cvt.u32.u16 	%r6255, %rs1898;
	cvt.u32.u16 	%r6256, %rs1897;
	prmt.b32 	%r6257, %r6256, %r6255, 0x3340U;
	cvt.u32.u16 	%r6258, %rs1896;
	cvt.u32.u16 	%r6259, %rs1895;
	prmt.b32 	%r6260, %r6259, %r6258, 0x3340U;
	prmt.b32 	%r6261, %r6260, %r6257, 0x5410U;
	st.local.u32 	[%rd4869+8], %r6261;
	add.s16 	%rs1899, %rs1887, 12;
	add.s16 	%rs1900, %rs1887, 13;
	add.s16 	%rs1901, %rs1887, 14;
	add.s16 	%rs1902, %rs1887, 15;
	cvt.u32.u16 	%r6262, %rs1902;
	cvt.u32.u16 	%r6263, %rs1901;
	prmt.b32 	%r6264, %r6263, %r6262, 0x3340U;
	cvt.u32.u16 	%r6265, %rs1900;
	cvt.u32.u16 	%r6266, %rs1899;
	prmt.b32 	%r6267, %r6266, %r6265, 0x3340U;
	prmt.b32 	%r6268, %r6267, %r6264, 0x5410U;
	st.local.u32 	[%rd4869+12], %r6268;
	add.s32 	%r8814, %r8814, 16;
	setp.eq.s32 	%p1269, %r8814, %r8815;
	@%p1269 bra 	$L__BB0_2322;
	bra.uni 	$L__BB0_2321;
$L__BB0_2322:
	setp.eq.s32 	%p1270, %r2242, 0;
	@%p1270 bra 	$L__BB0_2311;
	and.b32  	%r2245, %r8813, 7;
	setp.lt.u32 	%p1271, %r2242, 8;
	@%p1271 bra 	$L__BB0_2325;
	cvt.u16.u32 	%rs1903, %r8815;
	cvt.u64.u32 	%rd4870, %r8815;
	add.s64 	%rd4871, %rd7, %rd4870;
	st.local.u8 	[%rd4871], %rs1903;
	add.s16 	%rs1904, %rs1903, 1;
	st.local.u8 	[%rd4871+1], %rs1904;
	add.s16 	%rs1905, %rs1903, 2;
	st.local.u8 	[%rd4871+2], %rs1905;
	add.s16 	%rs1906, %rs1903, 3;
	st.local.u8 	[%rd4871+3], %rs1906;
	add.s16 	%rs1907, %rs1903, 4;
	st.local.u8 	[%rd4871+4], %rs1907;
	add.s16 	%rs1908, %rs1903, 5;
	st.local.u8 	[%rd4871+5], %rs1908;
	add.s16 	%rs1909, %rs1903, 6;
	st.local.u8 	[%rd4871+6], %rs1909;
	add.s16 	%rs1910, %rs1903, 7;
	st.local.u8 	[%rd4871+7], %rs1910;
	add.s32 	%r8815, %r8815, 8;
$L__BB0_2325:
	setp.eq.s32 	%p1272, %r2245, 0;
	@%p1272 bra 	$L__BB0_2311;
	and.b32  	%r2248, %r8813, 3;
	setp.lt.u32 	%p1273, %r2245, 4;
	@%p1273 bra 	$L__BB0_2328;
	cvt.u16.u32 	%rs1911, %r8815;
	cvt.u64.u32 	%rd4872, %r8815;
	add.s64 	%rd4873, %rd7, %rd4872;
	st.local.u8 	[%rd4873], %rs1911;
	add.s16 	%rs1912, %rs1911, 1;
	st.local.u8 	[%rd4873+1], %rs1912;
	add.s16 	%rs1913, %rs1911, 2;
	st.local.u8 	[%rd4873+2], %rs1913;
	add.s16 	%rs1914, %rs1911, 3;
	st.local.u8 	[%rd4873+3], %rs1914;
	add.s32 	%r8815, %r8815, 4;
$L__BB0_2328:
	setp.eq.s32 	%p1274, %r2248, 0;
	@%p1274 bra 	$L__BB0_2311;
	cvt.u16.u32 	%rs545, %r8815;
	cvt.u64.u32 	%rd4874, %r8815;
	add.s64 	%rd308, %rd7, %rd4874;
	st.local.u8 	[%rd308], %rs545;
	setp.eq.s32 	%p1275, %r2248, 1;
	@%p1275 bra 	$L__BB0_2311;
	add.s16 	%rs1915, %rs545, 1;
	st.local.u8 	[%rd308+1], %rs1915;
	setp.eq.s32 	%p1276, %r2248, 2;
	@%p1276 bra 	$L__BB0_2311;
	add.s16 	%rs1916, %rs545, 2;
	st.local.u8 	[%rd308+2], %rs1916;
	bra.uni 	$L__BB0_2311;
$L__BB0_2332:
	setp.lt.s32 	%p1230, %r8820, %r1411;
	cvt.u64.u32 	%rd4638, %r8818;
	add.s64 	%rd309, %rd9, %rd4638;
	@%p1230 bra 	$L__BB0_2334;
	cvt.s64.s32 	%rd4639, %r8819;
	add.s64 	%rd4640, %rd8, %rd4639;
	ld.local.u8 	%rd4641, [%rd4640];
	add.s64 	%rd4642, %rd27, %rd4641;
	ld.local.u8 	%rs2559, [%rd4642];
	bra.uni 	$L__BB0_2338;
$L__BB0_2334:
	setp.lt.s32 	%p1231, %r8819, 0;
	@%p1231 bra 	$L__BB0_2337;
	cvt.s64.s32 	%rd4643, %r8820;
	add.s64 	%rd4644, %rd7, %rd4643;
	ld.local.u8 	%rd4645, [%rd4644];
	add.s64 	%rd4646, %rd26, %rd4645;
	ld.local.u8 	%rs2560, [%rd4646];
$L__BB0_2336:
	add.s32 	%r8820, %r8820, 1;
	st.local.u8 	[%rd309], %rs2560;
	bra.uni 	$L__BB0_2339;
$L__BB0_2337:
	cvt.s64.s32 	%rd4647, %r8820;
	add.s64 	%rd4648, %rd7, %rd4647;
	ld.local.u8 	%rd4649, [%rd4648];
	add.s64 	%rd4650, %rd26, %rd4649;
	ld.local.u8 	%rs2560, [%rd4650];
	cvt.s64.s32 	%rd4651, %r8819;
	add.s64 	%rd4652, %rd8, %rd4651;
	ld.local.u8 	%rd4653, [%rd4652];
	add.s64 	%rd4654, %rd27, %rd4653;
	ld.local.u8 	%rs2559, [%rd4654];
	setp.lt.u16 	%p1232, %rs2560, %rs2559;
	@%p1232 bra 	$L__BB0_2336;
$L__BB0_2338:
	add.s32 	%r8819, %r8819, 1;
	st.local.u8 	[%rd309], %rs2559;
$L__BB0_2339:
	setp.lt.s32 	%p1233, %r8820, %r1411;
	@%p1233 bra 	$L__BB0_2341;
	cvt.s64.s32 	%rd4655, %r8819;
	add.s64 	%rd4656, %rd8, %rd4655;
	ld.local.u8 	%rd4657, [%rd4656];
	add.s64 	%rd4658, %rd27, %rd4657;
	ld.local.u8 	%rs2561, [%rd4658];
	bra.uni 	$L__BB0_2345;
$L__BB0_2341:
	setp.lt.s32 	%p1234, %r8819, 0;
	@%p1234 bra 	$L__BB0_2344;
	cvt.s64.s32 	%rd4659, %r8820;
	add.s64 	%rd4660, %rd7, %rd4659;
	ld.local.u8 	%rd4661, [%rd4660];
	add.s64 	%rd4662, %rd26, %rd4661;
	ld.local.u8 	%rs2562, [%rd4662];
$L__BB0_2343:
	add.s32 	%r8820, %r8820, 1;
	st.local.u8 	[%rd309+1], %rs2562;
	bra.uni 	$L__BB0_2346;
$L__BB0_2344:
	cvt.s64.s32 	%rd4663, %r8820;
	add.s64 	%rd4664, %rd7, %rd4663;
	ld.local.u8 	%rd4665, [%rd4664];
	add.s64 	%rd4666, %rd26, %rd4665;
	ld.local.u8 	%rs2562, [%rd4666];
	cvt.s64.s32 	%rd4667, %r8819;
	add.s64 	%rd4668, %rd8, %rd4667;
	ld.local.u8 	%rd4669, [%rd4668];
	add.s64 	%rd4670, %rd27, %rd4669;
	ld.local.u8 	%rs2561, [%rd4670];
	setp.lt.u16 	%p1235, %rs2562, %rs2561;
	@%p1235 bra 	$L__BB0_2343;
$L__BB0_2345:
	add.s32 	%r8819, %r8819, 1;
	st.local.u8 	[%rd309+1], %rs2561;
$L__BB0_2346:
	setp.lt.s32 	%p1236, %r8820, %r1411;
	@%p1236 bra 	$L__BB0_2348;
	cvt.s64.s32 	%rd4671, %r8819;
	add.s64 	%rd4672, %rd8, %rd4671;
	ld.local.u8 	%rd4673, [%rd4672];
	add.s64 	%rd4674, %rd27, %rd4673;
	ld.local.u8 	%rs2563, [%rd4674];
	bra.uni 	$L__BB0_2352;
$L__BB0_2348:
	setp.lt.s32 	%p1237, %r8819, 0;
	@%p1237 bra 	$L__BB0_2351;
	cvt.s64.s32 	%rd4675, %r8820;
	add.s64 	%rd4676, %rd7, %rd4675;
	ld.local.u8 	%rd4677, [%rd4676];
	add.s64 	%rd4678, %rd26, %rd4677;
	ld.local.u8 	%rs2564, [%rd4678];
$L__BB0_2350:
	add.s32 	%r8820, %r8820, 1;
	st.local.u8 	[%rd309+2], %rs2564;
	bra.uni 	$L__BB0_2353;
$L__BB0_2351:
	cvt.s64.s32 	%rd4679, %r8820;
	add.s64 	%rd4680, %rd7, %rd4679;
	ld.local.u8 	%rd4681, [%rd4680];
	add.s64 	%rd4682, %rd26, %rd4681;
	ld.local.u8 	%rs2564, [%rd4682];
	cvt.s64.s32 	%rd4683, %r8819;
	add.s64 	%rd4684, %rd8, %rd4683;
	ld.local.u8 	%rd4685, [%rd4684];
	add.s64 	%rd4686, %rd27, %rd4685;
	ld.local.u8 	%rs2563, [%rd4686];
	setp.lt.u16 	%p1238, %rs2564, %rs2563;
	@%p1238 bra 	$L__BB0_2350;
$L__BB0_2352:
	add.s32 	%r8819, %r8819, 1;
	st.local.u8 	[%rd309+2], %rs2563;
$L__BB0_2353:
	setp.lt.s32 	%p1239, %r8820, %r1411;
	@%p1239 bra 	$L__BB0_2355;
	cvt.s64.s32 	%rd4687, %r8819;
	add.s64 	%rd4688, %rd8, %rd4687;
	ld.local.u8 	%rd4689, [%rd4688];
	add.s64 	%rd4690, %rd27, %rd4689;
	ld.local.u8 	%rs2565, [%rd4690];
	bra.uni 	$L__BB0_2359;
$L__BB0_2355:
	setp.lt.s32 	%p1240, %r8819, 0;
	@%p1240 bra 	$L__BB0_2358;
	cvt.s64.s32 	%rd4691, %r8820;
	add.s64 	%rd4692, %rd7, %rd4691;
	ld.local.u8 	%rd4693, [%rd4692];
	add.s64 	%rd4694, %rd26, %rd4693;
	ld.local.u8 	%rs2566, [%rd4694];
$L__BB0_2357:
	add.s32 	%r8820, %r8820, 1;
	st.local.u8 	[%rd309+3], %rs2566;
	bra.uni 	$L__BB0_2360;
$L__BB0_2358:
	cvt.s64.s32 	%rd4695, %r8820;
	add.s64 	%rd4696, %rd7, %rd4695;
	ld.local.u8 	%rd4697, [%rd4696];
	add.s64 	%rd4698, %rd26, %rd4697;
	ld.local.u8 	%rs2566, [%rd4698];
	cvt.s64.s32 	%rd4699, %r8819;
	add.s64 	%rd4700, %rd8, %rd4699;
	ld.local.u8 	%rd4701, [%rd4700];
	add.s64 	%rd4702, %rd27, %rd4701;
	ld.local.u8 	%rs2565, [%rd4702];
	setp.lt.u16 	%p1241, %rs2566, %rs2565;
	@%p1241 bra 	$L__BB0_2357;
$L__BB0_2359:
	add.s32 	%r8819, %r8819, 1;
	st.local.u8 	[%rd309+3], %rs2565;
$L__BB0_2360:
	add.s32 	%r8818, %r8818, 4;
	setp.eq.s32 	%p1242, %r8818, %r1235;
	mov.u32 	%r8841, %r1235;
	@%p1242 bra 	$L__BB0_2361;
	bra.uni 	$L__BB0_2332;
$L__BB0_2361:
	setp.eq.s32 	%p1243, %r1234, 0;
	@%p1243 bra 	$L__BB0_2362;
	bra.uni 	$L__BB0_2377;
$L__BB0_2362:
	setp.lt.u32 	%p1255, %r1224, 15;
	mov.b32 	%r8836, 0;
	mov.u32 	%r8831, %r8836;
	@%p1255 bra 	$L__BB0_2365;
	mov.b32 	%r8829, 0;
	mov.u32 	%r8831, %r8829;
$L__BB0_2364:
	.pragma "nounroll";
	cvt.u64.u32 	%rd4752, %r8829;
	add.s64 	%rd4753, %rd9, %rd4752;
	ld.local.u32 	%r6142, [%rd4753];
	bfe.u32 	%r6143, %r6142, 0, 8;
	mul.wide.u32 	%rd4754, %r6143, 168;
	add.s64 	%rd4756, %rd3279, %rd4754;
	mul.wide.u32 	%rd4757, %r8829, 4;
	add.s64 	%rd4758, %rd4756, %rd4757;
	ld.const.u32 	%r6144, [%rd4758+4];
	add.s32 	%r6145, %r6144, %r8831;
	bfe.u32 	%r6146, %r6142, 8, 8;
	mul.wide.u32 	%rd4759, %r6146, 168;
	add.s64 	%rd4760, %rd3279, %rd4759;
	add.s64 	%rd4761, %rd4760, %rd4757;
	ld.const.u32 	%r6147, [%rd4761+8];
	add.s32 	%r6148, %r6147, %r6145;
	bfe.u32 	%r6149, %r6142, 16, 8;
	mul.wide.u32 	%rd4762, %r6149, 168;
	add.s64 	%rd4763, %rd3279, %rd4762;
	add.s64 	%rd4764, %rd4763, %rd4757;
	ld.const.u32 	%r6150, [%rd4764+12];
	add.s32 	%r6151, %r6150, %r6148;
	bfe.u32 	%r6152, %r6142, 24, 8;
	mul.wide.u32 	%rd4765, %r6152, 168;
	add.s64 	%rd4766, %rd3279, %rd4765;
	add.s64 	%rd4767, %rd4766, %rd4757;
	ld.const.u32 	%r6153, [%rd4767+16];
	add.s32 	%r6154, %r6153, %r6151;
	ld.local.u32 	%r6155, [%rd4753+4];
	bfe.u32 	%r6156, %r6155, 0, 8;
	mul.wide.u32 	%rd4768, %r6156, 168;
	add.s64 	%rd4769, %rd3279, %rd4768;
	add.s64 	%rd4770, %rd4769, %rd4757;
	ld.const.u32 	%r6157, [%rd4770+20];
	add.s32 	%r6158, %r6157, %r6154;
	bfe.u32 	%r6159, %r6155, 8, 8;
	mul.wide.u32 	%rd4771, %r6159, 168;
	add.s64 	%rd4772, %rd3279, %rd4771;
	add.s64 	%rd4773, %rd4772, %rd4757;
	ld.const.u32 	%r6160, [%rd4773+24];
	add.s32 	%r6161, %r6160, %r6158;
	bfe.u32 	%r6162, %r6155, 16, 8;
	mul.wide.u32 	%rd4774, %r6162, 168;
	add.s64 	%rd4775, %rd3279, %rd4774;
	add.s64 	%rd4776, %rd4775, %rd4757;
	ld.const.u32 	%r6163, [%rd4776+28];
	add.s32 	%r6164, %r6163, %r6161;
	bfe.u32 	%r6165, %r6155, 24, 8;
	mul.wide.u32 	%rd4777, %r6165, 168;
	add.s64 	%rd4778, %rd3279, %rd4777;
	add.s64 	%rd4779, %rd4778, %rd4757;
	ld.const.u32 	%r6166, [%rd4779+32];
	add.s32 	%r6167, %r6166, %r6164;
	ld.local.u32 	%r6168, [%rd4753+8];
	bfe.u32 	%r6169, %r6168, 0, 8;
	mul.wide.u32 	%rd4780, %r6169, 168;
	add.s64 	%rd4781, %rd3279, %rd4780;
	add.s64 	%rd4782, %rd4781, %rd4757;
	ld.const.u32 	%r6170, [%rd4782+36];
	add.s32 	%r6171, %r6170, %r6167;
	bfe.u32 	%r6172, %r6168, 8, 8;
	mul.wide.u32 	%rd4783, %r6172, 168;
	add.s64 	%rd4784, %rd3279, %rd4783;
	add.s64 	%rd4785, %rd4784, %rd4757;
	ld.const.u32 	%r6173, [%rd4785+40];
	add.s32 	%r6174, %r6173, %r6171;
	bfe.u32 	%r6175, %r6168, 16, 8;
	mul.wide.u32 	%rd4786, %r6175, 168;
	add.s64 	%rd4787, %rd3279, %rd4786;
	add.s64 	%rd4788, %rd4787, %rd4757;
	ld.const.u32 	%r6176, [%rd4788+44];
	add.s32 	%r6177, %r6176, %r6174;
	bfe.u32 	%r6178, %r6168, 24, 8;
	mul.wide.u32 	%rd4789, %r6178, 168;
	add.s64 	%rd4790, %rd3279, %rd4789;
	add.s64 	%rd4791, %rd4790, %rd4757;
	ld.const.u32 	%r6179, [%rd4791+48];
	add.s32 	%r6180, %r6179, %r6177;
	ld.local.u32 	%r6181, [%rd4753+12];
	bfe.u32 	%r6182, %r6181, 0, 8;
	mul.wide.u32 	%rd4792, %r6182, 168;
	add.s64 	%rd4793, %rd3279, %rd4792;
	add.s64 	%rd4794, %rd4793, %rd4757;
	ld.const.u32 	%r6183, [%rd4794+52];
	add.s32 	%r6184, %r6183, %r6180;
	bfe.u32 	%r6185, %r6181, 8, 8;
	mul.wide.u32 	%rd4795, %r6185, 168;
	add.s64 	%rd4796, %rd3279, %rd4795;
	add.s64 	%rd4797, %rd4796, %rd4757;
	ld.const.u32 	%r6186, [%rd4797+56];
	add.s32 	%r6187, %r6186, %r6184;
	bfe.u32 	%r6188, %r6181, 16, 8;
	mul.wide.u32 	%rd4798, %r6188, 168;
	add.s64 	%rd4799, %rd3279, %rd4798;
	add.s64 	%rd4800, %rd4799, %rd4757;
	ld.const.u32 	%r6189, [%rd4800+60];
	add.s32 	%r6190, %r6189, %r6187;
	bfe.u32 	%r6191, %r6181, 24, 8;
	mul.wide.u32 	%rd4801, %r6191, 168;
	add.s64 	%rd4802, %rd3279, %rd4801;
	add.s32 	%r8829, %r8829, 16;
	add.s64 	%rd4803, %rd4802, %rd4757;
	ld.const.u32 	%r6192, [%rd4803+64];
	add.s32 	%r8831, %r6192, %r6190;
	setp.eq.s32 	%p1256, %r8829, %r1236;
	mov.u32 	%r8836, %r1236;
	@%p1256 bra 	$L__BB0_2365;
	bra.uni 	$L__BB0_2364;
$L__BB0_2365:
	setp.eq.s32 	%p1257, %r1225, 0;
	@%p1257 bra 	$L__BB0_2314;
	setp.lt.u32 	%p1258, %r1226, 7;
	@%p1258 bra 	$L__BB0_2368;
	cvt.u64.u32 	%rd4804, %r8836;
	add.s64 	%rd4805, %rd9, %rd4804;
	ld.local.u8 	%r6194, [%rd4805];
	mul.wide.u32 	%rd4806, %r6194, 168;
	add.s64 	%rd4808, %rd3279, %rd4806;
	mul.wide.u32 	%rd4809, %r8836, 4;
	add.s64 	%rd4810, %rd4808, %rd4809;
	ld.const.u32 	%r6195, [%rd4810+4];
	add.s32 	%r6196, %r6195, %r8831;
	ld.local.u8 	%r6197, [%rd4805+1];
	mul.wide.u32 	%rd4811, %r6197, 168;
	add.s64 	%rd4812, %rd3279, %rd4811;
	add.s64 	%rd4813, %rd4812, %rd4809;
	ld.const.u32 	%r6198, [%rd4813+8];
	add.s32 	%r6199, %r6198, %r6196;
	ld.local.u8 	%r6200, [%rd4805+2];
	mul.wide.u32 	%rd4814, %r6200, 168;
	add.s64 	%rd4815, %rd3279, %rd4814;
	add.s64 	%rd4816, %rd4815, %rd4809;
	ld.const.u32 	%r6201, [%rd4816+12];
	add.s32 	%r6202, %r6201, %r6199;
	ld.local.u8 	%r6203, [%rd4805+3];
	mul.wide.u32 	%rd4817, %r6203, 168;
	add.s64 	%rd4818, %rd3279, %rd4817;
	add.s64 	%rd4819, %rd4818, %rd4809;
	ld.const.u32 	%r6204, [%rd4819+16];
	add.s32 	%r6205, %r6204, %r6202;
	ld.local.u8 	%r6206, [%rd4805+4];
	mul.wide.u32 	%rd4820, %r6206, 168;
	add.s64 	%rd4821, %rd3279, %rd4820;
	add.s64 	%rd4822, %rd4821, %rd4809;
	ld.const.u32 	%r6207, [%rd4822+20];
	add.s32 	%r6208, %r6207, %r6205;
	ld.local.u8 	%r6209, [%rd4805+5];
	mul.wide.u32 	%rd4823, %r6209, 168;
	add.s64 	%rd4824, %rd3279, %rd4823;
	add.s64 	%rd4825, %rd4824, %rd4809;
	ld.const.u32 	%r6210, [%rd4825+24];
	add.s32 	%r6211, %r6210, %r6208;
	ld.local.u8 	%r6212, [%rd4805+6];
	mul.wide.u32 	%rd4826, %r6212, 168;
	add.s64 	%rd4827, %rd3279, %rd4826;
	add.s64 	%rd4828, %rd4827, %rd4809;
	ld.const.u32 	%r6213, [%rd4828+28];
	add.s32 	%r6214, %r6213, %r6211;
	ld.local.u8 	%r6215, [%rd4805+7];
	mul.wide.u32 	%rd4829, %r6215, 168;
	add.s64 	%rd4830, %rd3279, %rd4829;
	add.s32 	%r8836, %r8836, 8;
	add.s64 	%rd4831, %rd4830, %rd4809;
	ld.const.u32 	%r6216, [%rd4831+32];
	add.s32 	%r8831, %r6216, %r6214;
$L__BB0_2368:
	setp.eq.s32 	%p1259, %r1227, 0;
	@%p1259 bra 	$L__BB0_2314;
	setp.lt.u32 	%p1260, %r1228, 3;
	@%p1260 bra 	$L__BB0_2371;
	cvt.u64.u32 	%rd4832, %r8836;
	add.s64 	%rd4833, %rd9, %rd4832;
	ld.local.u8 	%r6218, [%rd4833];
	mul.wide.u32 	%rd4834, %r6218, 168;
	add.s64 	%rd4836, %rd3279, %rd4834;
	mul.wide.u32 	%rd4837, %r8836, 4;
	add.s64 	%rd4838, %rd4836, %rd4837;
	ld.const.u32 	%r6219, [%rd4838+4];
	add.s32 	%r6220, %r6219, %r8831;
	ld.local.u8 	%r6221, [%rd4833+1];
	mul.wide.u32 	%rd4839, %r6221, 168;
	add.s64 	%rd4840, %rd3279, %rd4839;
	add.s64 	%rd4841, %rd4840, %rd4837;
	ld.const.u32 	%r6222, [%rd4841+8];
	add.s32 	%r6223, %r6222, %r6220;
	ld.local.u8 	%r6224, [%rd4833+2];
	mul.wide.u32 	%rd4842, %r6224, 168;
	add.s64 	%rd4843, %rd3279, %rd4842;
	add.s64 	%rd4844, %rd4843, %rd4837;
	ld.const.u32 	%r6225, [%rd4844+12];
	add.s32 	%r6226, %r6225, %r6223;
	ld.local.u8 	%r6227, [%rd4833+3];
	mul.wide.u32 	%rd4845, %r6227, 168;
	add.s64 	%rd4846, %rd3279, %rd4845;
	add.s32 	%r8836, %r8836, 4;
	add.s64 	%rd4847, %rd4846, %rd4837;
	ld.const.u32 	%r6228, [%rd4847+16];
	add.s32 	%r8831, %r6228, %r6226;
$L__BB0_2371:
	setp.eq.s32 	%p1261, %r1237, 0;
	@%p1261 bra 	$L__BB0_2314;
	setp.eq.s32 	%p1262, %r1237, 1;
	cvt.u64.u32 	%rd4848, %r8836;
	add.s64 	%rd310, %rd9, %rd4848;
	ld.local.u8 	%r6229, [%rd310];
	mul.wide.u32 	%rd4849, %r6229, 168;
	add.s64 	%rd4851, %rd3279, %rd4849;
	mul.wide.u32 	%rd4852, %r8836, 4;
	add.s64 	%rd4853, %rd4851, %rd4852;
	ld.const.u32 	%r6230, [%rd4853+4];
	add.s32 	%r8831, %r6230, %r8831;
	@%p1262 bra 	$L__BB0_2314;
	setp.eq.s32 	%p1263, %r1237, 2;
	ld.local.u8 	%r6231, [%rd310+1];
	mul.wide.u32 	%rd4854, %r6231, 168;
	add.s64 	%rd4856, %rd3279, %rd4854;
	add.s64 	%rd4858, %rd4856, %rd4852;
	ld.const.u32 	%r6232, [%rd4858+8];
	add.s32 	%r8831, %r6232, %r8831;
	@%p1263 bra 	$L__BB0_2314;
	ld.local.u8 	%r6233, [%rd310+2];
	mul.wide.u32 	%rd4859, %r6233, 168;
	add.s64 	%rd4861, %rd3279, %rd4859;
	add.s64 	%rd4863, %rd4861, %rd4852;
	ld.const.u32 	%r6234, [%rd4863+12];
	add.s32 	%r8831, %r6234, %r8831;
	bra.uni 	$L__BB0_2314;
$L__BB0_2375:
	setp.lt.s32 	%p1229, %r1218, 4;
	mov.b32 	%r8841, 0;
	mov.u32 	%r8819, %r8841;
	mov.u32 	%r8820, %r8841;
	@%p1229 bra 	$L__BB0_2361;
	mov.b32 	%r8818, 0;
	mov.u32 	%r8819, %r8818;
	mov.u32 	%r8820, %r8818;
	bra.uni 	$L__BB0_2332;
$L__BB0_2377:
	setp.lt.s32 	%p1244, %r8820, %r1411;
	cvt.u64.u32 	%rd4703, %r8841;
	add.s64 	%rd311, %rd9, %rd4703;
	@%p1244 bra 	$L__BB0_2379;
	cvt.s64.s32 	%rd4704, %r8819;
	add.s64 	%rd4705, %rd8, %rd4704;
	ld.local.u8 	%rd4706, [%rd4705];
	add.s64 	%rd4707, %rd27, %rd4706;
	ld.local.u8 	%rs2567, [%rd4707];
	bra.uni 	$L__BB0_2383;
$L__BB0_2379:
	setp.lt.s32 	%p1245, %r8819, 0;
	@%p1245 bra 	$L__BB0_2382;
	cvt.s64.s32 	%rd4708, %r8820;
	add.s64 	%rd4709, %rd7, %rd4708;
	ld.local.u8 	%rd4710, [%rd4709];
	add.s64 	%rd4711, %rd26, %rd4710;
	ld.local.u8 	%rs2568, [%rd4711];
$L__BB0_2381:
	add.s32 	%r8820, %r8820, 1;
	st.local.u8 	[%rd311], %rs2568;
	bra.uni 	$L__BB0_2384;
$L__BB0_2382:
	cvt.s64.s32 	%rd4712, %r8820;
	add.s64 	%rd4713, %rd7, %rd4712;
	ld.local.u8 	%rd4714, [%rd4713];
	add.s64 	%rd4715, %rd26, %rd4714;
	ld.local.u8 	%rs2568, [%rd4715];
	cvt.s64.s32 	%rd4716, %r8819;
	add.s64 	%rd4717, %rd8, %rd4716;
	ld.local.u8 	%rd4718, [%rd4717];
	add.s64 	%rd4719, %rd27, %rd4718;
	ld.local.u8 	%rs2567, [%rd4719];
	setp.lt.u16 	%p1246, %rs2568, %rs2567;
	@%p1246 bra 	$L__BB0_2381;
$L__BB0_2383:
	add.s32 	%r8819, %r8819, 1;
	st.local.u8 	[%rd311], %rs2567;
$L__BB0_2384:
	setp.eq.s32 	%p1247, %r1234, 1;
	@%p1247 bra 	$L__BB0_2362;
	setp.lt.s32 	%p1248, %r8820, %r1411;
	@%p1248 bra 	$L__BB0_2387;
	cvt.s64.s32 	%rd4720, %r8819;
	add.s64 	%rd4721, %rd8, %rd4720;
	ld.local.u8 	%rd4722, [%rd4721];
	add.s64 	%rd4723, %rd27, %rd4722;
	ld.local.u8 	%rs2569, [%rd4723];
	bra.uni 	$L__BB0_2391;
$L__BB0_2387:
	setp.lt.s32 	%p1249, %r8819, 0;
	@%p1249 bra 	$L__BB0_2390;
	cvt.s64.s32 	%rd4724, %r8820;
	add.s64 	%rd4725, %rd7, %rd4724;
	ld.local.u8 	%rd4726, [%rd4725];
	add.s64 	%rd4727, %rd26, %rd4726;
	ld.local.u8 	%rs2570, [%rd4727];
$L__BB0_2389:
	add.s32 	%r8820, %r8820, 1;
	st.local.u8 	[%rd311+1], %rs2570;
	bra.uni 	$L__BB0_2392;
$L__BB0_2390:
	cvt.s64.s32 	%rd4728, %r8820;
	add.s64 	%rd4729, %rd7, %rd4728;
	ld.local.u8 	%rd4730, [%rd4729];
	add.s64 	%rd4731, %rd26, %rd4730;
	ld.local.u8 	%rs2570, [%rd4731];
	cvt.s64.s32 	%rd4732, %r8819;
	add.s64 	%rd4733, %rd8, %rd4732;
	ld.local.u8 	%rd4734, [%rd4733];
	add.s64 	%rd4735, %rd27, %rd4734;
	ld.local.u8 	%rs2569, [%rd4735];
	setp.lt.u16 	%p1250, %rs2570, %rs2569;
	@%p1250 bra 	$L__BB0_2389;
$L__BB0_2391:
	add.s32 	%r8819, %r8819, 1;
	st.local.u8 	[%rd311+1], %rs2569;
$L__BB0_2392:
	setp.eq.s32 	%p1251, %r1234, 2;
	@%p1251 bra 	$L__BB0_2362;
	setp.lt.s32 	%p1252, %r8820, %r1411;
	@%p1252 bra 	$L__BB0_2395;
	cvt.s64.s32 	%rd4736, %r8819;
	add.s64 	%rd4737, %rd8, %rd4736;
	ld.local.u8 	%rd4738, [%rd4737];
	add.s64 	%rd4739, %rd27, %rd4738;
	ld.local.u8 	%rs2571, [%rd4739];
	bra.uni 	$L__BB0_2399;
$L__BB0_2395:
	setp.lt.s32 	%p1253, %r8819, 0;
	@%p1253 bra 	$L__BB0_2398;
	cvt.s64.s32 	%rd4740, %r8820;
	add.s64 	%rd4741, %rd7, %rd4740;
	ld.local.u8 	%rd4742, [%rd4741];
	add.s64 	%rd4743, %rd26, %rd4742;
	ld.local.u8 	%rs2572, [%rd4743];
$L__BB0_2397:
	st.local.u8 	[%rd311+2], %rs2572;
	bra.uni 	$L__BB0_2362;
$L__BB0_2398:
	cvt.s64.s32 	%rd4744, %r8820;
	add.s64 	%rd4745, %rd7, %rd4744;
	ld.local.u8 	%rd4746, [%rd4745];
	add.s64 	%rd4747, %rd26, %rd4746;
	ld.local.u8 	%rs2572, [%rd4747];
	cvt.s64.s32 	%rd4748, %r8819;
	add.s64 	%rd4749, %rd8, %rd4748;
	ld.local.u8 	%rd4750, [%rd4749];
	add.s64 	%rd4751, %rd27, %rd4750;
	ld.local.u8 	%rs2571, [%rd4751];
	setp.lt.u16 	%p1254, %rs2572, %rs2571;
	@%p1254 bra 	$L__BB0_2397;
$L__BB0_2399:
	st.local.u8 	[%rd311+2], %rs2571;
	bra.uni 	$L__BB0_2362;
$L__BB0_2400:
	setp.gt.s32 	%p1188, %r1421, 0;
	@%p1188 bra 	$L__BB0_2440;
$L__BB0_2401:
	setp.gt.s32 	%p1198, %r1218, 0;
	mov.b32 	%r8852, 0;
	@%p1198 bra 	$L__BB0_2433;
$L__BB0_2402:
	st.local.u32 	[%rd6875], %r8852;
	mov.b32 	%r8853, 0;
$L__BB0_2403:
	mov.u32 	%r2312, %r8853;
	setp.eq.s32 	%p1213, %r2312, %r1417;
	mov.u32 	%r8854, %r1417;
	@%p1213 bra 	$L__BB0_2405;
	add.s32 	%r8853, %r2312, 1;
	cvt.u64.u32 	%rd4627, %r2312;
	add.s64 	%rd4628, %rd8, %rd4627;
	ld.local.u8 	%r6103, [%rd4628+1];
	ld.local.u8 	%r6104, [%rd4628];
	add.s32 	%r6105, %r6104, 1;
	setp.ge.u32 	%p1214, %r6105, %r6103;
	mov.u32 	%r8854, %r2312;
	@%p1214 bra 	$L__BB0_2403;
$L__BB0_2405:
	add.s64 	%rd6875, %rd6875, 4;
	add.s64 	%rd6876, %rd6876, 4;
	ld.local.u8 	%r6106, [%rd8];
	setp.le.s32 	%p1215, %r1422, %r6106;
	@%p1215 bra 	$L__BB0_2306;
	cvt.u64.u32 	%rd4629, %r8854;
	add.s64 	%rd4630, %rd8, %rd4629;
	ld.local.u8 	%rs1852, [%rd4630];
	add.s16 	%rs1853, %rs1852, 1;
	st.local.u8 	[%rd4630], %rs1853;
	setp.eq.s32 	%p1216, %r8854, 0;
	@%p1216 bra 	$L__BB0_2401;
	and.b32  	%r2317, %r8854, 15;
	setp.lt.u32 	%p1217, %r8854, 16;
	mov.b32 	%r8856, 0;
	@%p1217 bra 	$L__BB0_2410;
	and.b32  	%r8856, %r8854, -16;
	mov.b32 	%r8855, 0;
$L__BB0_2409:
	.pragma "nounroll";
	cvt.u16.u32 	%rs1854, %r8855;
	cvt.u64.u32 	%rd4631, %r8855;
	add.s64 	%rd4632, %rd8, %rd4631;
	add.s16 	%rs1855, %rs1854, 1;
	add.s16 	%rs1856, %rs1854, 2;
	add.s16 	%rs1857, %rs1854, 3;
	cvt.u32.u16 	%r6109, %rs1857;
	cvt.u32.u16 	%r6110, %rs1856;
	prmt.b32 	%r6111, %r6110, %r6109, 0x3340U;
	cvt.u32.u16 	%r6112, %rs1855;
	prmt.b32 	%r6113, %r8855, %r6112, 0x3340U;
	prmt.b32 	%r6114, %r6113, %r6111, 0x5410U;
	st.local.u32 	[%rd4632], %r6114;
	add.s16 	%rs1858, %rs1854, 4;
	add.s16 	%rs1859, %rs1854, 5;
	add.s16 	%rs1860, %rs1854, 6;
	add.s16 	%rs1861, %rs1854, 7;
	cvt.u32.u16 	%r6115, %rs1861;
	cvt.u32.u16 	%r6116, %rs1860;
	prmt.b32 	%r6117, %r6116, %r6115, 0x3340U;
	cvt.u32.u16 	%r6118, %rs1859;
	cvt.u32.u16 	%r6119, %rs1858;
	prmt.b32 	%r6120, %r6119, %r6118, 0x3340U;
	prmt.b32 	%r6121, %r6120, %r6117, 0x5410U;
	st.local.u32 	[%rd4632+4], %r6121;
	add.s16 	%rs1862, %rs1854, 8;
	add.s16 	%rs1863, %rs1854, 9;
	add.s16 	%rs1864, %rs1854, 10;
	add.s16 	%rs1865, %rs1854, 11;
	cvt.u32.u16 	%r6122, %rs1865;
	cvt.u32.u16 	%r6123, %rs1864;
	prmt.b32 	%r6124, %r6123, %r6122, 0x3340U;
	cvt.u32.u16 	%r6125, %rs1863;
	cvt.u32.u16 	%r6126, %rs1862;
	prmt.b32 	%r6127, %r6126, %r6125, 0x3340U;
	prmt.b32 	%r6128, %r6127, %r6124, 0x5410U;
	st.local.u32 	[%rd4632+8], %r6128;
	add.s16 	%rs1866, %rs1854, 12;
	add.s16 	%rs1867, %rs1854, 13;
	add.s16 	%rs1868, %rs1854, 14;
	add.s16 	%rs1869, %rs1854, 15;
	cvt.u32.u16 	%r6129, %rs1869;
	cvt.u32.u16 	%r6130, %rs1868;
	prmt.b32 	%r6131, %r6130, %r6129, 0x3340U;
	cvt.u32.u16 	%r6132, %rs1867;
	cvt.u32.u16 	%r6133, %rs1866;
	prmt.b32 	%r6134, %r6133, %r6132, 0x3340U;
	prmt.b32 	%r6135, %r6134, %r6131, 0x5410U;
	st.local.u32 	[%rd4632+12], %r6135;
	add.s32 	%r8855, %r8855, 16;
	setp.eq.s32 	%p1218, %r8855, %r8856;
	@%p1218 bra 	$L__BB0_2410;
	bra.uni 	$L__BB0_2409;
$L__BB0_2410:
	setp.eq.s32 	%p1219, %r2317, 0;
	@%p1219 bra 	$L__BB0_2401;
	and.b32  	%r2320, %r8854, 7;
	setp.lt.u32 	%p1220, %r2317, 8;
	@%p1220 bra 	$L__BB0_2413;
	cvt.u16.u32 	%rs1870, %r8856;
	cvt.u64.u32 	%rd4633, %r8856;
	add.s64 	%rd4634, %rd8, %rd4633;
	st.local.u8 	[%rd4634], %rs1870;
	add.s16 	%rs1871, %rs1870, 1;
	st.local.u8 	[%rd4634+1], %rs1871;
	add.s16 	%rs1872, %rs1870, 2;
	st.local.u8 	[%rd4634+2], %rs1872;
	add.s16 	%rs1873, %rs1870, 3;
	st.local.u8 	[%rd4634+3], %rs1873;
	add.s16 	%rs1874, %rs1870, 4;
	st.local.u8 	[%rd4634+4], %rs1874;
	add.s16 	%rs1875, %rs1870, 5;
	st.local.u8 	[%rd4634+5], %rs1875;
	add.s16 	%rs1876, %rs1870, 6;
	st.local.u8 	[%rd4634+6], %rs1876;
	add.s16 	%rs1877, %rs1870, 7;
	st.local.u8 	[%rd4634+7], %rs1877;
	add.s32 	%r8856, %r8856, 8;
$L__BB0_2413:
	setp.eq.s32 	%p1221, %r2320, 0;
	@%p1221 bra 	$L__BB0_2401;
	and.b32  	%r2323, %r8854, 3;
	setp.lt.u32 	%p1222, %r2320, 4;
	@%p1222 bra 	$L__BB0_2416;
	cvt.u16.u32 	%rs1878, %r8856;
	cvt.u64.u32 	%rd4635, %r8856;
	add.s64 	%rd4636, %rd8, %rd4635;
	st.local.u8 	[%rd4636], %rs1878;
	add.s16 	%rs1879, %rs1878, 1;
	st.local.u8 	[%rd4636+1], %rs1879;
	add.s16 	%rs1880, %rs1878, 2;
	st.local.u8 	[%rd4636+2], %rs1880;
	add.s16 	%rs1881, %rs1878, 3;
	st.local.u8 	[%rd4636+3], %rs1881;
	add.s32 	%r8856, %r8856, 4;
$L__BB0_2416:
	setp.eq.s32 	%p1223, %r2323, 0;
	@%p1223 bra 	$L__BB0_2401;
	cvt.u16.u32 	%rs588, %r8856;
	cvt.u64.u32 	%rd4637, %r8856;
	add.s64 	%rd316, %rd8, %rd4637;
	st.local.u8 	[%rd316], %rs588;
	setp.eq.s32 	%p1224, %r2323, 1;
	@%p1224 bra 	$L__BB0_2401;
	add.s16 	%rs1882, %rs588, 1;
	st.local.u8 	[%rd316+1], %rs1882;
	setp.eq.s32 	%p1225, %r2323, 2;
	@%p1225 bra 	$L__BB0_2401;
	add.s16 	%rs1883, %rs588, 2;
	st.local.u8 	[%rd316+2], %rs1883;
	bra.uni 	$L__BB0_2401;
$L__BB0_2420:
	setp.lt.u32 	%p1204, %r1218, 16;
	mov.b32 	%r8863, 0;
	mov.u32 	%r8852, %r8863;
	@%p1204 bra 	$L__BB0_2423;
	mov.b32 	%r8850, 0;
	mov.u32 	%r8852, %r8850;
$L__BB0_2422:
	.pragma "nounroll";
	cvt.u64.u32 	%rd4515, %r8850;
	add.s64 	%rd4516, %rd9, %rd4515;
	ld.local.u32 	%r6009, [%rd4516];
	bfe.u32 	%r6010, %r6009, 0, 8;
	mul.wide.u32 	%rd4517, %r6010, 168;
	add.s64 	%rd4519, %rd3279, %rd4517;
	mul.wide.u32 	%rd4520, %r8850, 4;
	add.s64 	%rd4521, %rd4519, %rd4520;
	ld.const.u32 	%r6011, [%rd4521+4];
	add.s32 	%r6012, %r6011, %r8852;
	bfe.u32 	%r6013, %r6009, 8, 8;
	mul.wide.u32 	%rd4522, %r6013, 168;
	add.s64 	%rd4523, %rd3279, %rd4522;
	add.s64 	%rd4524, %rd4523, %rd4520;
	ld.const.u32 	%r6014, [%rd4524+8];
	add.s32 	%r6015, %r6014, %r6012;
	bfe.u32 	%r6016, %r6009, 16, 8;
	mul.wide.u32 	%rd4525, %r6016, 168;
	add.s64 	%rd4526, %rd3279, %rd4525;
	add.s64 	%rd4527, %rd4526, %rd4520;
	ld.const.u32 	%r6017, [%rd4527+12];
	add.s32 	%r6018, %r6017, %r6015;
	bfe.u32 	%r6019, %r6009, 24, 8;
	mul.wide.u32 	%rd4528, %r6019, 168;
	add.s64 	%rd4529, %rd3279, %rd4528;
	add.s64 	%rd4530, %rd4529, %rd4520;
	ld.const.u32 	%r6020, [%rd4530+16];
	add.s32 	%r6021, %r6020, %r6018;
	ld.local.u32 	%r6022, [%rd4516+4];
	bfe.u32 	%r6023, %r6022, 0, 8;
	mul.wide.u32 	%rd4531, %r6023, 168;
	add.s64 	%rd4532, %rd3279, %rd4531;
	add.s64 	%rd4533, %rd4532, %rd4520;
	ld.const.u32 	%r6024, [%rd4533+20];
	add.s32 	%r6025, %r6024, %r6021;
	bfe.u32 	%r6026, %r6022, 8, 8;
	mul.wide.u32 	%rd4534, %r6026, 168;
	add.s64 	%rd4535, %rd3279, %rd4534;
	add.s64 	%rd4536, %rd4535, %rd4520;
	ld.const.u32 	%r6027, [%rd4536+24];
	add.s32 	%r6028, %r6027, %r6025;
	bfe.u32 	%r6029, %r6022, 16, 8;
	mul.wide.u32 	%rd4537, %r6029, 168;
	add.s64 	%rd4538, %rd3279, %rd4537;
	add.s64 	%rd4539, %rd4538, %rd4520;
	ld.const.u32 	%r6030, [%rd4539+28];
	add.s32 	%r6031, %r6030, %r6028;
	bfe.u32 	%r6032, %r6022, 24, 8;
	mul.wide.u32 	%rd4540, %r6032, 168;
	add.s64 	%rd4541, %rd3279, %rd4540;
	add.s64 	%rd4542, %rd4541, %rd4520;
	ld.const.u32 	%r6033, [%rd4542+32];
	add.s32 	%r6034, %r6033, %r6031;
	ld.local.u32 	%r6035, [%rd4516+8];
	bfe.u32 	%r6036, %r6035, 0, 8;
	mul.wide.u32 	%rd4543, %r6036, 168;
	add.s64 	%rd4544, %rd3279, %rd4543;
	add.s64 	%rd4545, %rd4544, %rd4520;
	ld.const.u32 	%r6037, [%rd4545+36];
	add.s32 	%r6038, %r6037, %r6034;
	bfe.u32 	%r6039, %r6035, 8, 8;
	mul.wide.u32 	%rd4546, %r6039, 168;
	add.s64 	%rd4547, %rd3279, %rd4546;
	add.s64 	%rd4548, %rd4547, %rd4520;
	ld.const.u32 	%r6040, [%rd4548+40];
	add.s32 	%r6041, %r6040, %r6038;
	bfe.u32 	%r6042, %r6035, 16, 8;
	mul.wide.u32 	%rd4549, %r6042, 168;
	add.s64 	%rd4550, %rd3279, %rd4549;
	add.s64 	%rd4551, %rd4550, %rd4520;
	ld.const.u32 	%r6043, [%rd4551+44];
	add.s32 	%r6044, %r6043, %r6041;
	bfe.u32 	%r6045, %r6035, 24, 8;
	mul.wide.u32 	%rd4552, %r6045, 168;
	add.s64 	%rd4553, %rd3279, %rd4552;
	add.s64 	%rd4554, %rd4553, %rd4520;
	ld.const.u32 	%r6046, [%rd4554+48];
	add.s32 	%r6047, %r6046, %r6044;
	ld.local.u32 	%r6048, [%rd4516+12];
	bfe.u32 	%r6049, %r6048, 0, 8;
	mul.wide.u32 	%rd4555, %r6049, 168;
	add.s64 	%rd4556, %rd3279, %rd4555;
	add.s64 	%rd4557, %rd4556, %rd4520;
	ld.const.u32 	%r6050, [%rd4557+52];
	add.s32 	%r6051, %r6050, %r6047;
	bfe.u32 	%r6052, %r6048, 8, 8;
	mul.wide.u32 	%rd4558, %r6052, 168;
	add.s64 	%rd4559, %rd3279, %rd4558;
	add.s64 	%rd4560, %rd4559, %rd4520;
	ld.const.u32 	%r6053, [%rd4560+56];
	add.s32 	%r6054, %r6053, %r6051;
	bfe.u32 	%r6055, %r6048, 16, 8;
	mul.wide.u32 	%rd4561, %r6055, 168;
	add.s64 	%rd4562, %rd3279, %rd4561;
	add.s64 	%rd4563, %rd4562, %rd4520;
	ld.const.u32 	%r6056, [%rd4563+60];
	add.s32 	%r6057, %r6056, %r6054;
	bfe.u32 	%r6058, %r6048, 24, 8;
	mul.wide.u32 	%rd4564, %r6058, 168;
	add.s64 	%rd4565, %rd3279, %rd4564;
	add.s32 	%r8850, %r8850, 16;
	add.s64 	%rd4566, %rd4565, %rd4520;
	ld.const.u32 	%r6059, [%rd4566+64];
	add.s32 	%r8852, %r6059, %r6057;
	setp.eq.s32 	%p1205, %r8850, %r1236;
	mov.u32 	%r8863, %r1236;
	@%p1205 bra 	$L__BB0_2423;
	bra.uni 	$L__BB0_2422;
$L__BB0_2423:
	setp.eq.s32 	%p1206, %r1225, 0;
	@%p1206 bra 	$L__BB0_2402;
	setp.lt.u32 	%p1207, %r1226, 7;
	@%p1207 bra 	$L__BB0_2426;
	cvt.u64.u32 	%rd4567, %r8863;
	add.s64 	%rd4568, %rd9, %rd4567;
	ld.local.u8 	%r6061, [%rd4568];
	mul.wide.u32 	%rd4569, %r6061, 168;
	add.s64 	%rd4571, %rd3279, %rd4569;
	mul.wide.u32 	%rd4572, %r8863, 4;
	add.s64 	%rd4573, %rd4571, %rd4572;
	ld.const.u32 	%r6062, [%rd4573+4];
	add.s32 	%r6063, %r6062, %r8852;
	ld.local.u8 	%r6064, [%rd4568+1];
	mul.wide.u32 	%rd4574, %r6064, 168;
	add.s64 	%rd4575, %rd3279, %rd4574;
	add.s64 	%rd4576, %rd4575, %rd4572;
	ld.const.u32 	%r6065, [%rd4576+8];
	add.s32 	%r6066, %r6065, %r6063;
	ld.local.u8 	%r6067, [%rd4568+2];
	mul.wide.u32 	%rd4577, %r6067, 168;
	add.s64 	%rd4578, %rd3279, %rd4577;
	add.s64 	%rd4579, %rd4578, %rd4572;
	ld.const.u32 	%r6068, [%rd4579+12];
	add.s32 	%r6069, %r6068, %r6066;
	ld.local.u8 	%r6070, [%rd4568+3];
	mul.wide.u32 	%rd4580, %r6070, 168;
	add.s64 	%rd4581, %rd3279, %rd4580;
	add.s64 	%rd4582, %rd4581, %rd4572;
	ld.const.u32 	%r6071, [%rd4582+16];
	add.s32 	%r6072, %r6071, %r6069;
	ld.local.u8 	%r6073, [%rd4568+4];
	mul.wide.u32 	%rd4583, %r6073, 168;
	add.s64 	%rd4584, %rd3279, %rd4583;
	add.s64 	%rd4585, %rd4584, %rd4572;
	ld.const.u32 	%r6074, [%rd4585+20];
	add.s32 	%r6075, %r6074, %r6072;
	ld.local.u8 	%r6076, [%rd4568+5];
	mul.wide.u32 	%rd4586, %r6076, 168;
	add.s64 	%rd4587, %rd3279, %rd4586;
	add.s64 	%rd4588, %rd4587, %rd4572;
	ld.const.u32 	%r6077, [%rd4588+24];
	add.s32 	%r6078, %r6077, %r6075;
	ld.local.u8 	%r6079, [%rd4568+6];
	mul.wide.u32 	%rd4589, %r6079, 168;
	add.s64 	%rd4590, %rd3279, %rd4589;
	add.s64 	%rd4591, %rd4590, %rd4572;
	ld.const.u32 	%r6080, [%rd4591+28];
	add.s32 	%r6081, %r6080, %r6078;
	ld.local.u8 	%r6082, [%rd4568+7];
	mul.wide.u32 	%rd4592, %r6082, 168;
	add.s64 	%rd4593, %rd3279, %rd4592;
	add.s32 	%r8863, %r8863, 8;
	add.s64 	%rd4594, %rd4593, %rd4572;
	ld.const.u32 	%r6083, [%rd4594+32];
	add.s32 	%r8852, %r6083, %r6081;
$L__BB0_2426:
	setp.eq.s32 	%p1208, %r1227, 0;
	@%p1208 bra 	$L__BB0_2402;
	setp.lt.u32 	%p1209, %r1228, 3;
	@%p1209 bra 	$L__BB0_2429;
	cvt.u64.u32 	%rd4595, %r8863;
	add.s64 	%rd4596, %rd9, %rd4595;
	ld.local.u8 	%r6085, [%rd4596];
	mul.wide.u32 	%rd4597, %r6085, 168;
	add.s64 	%rd4599, %rd3279, %rd4597;
	mul.wide.u32 	%rd4600, %r8863, 4;
	add.s64 	%rd4601, %rd4599, %rd4600;
	ld.const.u32 	%r6086, [%rd4601+4];
	add.s32 	%r6087, %r6086, %r8852;
	ld.local.u8 	%r6088, [%rd4596+1];
	mul.wide.u32 	%rd4602, %r6088, 168;
	add.s64 	%rd4603, %rd3279, %rd4602;
	add.s64 	%rd4604, %rd4603, %rd4600;
	ld.const.u32 	%r6089, [%rd4604+8];
	add.s32 	%r6090, %r6089, %r6087;
	ld.local.u8 	%r6091, [%rd4596+2];
	mul.wide.u32 	%rd4605, %r6091, 168;
	add.s64 	%rd4606, %rd3279, %rd4605;
	add.s64 	%rd4607, %rd4606, %rd4600;
	ld.const.u32 	%r6092, [%rd4607+12];
	add.s32 	%r6093, %r6092, %r6090;
	ld.local.u8 	%r6094, [%rd4596+3];
	mul.wide.u32 	%rd4608, %r6094, 168;
	add.s64 	%rd4609, %rd3279, %rd4608;
	add.s32 	%r8863, %r8863, 4;
	add.s64 	%rd4610, %rd4609, %rd4600;
	ld.const.u32 	%r6095, [%rd4610+16];
	add.s32 	%r8852, %r6095, %r6093;
$L__BB0_2429:
	setp.eq.s32 	%p1210, %r1237, 0;
	@%p1210 bra 	$L__BB0_2402;
	setp.eq.s32 	%p1211, %r1237, 1;
	cvt.u64.u32 	%rd4611, %r8863;
	add.s64 	%rd317, %rd9, %rd4611;
	ld.local.u8 	%r6096, [%rd317];
	mul.wide.u32 	%rd4612, %r6096, 168;
	add.s64 	%rd4614, %rd3279, %rd4612;
	mul.wide.u32 	%rd4615, %r8863, 4;
	add.s64 	%rd4616, %rd4614, %rd4615;
	ld.const.u32 	%r6097, [%rd4616+4];
	add.s32 	%r8852, %r6097, %r8852;
	@%p1211 bra 	$L__BB0_2402;
	setp.eq.s32 	%p1212, %r1237, 2;
	ld.local.u8 	%r6098, [%rd317+1];
	mul.wide.u32 	%rd4617, %r6098, 168;
	add.s64 	%rd4619, %rd3279, %rd4617;
	add.s64 	%rd4621, %rd4619, %rd4615;
	ld.const.u32 	%r6099, [%rd4621+8];
	add.s32 	%r8852, %r6099, %r8852;
	@%p1212 bra 	$L__BB0_2402;
	ld.local.u8 	%r6100, [%rd317+2];
	mul.wide.u32 	%rd4622, %r6100, 168;
	add.s64 	%rd4624, %rd3279, %rd4622;
	add.s64 	%rd4626, %rd4624, %rd4615;
	ld.const.u32 	%r6101, [%rd4626+12];
	add.s32 	%r8852, %r6101, %r8852;
	bra.uni 	$L__BB0_2402;
$L__BB0_2433:
	setp.lt.s32 	%p1199, %r1218, 4;
	mov.b32 	%r8868, 0;
	@%p1199 bra 	$L__BB0_2436;
	mov.b32 	%r8849, 0;
$L__BB0_2435:
	cvt.u64.u32 	%rd4493, %r8849;
	add.s64 	%rd4494, %rd8, %rd4493;
	ld.local.u32 	%r5994, [%rd4494];
	bfe.u32 	%r5995, %r5994, 0, 8;
	bfe.u32 	%r5996, %r5994, 8, 8;
	bfe.u32 	%r5997, %r5994, 16, 8;
	bfe.u32 	%r5998, %r5994, 24, 8;
	cvt.u64.u32 	%rd4495, %r5995;
	and.b64  	%rd4496, %rd4495, 255;
	add.s64 	%rd4497, %rd27, %rd4496;
	add.s64 	%rd4498, %rd9, %rd4493;
	cvt.u64.u32 	%rd4499, %r5996;
	and.b64  	%rd4500, %rd4499, 255;
	add.s64 	%rd4501, %rd27, %rd4500;
	cvt.u64.u32 	%rd4502, %r5997;
	and.b64  	%rd4503, %rd4502, 255;
	add.s64 	%rd4504, %rd27, %rd4503;
	cvt.u64.u32 	%rd4505, %r5998;
	and.b64  	%rd4506, %rd4505, 255;
	add.s64 	%rd4507, %rd27, %rd4506;
	ld.local.u8 	%r5999, [%rd4507];
	ld.local.u8 	%r6000, [%rd4504];
	prmt.b32 	%r6001, %r6000, %r5999, 0x3340U;
	ld.local.u8 	%r6002, [%rd4501];
	ld.local.u8 	%r6003, [%rd4497];
	prmt.b32 	%r6004, %r6003, %r6002, 0x3340U;
	prmt.b32 	%r6005, %r6004, %r6001, 0x5410U;
	st.local.u32 	[%rd4498], %r6005;
	add.s32 	%r8849, %r8849, 4;
	setp.eq.s32 	%p1200, %r8849, %r1235;
	mov.u32 	%r8868, %r1235;
	@%p1200 bra 	$L__BB0_2436;
	bra.uni 	$L__BB0_2435;
$L__BB0_2436:
	setp.eq.s32 	%p1201, %r1234, 0;
	@%p1201 bra 	$L__BB0_2420;
	setp.eq.s32 	%p1202, %r1234, 1;
	cvt.u64.u32 	%rd4508, %r8868;
	add.s64 	%rd318, %rd8, %rd4508;
	ld.local.u8 	%rd4509, [%rd318];
	add.s64 	%rd4510, %rd27, %rd4509;
	ld.local.u8 	%rs1849, [%rd4510];
	add.s64 	%rd319, %rd9, %rd4508;
	st.local.u8 	[%rd319], %rs1849;
	@%p1202 bra 	$L__BB0_2420;
	setp.eq.s32 	%p1203, %r1234, 2;
	ld.local.u8 	%rd4511, [%rd318+1];
	add.s64 	%rd4512, %rd27, %rd4511;
	ld.local.u8 	%rs1850, [%rd4512];
	st.local.u8 	[%rd319+1], %rs1850;
	@%p1203 bra 	$L__BB0_2420;
	ld.local.u8 	%rd4513, [%rd318+2];
	add.s64 	%rd4514, %rd27, %rd4513;
	ld.local.u8 	%rs1851, [%rd4514];
	st.local.u8 	[%rd319+2], %rs1851;
	bra.uni 	$L__BB0_2420;
$L__BB0_2440:
	add.s32 	%r5960, %r1233, %r1409;
	setp.gt.u32 	%p1189, %r5960, -16;
	mov.b32 	%r8869, 0;
	@%p1189 bra 	$L__BB0_2443;
	and.b32  	%r8869, %r1416, -16;
	mov.b32 	%r8848, 0;
$L__BB0_2442:
	.pragma "nounroll";
	cvt.u16.u32 	%rs1819, %r8848;
	cvt.u64.u32 	%rd4486, %r8848;
	add.s64 	%rd4487, %rd8, %rd4486;
	add.s16 	%rs1820, %rs1819, 1;
	add.s16 	%rs1821, %rs1819, 2;
	add.s16 	%rs1822, %rs1819, 3;
	cvt.u32.u16 	%r5962, %rs1822;
	cvt.u32.u16 	%r5963, %rs1821;
	prmt.b32 	%r5964, %r5963, %r5962, 0x3340U;
	cvt.u32.u16 	%r5965, %rs1820;
	prmt.b32 	%r5966, %r8848, %r5965, 0x3340U;
	prmt.b32 	%r5967, %r5966, %r5964, 0x5410U;
	st.local.u32 	[%rd4487], %r5967;
	add.s16 	%rs1823, %rs1819, 4;
	add.s16 	%rs1824, %rs1819, 5;
	add.s16 	%rs1825, %rs1819, 6;
	add.s16 	%rs1826, %rs1819, 7;
	cvt.u32.u16 	%r5968, %rs1826;
	cvt.u32.u16 	%r5969, %rs1825;
	prmt.b32 	%r5970, %r5969, %r5968, 0x3340U;
	cvt.u32.u16 	%r5971, %rs1824;
	cvt.u32.u16 	%r5972, %rs1823;
	prmt.b32 	%r5973, %r5972, %r5971, 0x3340U;
	prmt.b32 	%r5974, %r5973, %r5970, 0x5410U;
	st.local.u32 	[%rd4487+4], %r5974;
	add.s16 	%rs1827, %rs1819, 8;
	add.s16 	%rs1828, %rs1819, 9;
	add.s16 	%rs1829, %rs1819, 10;
	add.s16 	%rs1830, %rs1819, 11;
	cvt.u32.u16 	%r5975, %rs1830;
	cvt.u32.u16 	%r5976, %rs1829;
	prmt.b32 	%r5977, %r5976, %r5975, 0x3340U;
	cvt.u32.u16 	%r5978, %rs1828;
	cvt.u32.u16 	%r5979, %rs1827;
	prmt.b32 	%r5980, %r5979, %r5978, 0x3340U;
	prmt.b32 	%r5981, %r5980, %r5977, 0x5410U;
	st.local.u32 	[%rd4487+8], %r5981;
	add.s16 	%rs1831, %rs1819, 12;
	add.s16 	%rs1832, %rs1819, 13;
	add.s16 	%rs1833, %rs1819, 14;
	add.s16 	%rs1834, %rs1819, 15;
	cvt.u32.u16 	%r5982, %rs1834;
	cvt.u32.u16 	%r5983, %rs1833;
	prmt.b32 	%r5984, %r5983, %r5982, 0x3340U;
	cvt.u32.u16 	%r5985, %rs1832;
	cvt.u32.u16 	%r5986, %rs1831;
	prmt.b32 	%r5987, %r5986, %r5985, 0x3340U;
	prmt.b32 	%r5988, %r5987, %r5984, 0x5410U;
	st.local.u32 	[%rd4487+12], %r5988;
	add.s32 	%r8848, %r8848, 16;
	setp.eq.s32 	%p1190, %r8848, %r8869;
	@%p1190 bra 	$L__BB0_2443;
	bra.uni 	$L__BB0_2442;
$L__BB0_2443:
	and.b32  	%r5989, %r1416, 15;
	setp.eq.s32 	%p1191, %r5989, 0;
	@%p1191 bra 	$L__BB0_2401;
	setp.lt.u32 	%p1192, %r1415, 7;
	@%p1192 bra 	$L__BB0_2446;
	cvt.u16.u32 	%rs1835, %r8869;
	cvt.u64.u32 	%rd4488, %r8869;
	add.s64 	%rd4489, %rd8, %rd4488;
	st.local.u8 	[%rd4489], %rs1835;
	add.s16 	%rs1836, %rs1835, 1;
	st.local.u8 	[%rd4489+1], %rs1836;
	add.s16 	%rs1837, %rs1835, 2;
	st.local.u8 	[%rd4489+2], %rs1837;
	add.s16 	%rs1838, %rs1835, 3;
	st.local.u8 	[%rd4489+3], %rs1838;
	add.s16 	%rs1839, %rs1835, 4;
	st.local.u8 	[%rd4489+4], %rs1839;
	add.s16 	%rs1840, %rs1835, 5;
	st.local.u8 	[%rd4489+5], %rs1840;
	add.s16 	%rs1841, %rs1835, 6;
	st.local.u8 	[%rd4489+6], %rs1841;
	add.s16 	%rs1842, %rs1835, 7;
	st.local.u8 	[%rd4489+7], %rs1842;
	add.s32 	%r8869, %r8869, 8;
$L__BB0_2446:
	and.b32  	%r5990, %r1414, 7;
	setp.eq.s32 	%p1193, %r5990, 0;
	@%p1193 bra 	$L__BB0_2401;
	and.b32  	%r2347, %r1412, 3;
	setp.lt.u32 	%p1194, %r1413, 3;
	@%p1194 bra 	$L__BB0_2449;
	cvt.u16.u32 	%rs1843, %r8869;
	cvt.u64.u32 	%rd4490, %r8869;
	add.s64 	%rd4491, %rd8, %rd4490;
	st.local.u8 	[%rd4491], %rs1843;
	add.s16 	%rs1844, %rs1843, 1;
	st.local.u8 	[%rd4491+1], %rs1844;
	add.s16 	%rs1845, %rs1843, 2;
	st.local.u8 	[%rd4491+2], %rs1845;
	add.s16 	%rs1846, %rs1843, 3;
	st.local.u8 	[%rd4491+3], %rs1846;
	add.s32 	%r8869, %r8869, 4;
$L__BB0_2449:
	setp.eq.s32 	%p1195, %r2347, 0;
	@%p1195 bra 	$L__BB0_2401;
	cvt.u16.u32 	%rs589, %r8869;
	cvt.u64.u32 	%rd4492, %r8869;
	add.s64 	%rd320, %rd8, %rd4492;
	st.local.u8 	[%rd320], %rs589;
	setp.eq.s32 	%p1196, %r2347, 1;
	@%p1196 bra 	$L__BB0_2401;
	add.s16 	%rs1847, %rs589, 1;
	st.local.u8 	[%rd320+1], %rs1847;
	setp.eq.s32 	%p1197, %r2347, 2;
	@%p1197 bra 	$L__BB0_2401;
	add.s16 	%rs1848, %rs589, 2;
	st.local.u8 	[%rd320+2], %rs1848;
	bra.uni 	$L__BB0_2401;
$L__BB0_2453:
	setp.lt.s32 	%p1277, %r1421, 1;
	@%p1277 bra 	$L__BB0_2455;
	mov.b16 	%rs1917, 0;
	st.local.u8 	[%rd8], %rs1917;
$L__BB0_2455:
	setp.gt.s32 	%p1278, %r1218, 0;
	mov.b32 	%r8875, 0;
	@%p1278 bra 	$L__BB0_2470;
$L__BB0_2456:
	st.local.u32 	[%rd6875], %r8875;
	add.s64 	%rd6876, %rd6876, 4;
	add.s64 	%rd6875, %rd6875, 4;
	bra.uni 	$L__BB0_2306;
$L__BB0_2457:
	setp.lt.u32 	%p1284, %r1224, 15;
	mov.b32 	%r8880, 0;
	mov.u32 	%r8875, %r8880;
	@%p1284 bra 	$L__BB0_2460;
	mov.b32 	%r8873, 0;
	mov.u32 	%r8875, %r8873;
$L__BB0_2459:
	.pragma "nounroll";
	cvt.u64.u32 	%rd4897, %r8873;
	add.s64 	%rd4898, %rd9, %rd4897;
	ld.local.u32 	%r6287, [%rd4898];
	bfe.u32 	%r6288, %r6287, 0, 8;
	mul.wide.u32 	%rd4899, %r6288, 168;
	add.s64 	%rd4901, %rd3279, %rd4899;
	mul.wide.u32 	%rd4902, %r8873, 4;
	add.s64 	%rd4903, %rd4901, %rd4902;
	ld.const.u32 	%r6289, [%rd4903+4];
	add.s32 	%r6290, %r6289, %r8875;
	bfe.u32 	%r6291, %r6287, 8, 8;
	mul.wide.u32 	%rd4904, %r6291, 168;
	add.s64 	%rd4905, %rd3279, %rd4904;
	add.s64 	%rd4906, %rd4905, %rd4902;
	ld.const.u32 	%r6292, [%rd4906+8];
	add.s32 	%r6293, %r6292, %r6290;
	bfe.u32 	%r6294, %r6287, 16, 8;
	mul.wide.u32 	%rd4907, %r6294, 168;
	add.s64 	%rd4908, %rd3279, %rd4907;
	add.s64 	%rd4909, %rd4908, %rd4902;
	ld.const.u32 	%r6295, [%rd4909+12];
	add.s32 	%r6296, %r6295, %r6293;
	bfe.u32 	%r6297, %r6287, 24, 8;
	mul.wide.u32 	%rd4910, %r6297, 168;
	add.s64 	%rd4911, %rd3279, %rd4910;
	add.s64 	%rd4912, %rd4911, %rd4902;
	ld.const.u32 	%r6298, [%rd4912+16];
	add.s32 	%r6299, %r6298, %r6296;
	ld.local.u32 	%r6300, [%rd4898+4];
	bfe.u32 	%r6301, %r6300, 0, 8;
	mul.wide.u32 	%rd4913, %r6301, 168;
	add.s64 	%rd4914, %rd3279, %rd4913;
	add.s64 	%rd4915, %rd4914, %rd4902;
	ld.const.u32 	%r6302, [%rd4915+20];
	add.s32 	%r6303, %r6302, %r6299;
	bfe.u32 	%r6304, %r6300, 8, 8;
	mul.wide.u32 	%rd4916, %r6304, 168;
	add.s64 	%rd4917, %rd3279, %rd4916;
	add.s64 	%rd4918, %rd4917, %rd4902;
	ld.const.u32 	%r6305, [%rd4918+24];
	add.s32 	%r6306, %r6305, %r6303;
	bfe.u32 	%r6307, %r6300, 16, 8;
	mul.wide.u32 	%rd4919, %r6307, 168;
	add.s64 	%rd4920, %rd3279, %rd4919;
	add.s64 	%rd4921, %rd4920, %rd4902;
	ld.const.u32 	%r6308, [%rd4921+28];
	add.s32 	%r6309, %r6308, %r6306;
	bfe.u32 	%r6310, %r6300, 24, 8;
	mul.wide.u32 	%rd4922, %r6310, 168;
	add.s64 	%rd4923, %rd3279, %rd4922;
	add.s64 	%rd4924, %rd4923, %rd4902;
	ld.const.u32 	%r6311, [%rd4924+32];
	add.s32 	%r6312, %r6311, %r6309;
	ld.local.u32 	%r6313, [%rd4898+8];
	bfe.u32 	%r6314, %r6313, 0, 8;
	mul.wide.u32 	%rd4925, %r6314, 168;
	add.s64 	%rd4926, %rd3279, %rd4925;
	add.s64 	%rd4927, %rd4926, %rd4902;
	ld.const.u32 	%r6315, [%rd4927+36];
	add.s32 	%r6316, %r6315, %r6312;
	bfe.u32 	%r6317, %r6313, 8, 8;
	mul.wide.u32 	%rd4928, %r6317, 168;
	add.s64 	%rd4929, %rd3279, %rd4928;
	add.s64 	%rd4930, %rd4929, %rd4902;
	ld.const.u32 	%r6318, [%rd4930+40];
	add.s32 	%r6319, %r6318, %r6316;
	bfe.u32 	%r6320, %r6313, 16, 8;
	mul.wide.u32 	%rd4931, %r6320, 168;
	add.s64 	%rd4932, %rd3279, %rd4931;
	add.s64 	%rd4933, %rd4932, %rd4902;
	ld.const.u32 	%r6321, [%rd4933+44];
	add.s32 	%r6322, %r6321, %r6319;
	bfe.u32 	%r6323, %r6313, 24, 8;
	mul.wide.u32 	%rd4934, %r6323, 168;
	add.s64 	%rd4935, %rd3279, %rd4934;
	add.s64 	%rd4936, %rd4935, %rd4902;
	ld.const.u32 	%r6324, [%rd4936+48];
	add.s32 	%r6325, %r6324, %r6322;
	ld.local.u32 	%r6326, [%rd4898+12];
	bfe.u32 	%r6327, %r6326, 0, 8;
	mul.wide.u32 	%rd4937, %r6327, 168;
	add.s64 	%rd4938, %rd3279, %rd4937;
	add.s64 	%rd4939, %rd4938, %rd4902;
	ld.const.u32 	%r6328, [%rd4939+52];
	add.s32 	%r6329, %r6328, %r6325;
	bfe.u32 	%r6330, %r6326, 8, 8;
	mul.wide.u32 	%rd4940, %r6330, 168;
	add.s64 	%rd4941, %rd3279, %rd4940;
	add.s64 	%rd4942, %rd4941, %rd4902;
	ld.const.u32 	%r6331, [%rd4942+56];
	add.s32 	%r6332, %r6331, %r6329;
	bfe.u32 	%r6333, %r6326, 16, 8;
	mul.wide.u32 	%rd4943, %r6333, 168;
	add.s64 	%rd4944, %rd3279, %rd4943;
	add.s64 	%rd4945, %rd4944, %rd4902;
	ld.const.u32 	%r6334, [%rd4945+60];
	add.s32 	%r6335, %r6334, %r6332;
	bfe.u32 	%r6336, %r6326, 24, 8;
	mul.wide.u32 	%rd4946, %r6336, 168;
	add.s64 	%rd4947, %rd3279, %rd4946;
	add.s32 	%r8873, %r8873, 16;
	add.s64 	%rd4948, %rd4947, %rd4902;
	ld.const.u32 	%r6337, [%rd4948+64];
	add.s32 	%r8875, %r6337, %r6335;
	setp.eq.s32 	%p1285, %r8873, %r1236;
	mov.u32 	%r8880, %r1236;
	@%p1285 bra 	$L__BB0_2460;
	bra.uni 	$L__BB0_2459;
$L__BB0_2460:
	setp.eq.s32 	%p1286, %r1225, 0;
	@%p1286 bra 	$L__BB0_2456;
	setp.lt.u32 	%p1287, %r1226, 7;
	@%p1287 bra 	$L__BB0_2463;
	cvt.u64.u32 	%rd4949, %r8880;
	add.s64 	%rd4950, %rd9, %rd4949;
	ld.local.u8 	%r6339, [%rd4950];
	mul.wide.u32 	%rd4951, %r6339, 168;
	add.s64 	%rd4953, %rd3279, %rd4951;
	mul.wide.u32 	%rd4954, %r8880, 4;
	add.s64 	%rd4955, %rd4953, %rd4954;
	ld.const.u32 	%r6340, [%rd4955+4];
	add.s32 	%r6341, %r6340, %r8875;
	ld.local.u8 	%r6342, [%rd4950+1];
	mul.wide.u32 	%rd4956, %r6342, 168;
	add.s64 	%rd4957, %rd3279, %rd4956;
	add.s64 	%rd4958, %rd4957, %rd4954;
	ld.const.u32 	%r6343, [%rd4958+8];
	add.s32 	%r6344, %r6343, %r6341;
	ld.local.u8 	%r6345, [%rd4950+2];
	mul.wide.u32 	%rd4959, %r6345, 168;
	add.s64 	%rd4960, %rd3279, %rd4959;
	add.s64 	%rd4961, %rd4960, %rd4954;
	ld.const.u32 	%r6346, [%rd4961+12];
	add.s32 	%r6347, %r6346, %r6344;
	ld.local.u8 	%r6348, [%rd4950+3];
	mul.wide.u32 	%rd4962, %r6348, 168;
	add.s64 	%rd4963, %rd3279, %rd4962;
	add.s64 	%rd4964, %rd4963, %rd4954;
	ld.const.u32 	%r6349, [%rd4964+16];
	add.s32 	%r6350, %r6349, %r6347;
	ld.local.u8 	%r6351, [%rd4950+4];
	mul.wide.u32 	%rd4965, %r6351, 168;
	add.s64 	%rd4966, %rd3279, %rd4965;
	add.s64 	%rd4967, %rd4966, %rd4954;
	ld.const.u32 	%r6352, [%rd4967+20];
	add.s32 	%r6353, %r6352, %r6350;
	ld.local.u8 	%r6354, [%rd4950+5];
	mul.wide.u32 	%rd4968, %r6354, 168;
	add.s64 	%rd4969, %rd3279, %rd4968;
	add.s64 	%rd4970, %rd4969, %rd4954;
	ld.const.u32 	%r6355, [%rd4970+24];
	add.s32 	%r6356, %r6355, %r6353;
	ld.local.u8 	%r6357, [%rd4950+6];
	mul.wide.u32 	%rd4971, %r6357, 168;
	add.s64 	%rd4972, %rd3279, %rd4971;
	add.s64 	%rd4973, %rd4972, %rd4954;
	ld.const.u32 	%r6358, [%rd4973+28];
	add.s32 	%r6359, %r6358, %r6356;
	ld.local.u8 	%r6360, [%rd4950+7];
	mul.wide.u32 	%rd4974, %r6360, 168;
	add.s64 	%rd4975, %rd3279, %rd4974;
	add.s32 	%r8880, %r8880, 8;
	add.s64 	%rd4976, %rd4975, %rd4954;
	ld.const.u32 	%r6361, [%rd4976+32];
	add.s32 	%r8875, %r6361, %r6359;
$L__BB0_2463:
	setp.eq.s32 	%p1288, %r1227, 0;
	@%p1288 bra 	$L__BB0_2456;
	setp.lt.u32 	%p1289, %r1228, 3;
	@%p1289 bra 	$L__BB0_2466;
	cvt.u64.u32 	%rd4977, %r8880;
	add.s64 	%rd4978, %rd9, %rd4977;
	ld.local.u8 	%r6363, [%rd4978];
	mul.wide.u32 	%rd4979, %r6363, 168;
	add.s64 	%rd4981, %rd3279, %rd4979;
	mul.wide.u32 	%rd4982, %r8880, 4;
	add.s64 	%rd4983, %rd4981, %rd4982;
	ld.const.u32 	%r6364, [%rd4983+4];
	add.s32 	%r6365, %r6364, %r8875;
	ld.local.u8 	%r6366, [%rd4978+1];
	mul.wide.u32 	%rd4984, %r6366, 168;
	add.s64 	%rd4985, %rd3279, %rd4984;
	add.s64 	%rd4986, %rd4985, %rd4982;
	ld.const.u32 	%r6367, [%rd4986+8];
	add.s32 	%r6368, %r6367, %r6365;
	ld.local.u8 	%r6369, [%rd4978+2];
	mul.wide.u32 	%rd4987, %r6369, 168;
	add.s64 	%rd4988, %rd3279, %rd4987;
	add.s64 	%rd4989, %rd4988, %rd4982;
	ld.const.u32 	%r6370, [%rd4989+12];
	add.s32 	%r6371, %r6370, %r6368;
	ld.local.u8 	%r6372, [%rd4978+3];
	mul.wide.u32 	%rd4990, %r6372, 168;
	add.s64 	%rd4991, %rd3279, %rd4990;
	add.s32 	%r8880, %r8880, 4;
	add.s64 	%rd4992, %rd4991, %rd4982;
	ld.const.u32 	%r6373, [%rd4992+16];
	add.s32 	%r8875, %r6373, %r6371;
$L__BB0_2466:
	setp.eq.s32 	%p1290, %r1237, 0;
	@%p1290 bra 	$L__BB0_2456;
	setp.eq.s32 	%p1291, %r1237, 1;
	cvt.u64.u32 	%rd4993, %r8880;
	add.s64 	%rd323, %rd9, %rd4993;
	ld.local.u8 	%r6374, [%rd323];
	mul.wide.u32 	%rd4994, %r6374, 168;
	add.s64 	%rd4996, %rd3279, %rd4994;
	mul.wide.u32 	%rd4997, %r8880, 4;
	add.s64 	%rd4998, %rd4996, %rd4997;
	ld.const.u32 	%r6375, [%rd4998+4];
	add.s32 	%r8875, %r6375, %r8875;
	@%p1291 bra 	$L__BB0_2456;
	setp.eq.s32 	%p1292, %r1237, 2;
	ld.local.u8 	%r6376, [%rd323+1];
	mul.wide.u32 	%rd4999, %r6376, 168;
	add.s64 	%rd5001, %rd3279, %rd4999;
	add.s64 	%rd5003, %rd5001, %rd4997;
	ld.const.u32 	%r6377, [%rd5003+8];
	add.s32 	%r8875, %r6377, %r8875;
	@%p1292 bra 	$L__BB0_2456;
	ld.local.u8 	%r6378, [%rd323+2];
	mul.wide.u32 	%rd5004, %r6378, 168;
	add.s64 	%rd5006, %rd3279, %rd5004;
	add.s64 	%rd5008, %rd5006, %rd4997;
	ld.const.u32 	%r6379, [%rd5008+12];
	add.s32 	%r8875, %r6379, %r8875;
	bra.uni 	$L__BB0_2456;
$L__BB0_2470:
	setp.lt.s32 	%p1279, %r1218, 4;
	mov.b32 	%r8885, 0;
	@%p1279 bra 	$L__BB0_2473;
	mov.b32 	%r8872, 0;
$L__BB0_2472:
	cvt.u64.u32 	%rd4875, %r8872;
	add.s64 	%rd4876, %rd8, %rd4875;
	ld.local.u32 	%r6272, [%rd4876];
	bfe.u32 	%r6273, %r6272, 0, 8;
	bfe.u32 	%r6274, %r6272, 8, 8;
	bfe.u32 	%r6275, %r6272, 16, 8;
	bfe.u32 	%r6276, %r6272, 24, 8;
	cvt.u64.u32 	%rd4877, %r6273;
	and.b64  	%rd4878, %rd4877, 255;
	add.s64 	%rd4879, %rd27, %rd4878;
	add.s64 	%rd4880, %rd9, %rd4875;
	cvt.u64.u32 	%rd4881, %r6274;
	and.b64  	%rd4882, %rd4881, 255;
	add.s64 	%rd4883, %rd27, %rd4882;
	cvt.u64.u32 	%rd4884, %r6275;
	and.b64  	%rd4885, %rd4884, 255;
	add.s64 	%rd4886, %rd27, %rd4885;
	cvt.u64.u32 	%rd4887, %r6276;
	and.b64  	%rd4888, %rd4887, 255;
	add.s64 	%rd4889, %rd27, %rd4888;
	ld.local.u8 	%r6277, [%rd4889];
	ld.local.u8 	%r6278, [%rd4886];
	prmt.b32 	%r6279, %r6278, %r6277, 0x3340U;
	ld.local.u8 	%r6280, [%rd4883];
	ld.local.u8 	%r6281, [%rd4879];
	prmt.b32 	%r6282, %r6281, %r6280, 0x3340U;
	prmt.b32 	%r6283, %r6282, %r6279, 0x5410U;
	st.local.u32 	[%rd4880], %r6283;
	add.s32 	%r8872, %r8872, 4;
	setp.eq.s32 	%p1280, %r8872, %r1235;
	mov.u32 	%r8885, %r1235;
	@%p1280 bra 	$L__BB0_2473;
	bra.uni 	$L__BB0_2472;
$L__BB0_2473:
	setp.eq.s32 	%p1281, %r1234, 0;
	@%p1281 bra 	$L__BB0_2457;
	setp.eq.s32 	%p1282, %r1234, 1;
	cvt.u64.u32 	%rd4890, %r8885;
	add.s64 	%rd324, %rd8, %rd4890;
	ld.local.u8 	%rd4891, [%rd324];
	add.s64 	%rd4892, %rd27, %rd4891;
	ld.local.u8 	%rs1918, [%rd4892];
	add.s64 	%rd325, %rd9, %rd4890;
	st.local.u8 	[%rd325], %rs1918;
	@%p1282 bra 	$L__BB0_2457;
	setp.eq.s32 	%p1283, %r1234, 2;
	ld.local.u8 	%rd4893, [%rd324+1];
	add.s64 	%rd4894, %rd27, %rd4893;
	ld.local.u8 	%rs1919, [%rd4894];
	st.local.u8 	[%rd325+1], %rs1919;
	@%p1283 bra 	$L__BB0_2457;
	ld.local.u8 	%rd4895, [%rd324+2];
	add.s64 	%rd4896, %rd27, %rd4895;
	ld.local.u8 	%rs1920, [%rd4896];
	st.local.u8 	[%rd325+2], %rs1920;
	bra.uni 	$L__BB0_2457;
$L__BB0_2477:
	add.s32 	%r8470, %r1530, 1;
	add.s32 	%r1529, %r1529, -1;
	setp.eq.s32 	%p1538, %r1530, %r1219;
	add.s32 	%r1528, %r1528, 1;
	add.s16 	%rs353, %rs353, 1;
	add.s16 	%rs352, %rs352, 1;
	@%p1538 bra 	$L__BB0_2478;
	bra.uni 	$L__BB0_1506;
$L__BB0_2478:
	mul.wide.s32 	%rd5881, %r1218, 4;
	add.s64 	%rd5882, %rd3280, %rd5881;
	ld.const.u32 	%r1580, [%rd5882];
	st.local.u32 	[%rd6881], %r1580;
	sub.s64 	%rd5884, %rd6882, %rd5089;
	shr.u64 	%rd5885, %rd5884, 2;
	cvt.u32.u64 	%r1581, %rd5885;
	add.s32 	%r1582, %r1581, -1;
	setp.gt.s32 	%p1539, %r1581, 1;
	@%p1539 bra 	$L__BB0_2479;
	bra.uni 	$L__BB0_1600;
$L__BB0_2479:
	add.s32 	%r2009, %r1581, -2;
	mov.b32 	%r8494, 0;
	mov.u32 	%r8493, %r1582;
$L__BB0_2480:
	sub.s32 	%r7066, %r8494, %r1581;
	setp.lt.s32 	%p1540, %r7066, -1;
	@%p1540 bra 	$L__BB0_2022;
	bra.uni 	$L__BB0_1599;
$L__BB0_2481:
	setp.eq.s32 	%p1471, %r1530, 0;
	@%p1471 bra 	$L__BB0_2624;
$L__BB0_2482:
	setp.gt.s32 	%p1472, %r1540, 0;
	@%p1472 bra 	$L__BB0_2483;
	bra.uni 	$L__BB0_2484;
$L__BB0_2483:
	mov.b16 	%rs2117, 0;
	st.local.u8 	[%rd5], %rs2117;
$L__BB0_2484:
	setp.gt.s32 	%p1473, %r1218, 0;
	mov.b32 	%r8905, 0;
	@%p1473 bra 	$L__BB0_2546;
$L__BB0_2485:
	st.local.u32 	[%rd6881], %r8905;
	mov.b32 	%r8886, 0;
$L__BB0_2486:
	mov.u32 	%r2382, %r8886;
	setp.eq.s32 	%p1509, %r2382, %r1537;
	mov.u32 	%r8887, %r1537;
	@%p1509 bra 	$L__BB0_2488;
	add.s32 	%r8886, %r2382, 1;
	cvt.u64.u32 	%rd5733, %r2382;
	add.s64 	%rd5734, %rd4, %rd5733;
	ld.local.u8 	%r6921, [%rd5734+1];
	ld.local.u8 	%r6922, [%rd5734];
	add.s32 	%r6923, %r6922, 1;
	setp.ge.u32 	%p1510, %r6923, %r6921;
	mov.u32 	%r8887, %r2382;
	@%p1510 bra 	$L__BB0_2486;
$L__BB0_2488:
	add.s64 	%rd6882, %rd6882, 4;
	add.s64 	%rd6881, %rd6881, 4;
	ld.local.u8 	%r6924, [%rd4];
	setp.le.s32 	%p1511, %r1542, %r6924;
	@%p1511 bra 	$L__BB0_2477;
	cvt.u64.u32 	%rd5735, %r8887;
	add.s64 	%rd5736, %rd4, %rd5735;
	ld.local.u8 	%rs2118, [%rd5736];
	add.s16 	%rs2119, %rs2118, 1;
	st.local.u8 	[%rd5736], %rs2119;
	setp.eq.s32 	%p1512, %r8887, 0;
	@%p1512 bra 	$L__BB0_2482;
	and.b32  	%r2387, %r8887, 15;
	setp.lt.u32 	%p1513, %r8887, 16;
	mov.b32 	%r8889, 0;
	@%p1513 bra 	$L__BB0_2493;
	and.b32  	%r8889, %r8887, -16;
	mov.b32 	%r8888, 0;
$L__BB0_2492:
	.pragma "nounroll";
	cvt.u16.u32 	%rs2120, %r8888;
	cvt.u64.u32 	%rd5737, %r8888;
	add.s64 	%rd5738, %rd4, %rd5737;
	add.s16 	%rs2121, %rs2120, 1;
	add.s16 	%rs2122, %rs2120, 2;
	add.s16 	%rs2123, %rs2120, 3;
	cvt.u32.u16 	%r6927, %rs2123;
	cvt.u32.u16 	%r6928, %rs2122;
	prmt.b32 	%r6929, %r6928, %r6927, 0x3340U;
	cvt.u32.u16 	%r6930, %rs2121;
	prmt.b32 	%r6931, %r8888, %r6930, 0x3340U;
	prmt.b32 	%r6932, %r6931, %r6929, 0x5410U;
	st.local.u32 	[%rd5738], %r6932;
	add.s16 	%rs2124, %rs2120, 4;
	add.s16 	%rs2125, %rs2120, 5;
	add.s16 	%rs2126, %rs2120, 6;
	add.s16 	%rs2127, %rs2120, 7;
	cvt.u32.u16 	%r6933, %rs2127;
	cvt.u32.u16 	%r6934, %rs2126;
	prmt.b32 	%r6935, %r6934, %r6933, 0x3340U;
	cvt.u32.u16 	%r6936, %rs2125;
	cvt.u32.u16 	%r6937, %rs2124;
	prmt.b32 	%r6938, %r6937, %r6936, 0x3340U;
	prmt.b32 	%r6939, %r6938, %r6935, 0x5410U;
	st.local.u32 	[%rd5738+4], %r6939;
	add.s16 	%rs2128, %rs2120, 8;
	add.s16 	%rs2129, %rs2120, 9;
	add.s16 	%rs2130, %rs2120, 10;
	add.s16 	%rs2131, %rs2120, 11;
	cvt.u32.u16 	%r6940, %rs2131;
	cvt.u32.u16 	%r6941, %rs2130;
	prmt.b32 	%r6942, %r6941, %r6940, 0x3340U;
	cvt.u32.u16 	%r6943, %rs2129;
	cvt.u32.u16 	%r6944, %rs2128;
	prmt.b32 	%r6945, %r6944, %r6943, 0x3340U;
	prmt.b32 	%r6946, %r6945, %r6942, 0x5410U;
	st.local.u32 	[%rd5738+8], %r6946;
	add.s16 	%rs2132, %rs2120, 12;
	add.s16 	%rs2133, %rs2120, 13;
	add.s16 	%rs2134, %rs2120, 14;
	add.s16 	%rs2135, %rs2120, 15;
	cvt.u32.u16 	%r6947, %rs2135;
	cvt.u32.u16 	%r6948, %rs2134;
	prmt.b32 	%r6949, %r6948, %r6947, 0x3340U;
	cvt.u32.u16 	%r6950, %rs2133;
	cvt.u32.u16 	%r6951, %rs2132;
	prmt.b32 	%r6952, %r6951, %r6950, 0x3340U;
	prmt.b32 	%r6953, %r6952, %r6949, 0x5410U;
	st.local.u32 	[%rd5738+12], %r6953;
	add.s32 	%r8888, %r8888, 16;
	setp.eq.s32 	%p1514, %r8888, %r8889;
	@%p1514 bra 	$L__BB0_2493;
	bra.uni 	$L__BB0_2492;
$L__BB0_2493:
	setp.eq.s32 	%p1515, %r2387, 0;
	@%p1515 bra 	$L__BB0_2482;
	and.b32  	%r2390, %r8887, 7;
	setp.lt.u32 	%p1516, %r2387, 8;
	@%p1516 bra 	$L__BB0_2496;
	cvt.u16.u32 	%rs2136, %r8889;
	cvt.u64.u32 	%rd5739, %r8889;
	add.s64 	%rd5740, %rd4, %rd5739;
	st.local.u8 	[%rd5740], %rs2136;
	add.s16 	%rs2137, %rs2136, 1;
	st.local.u8 	[%rd5740+1], %rs2137;
	add.s16 	%rs2138, %rs2136, 2;
	st.local.u8 	[%rd5740+2], %rs2138;
	add.s16 	%rs2139, %rs2136, 3;
	st.local.u8 	[%rd5740+3], %rs2139;
	add.s16 	%rs2140, %rs2136, 4;
	st.local.u8 	[%rd5740+4], %rs2140;
	add.s16 	%rs2141, %rs2136, 5;
	st.local.u8 	[%rd5740+5], %rs2141;
	add.s16 	%rs2142, %rs2136, 6;
	st.local.u8 	[%rd5740+6], %rs2142;
	add.s16 	%rs2143, %rs2136, 7;
	st.local.u8 	[%rd5740+7], %rs2143;
	add.s32 	%r8889, %r8889, 8;
$L__BB0_2496:
	setp.eq.s32 	%p1517, %r2390, 0;
	@%p1517 bra 	$L__BB0_2482;
	and.b32  	%r2393, %r8887, 3;
	setp.lt.u32 	%p1518, %r2390, 4;
	@%p1518 bra 	$L__BB0_2499;
	cvt.u16.u32 	%rs2144, %r8889;
	cvt.u64.u32 	%rd5741, %r8889;
	add.s64 	%rd5742, %rd4, %rd5741;
	st.local.u8 	[%rd5742], %rs2144;
	add.s16 	%rs2145, %rs2144, 1;
	st.local.u8 	[%rd5742+1], %rs2145;
	add.s16 	%rs2146, %rs2144, 2;
	st.local.u8 	[%rd5742+2], %rs2146;
	add.s16 	%rs2147, %rs2144, 3;
	st.local.u8 	[%rd5742+3], %rs2147;
	add.s32 	%r8889, %r8889, 4;
$L__BB0_2499:
	setp.eq.s32 	%p1519, %r2393, 0;
	@%p1519 bra 	$L__BB0_2482;
	cvt.u16.u32 	%rs592, %r8889;
	cvt.u64.u32 	%rd5743, %r8889;
	add.s64 	%rd332, %rd4, %rd5743;
	st.local.u8 	[%rd332], %rs592;
	setp.eq.s32 	%p1520, %r2393, 1;
	@%p1520 bra 	$L__BB0_2482;
	add.s16 	%rs2148, %rs592, 1;
	st.local.u8 	[%rd332+1], %rs2148;
	setp.eq.s32 	%p1521, %r2393, 2;
	@%p1521 bra 	$L__BB0_2482;
	add.s16 	%rs2149, %rs592, 2;
	st.local.u8 	[%rd332+2], %rs2149;
	bra.uni 	$L__BB0_2482;
$L__BB0_2503:
	setp.lt.s32 	%p1475, %r8894, %r1530;
	cvt.u64.u32 	%rd5507, %r8892;
	add.s64 	%rd333, %rd6, %rd5507;
	@%p1475 bra 	$L__BB0_2505;
	cvt.s64.s32 	%rd5508, %r8893;
	add.s64 	%rd5509, %rd5, %rd5508;
	ld.local.u8 	%rd5510, [%rd5509];
	add.s64 	%rd5511, %rd27, %rd5510;
	ld.local.u8 	%rs2573, [%rd5511];
	bra.uni 	$L__BB0_2509;
$L__BB0_2505:
	setp.lt.s32 	%p1476, %r8893, 0;
	@%p1476 bra 	$L__BB0_2508;
	cvt.s64.s32 	%rd5512, %r8894;
	add.s64 	%rd5513, %rd4, %rd5512;
	ld.local.u8 	%rd5514, [%rd5513];
	add.s64 	%rd5515, %rd26, %rd5514;
	ld.local.u8 	%rs2574, [%rd5515];
$L__BB0_2507:
	add.s32 	%r8894, %r8894, 1;
	st.local.u8 	[%rd333], %rs2574;
	bra.uni 	$L__BB0_2510;
$L__BB0_2508:
	cvt.s64.s32 	%rd5516, %r8894;
	add.s64 	%rd5517, %rd4, %rd5516;
	ld.local.u8 	%rd5518, [%rd5517];
	add.s64 	%rd5519, %rd26, %rd5518;
	ld.local.u8 	%rs2574, [%rd5519];
	cvt.s64.s32 	%rd5520, %r8893;
	add.s64 	%rd5521, %rd5, %rd5520;
	ld.local.u8 	%rd5522, [%rd5521];
	add.s64 	%rd5523, %rd27, %rd5522;
	ld.local.u8 	%rs2573, [%rd5523];
	setp.lt.u16 	%p1477, %rs2574, %rs2573;
	@%p1477 bra 	$L__BB0_2507;
$L__BB0_2509:
	add.s32 	%r8893, %r8893, 1;
	st.local.u8 	[%rd333], %rs2573;
$L__BB0_2510:
	setp.lt.s32 	%p1478, %r8894, %r1530;
	@%p1478 bra 	$L__BB0_2512;
	cvt.s64.s32 	%rd5524, %r8893;
	add.s64 	%rd5525, %rd5, %rd5524;
	ld.local.u8 	%rd5526, [%rd5525];
	add.s64 	%rd5527, %rd27, %rd5526;
	ld.local.u8 	%rs2575, [%rd5527];
	bra.uni 	$L__BB0_2516;
$L__BB0_2512:
	setp.lt.s32 	%p1479, %r8893, 0;
	@%p1479 bra 	$L__BB0_2515;
	cvt.s64.s32 	%rd5528, %r8894;
	add.s64 	%rd5529, %rd4, %rd5528;
	ld.local.u8 	%rd5530, [%rd5529];
	add.s64 	%rd5531, %rd26, %rd5530;
	ld.local.u8 	%rs2576, [%rd5531];
$L__BB0_2514:
	add.s32 	%r8894, %r8894, 1;
	st.local.u8 	[%rd333+1], %rs2576;
	bra.uni 	$L__BB0_2517;
$L__BB0_2515:
	cvt.s64.s32 	%rd5532, %r8894;
	add.s64 	%rd5533, %rd4, %rd5532;
	ld.local.u8 	%rd5534, [%rd5533];
	add.s64 	%rd5535, %rd26, %rd5534;
	ld.local.u8 	%rs2576, [%rd5535];
	cvt.s64.s32 	%rd5536, %r8893;
	add.s64 	%rd5537, %rd5, %rd5536;
	ld.local.u8 	%rd5538, [%rd5537];
	add.s64 	%rd5539, %rd27, %rd5538;
	ld.local.u8 	%rs2575, [%rd5539];
	setp.lt.u16 	%p1480, %rs2576, %rs2575;
	@%p1480 bra 	$L__BB0_2514;
$L__BB0_2516:
	add.s32 	%r8893, %r8893, 1;
	st.local.u8 	[%rd333+1], %rs2575;
$L__BB0_2517:
	setp.lt.s32 	%p1481, %r8894, %r1530;
	@%p1481 bra 	$L__BB0_2519;
	cvt.s64.s32 	%rd5540, %r8893;
	add.s64 	%rd5541, %rd5, %rd5540;
	ld.local.u8 	%rd5542, [%rd5541];
	add.s64 	%rd5543, %rd27, %rd5542;
	ld.local.u8 	%rs2577, [%rd5543];
	bra.uni 	$L__BB0_2523;
$L__BB0_2519:
	setp.lt.s32 	%p1482, %r8893, 0;
	@%p1482 bra 	$L__BB0_2522;
	cvt.s64.s32 	%rd5544, %r8894;
	add.s64 	%rd5545, %rd4, %rd5544;
	ld.local.u8 	%rd5546, [%rd5545];
	add.s64 	%rd5547, %rd26, %rd5546;
	ld.local.u8 	%rs2578, [%rd5547];
$L__BB0_2521:
	add.s32 	%r8894, %r8894, 1;
	st.local.u8 	[%rd333+2], %rs2578;
	bra.uni 	$L__BB0_2524;
$L__BB0_2522:
	cvt.s64.s32 	%rd5548, %r8894;
	add.s64 	%rd5549, %rd4, %rd5548;
	ld.local.u8 	%rd5550, [%rd5549];
	add.s64 	%rd5551, %rd26, %rd5550;
	ld.local.u8 	%rs2578, [%rd5551];
	cvt.s64.s32 	%rd5552, %r8893;
	add.s64 	%rd5553, %rd5, %rd5552;
	ld.local.u8 	%rd5554, [%rd5553];
	add.s64 	%rd5555, %rd27, %rd5554;
	ld.local.u8 	%rs2577, [%rd5555];
	setp.lt.u16 	%p1483, %rs2578, %rs2577;
	@%p1483 bra 	$L__BB0_2521;
$L__BB0_2523:
	add.s32 	%r8893, %r8893, 1;
	st.local.u8 	[%rd333+2], %rs2577;
$L__BB0_2524:
	setp.lt.s32 	%p1484, %r8894, %r1530;
	@%p1484 bra 	$L__BB0_2526;
	cvt.s64.s32 	%rd5556, %r8893;
	add.s64 	%rd5557, %rd5, %rd5556;
	ld.local.u8 	%rd5558, [%rd5557];
	add.s64 	%rd5559, %rd27, %rd5558;
	ld.local.u8 	%rs2579, [%rd5559];
	bra.uni 	$L__BB0_2530;
$L__BB0_2526:
	setp.lt.s32 	%p1485, %r8893, 0;
	@%p1485 bra 	$L__BB0_2529;
	cvt.s64.s32 	%rd5560, %r8894;
	add.s64 	%rd5561, %rd4, %rd5560;
	ld.local.u8 	%rd5562, [%rd5561];
	add.s64 	%rd5563, %rd26, %rd5562;
	ld.local.u8 	%rs2580, [%rd5563];
$L__BB0_2528:
	add.s32 	%r8894, %r8894, 1;
	st.local.u8 	[%rd333+3], %rs2580;
	bra.uni 	$L__BB0_2531;
$L__BB0_2529:
	cvt.s64.s32 	%rd5564, %r8894;
	add.s64 	%rd5565, %rd4, %rd5564;
	ld.local.u8 	%rd5566, [%rd5565];
	add.s64 	%rd5567, %rd26, %rd5566;
	ld.local.u8 	%rs2580, [%rd5567];
	cvt.s64.s32 	%rd5568, %r8893;
	add.s64 	%rd5569, %rd5, %rd5568;
	ld.local.u8 	%rd5570, [%rd5569];
	add.s64 	%rd5571, %rd27, %rd5570;
	ld.local.u8 	%rs2579, [%rd5571];
	setp.lt.u16 	%p1486, %rs2580, %rs2579;
	@%p1486 bra 	$L__BB0_2528;
$L__BB0_2530:
	add.s32 	%r8893, %r8893, 1;
	st.local.u8 	[%rd333+3], %rs2579;
$L__BB0_2531:
	add.s32 	%r8892, %r8892, 4;
	setp.eq.s32 	%p1487, %r8892, %r1235;
	mov.u32 	%r8915, %r1235;
	@%p1487 bra 	$L__BB0_2532;
	bra.uni 	$L__BB0_2503;
$L__BB0_2532:
	setp.eq.s32 	%p1488, %r1234, 0;
	@%p1488 bra 	$L__BB0_2533;
	bra.uni 	$L__BB0_2548;
$L__BB0_2533:
	setp.lt.u32 	%p1500, %r1224, 15;
	mov.b32 	%r8910, 0;
	mov.u32 	%r8905, %r8910;
	@%p1500 bra 	$L__BB0_2536;
	mov.b32 	%r8903, 0;
	mov.u32 	%r8905, %r8903;
$L__BB0_2535:
	.pragma "nounroll";
	cvt.u64.u32 	%rd5621, %r8903;
	add.s64 	%rd5622, %rd6, %rd5621;
	ld.local.u32 	%r6827, [%rd5622];
	bfe.u32 	%r6828, %r6827, 0, 8;
	mul.wide.u32 	%rd5623, %r6828, 168;
	add.s64 	%rd5625, %rd3279, %rd5623;
	mul.wide.u32 	%rd5626, %r8903, 4;
	add.s64 	%rd5627, %rd5625, %rd5626;
	ld.const.u32 	%r6829, [%rd5627+4];
	add.s32 	%r6830, %r6829, %r8905;
	bfe.u32 	%r6831, %r6827, 8, 8;
	mul.wide.u32 	%rd5628, %r6831, 168;
	add.s64 	%rd5629, %rd3279, %rd5628;
	add.s64 	%rd5630, %rd5629, %rd5626;
	ld.const.u32 	%r6832, [%rd5630+8];
	add.s32 	%r6833, %r6832, %r6830;
	bfe.u32 	%r6834, %r6827, 16, 8;
	mul.wide.u32 	%rd5631, %r6834, 168;
	add.s64 	%rd5632, %rd3279, %rd5631;
	add.s64 	%rd5633, %rd5632, %rd5626;
	ld.const.u32 	%r6835, [%rd5633+12];
	add.s32 	%r6836, %r6835, %r6833;
	bfe.u32 	%r6837, %r6827, 24, 8;
	mul.wide.u32 	%rd5634, %r6837, 168;
	add.s64 	%rd5635, %rd3279, %rd5634;
	add.s64 	%rd5636, %rd5635, %rd5626;
	ld.const.u32 	%r6838, [%rd5636+16];
	add.s32 	%r6839, %r6838, %r6836;
	ld.local.u32 	%r6840, [%rd5622+4];
	bfe.u32 	%r6841, %r6840, 0, 8;
	mul.wide.u32 	%rd5637, %r6841, 168;
	add.s64 	%rd5638, %rd3279, %rd5637;
	add.s64 	%rd5639, %rd5638, %rd5626;
	ld.const.u32 	%r6842, [%rd5639+20];
	add.s32 	%r6843, %r6842, %r6839;
	bfe.u32 	%r6844, %r6840, 8, 8;
	mul.wide.u32 	%rd5640, %r6844, 168;
	add.s64 	%rd5641, %rd3279, %rd5640;
	add.s64 	%rd5642, %rd5641, %rd5626;
	ld.const.u32 	%r6845, [%rd5642+24];
	add.s32 	%r6846, %r6845, %r6843;
	bfe.u32 	%r6847, %r6840, 16, 8;
	mul.wide.u32 	%rd5643, %r6847, 168;
	add.s64 	%rd5644, %rd3279, %rd5643;
	add.s64 	%rd5645, %rd5644, %rd5626;
	ld.const.u32 	%r6848, [%rd5645+28];
	add.s32 	%r6849, %r6848, %r6846;
	bfe.u32 	%r6850, %r6840, 24, 8;
	mul.wide.u32 	%rd5646, %r6850, 168;
	add.s64 	%rd5647, %rd3279, %rd5646;
	add.s64 	%rd5648, %rd5647, %rd5626;
	ld.const.u32 	%r6851, [%rd5648+32];
	add.s32 	%r6852, %r6851, %r6849;
	ld.local.u32 	%r6853, [%rd5622+8];
	bfe.u32 	%r6854, %r6853, 0, 8;
	mul.wide.u32 	%rd5649, %r6854, 168;
	add.s64 	%rd5650, %rd3279, %rd5649;
	add.s64 	%rd5651, %rd5650, %rd5626;
	ld.const.u32 	%r6855, [%rd5651+36];
	add.s32 	%r6856, %r6855, %r6852;
	bfe.u32 	%r6857, %r6853, 8, 8;
	mul.wide.u32 	%rd5652, %r6857, 168;
	add.s64 	%rd5653, %rd3279, %rd5652;
	add.s64 	%rd5654, %rd5653, %rd5626;
	ld.const.u32 	%r6858, [%rd5654+40];
	add.s32 	%r6859, %r6858, %r6856;
	bfe.u32 	%r6860, %r6853, 16, 8;
	mul.wide.u32 	%rd5655, %r6860, 168;
	add.s64 	%rd5656, %rd3279, %rd5655;
	add.s64 	%rd5657, %rd5656, %rd5626;
	ld.const.u32 	%r6861, [%rd5657+44];
	add.s32 	%r6862, %r6861, %r6859;
	bfe.u32 	%r6863, %r6853, 24, 8;
	mul.wide.u32 	%rd5658, %r6863, 168;
	add.s64 	%rd5659, %rd3279, %rd5658;
	add.s64 	%rd5660, %rd5659, %rd5626;
	ld.const.u32 	%r6864, [%rd5660+48];
	add.s32 	%r6865, %r6864, %r6862;
	ld.local.u32 	%r6866, [%rd5622+12];
	bfe.u32 	%r6867, %r6866, 0, 8;
	mul.wide.u32 	%rd5661, %r6867, 168;
	add.s64 	%rd5662, %rd3279, %rd5661;
	add.s64 	%rd5663, %rd5662, %rd5626;
	ld.const.u32 	%r6868, [%rd5663+52];
	add.s32 	%r6869, %r6868, %r6865;
	bfe.u32 	%r6870, %r6866, 8, 8;
	mul.wide.u32 	%rd5664, %r6870, 168;
	add.s64 	%rd5665, %rd3279, %rd5664;
	add.s64 	%rd5666, %rd5665, %rd5626;
	ld.const.u32 	%r6871, [%rd5666+56];
	add.s32 	%r6872, %r6871, %r6869;
	bfe.u32 	%r6873, %r6866, 16, 8;
	mul.wide.u32 	%rd5667, %r6873, 168;
	add.s64 	%rd5668, %rd3279, %rd5667;
	add.s64 	%rd5669, %rd5668, %rd5626;
	ld.const.u32 	%r6874, [%rd5669+60];
	add.s32 	%r6875, %r6874, %r6872;
	bfe.u32 	%r6876, %r6866, 24, 8;
	mul.wide.u32 	%rd5670, %r6876, 168;
	add.s64 	%rd5671, %rd3279, %rd5670;
	add.s32 	%r8903, %r8903, 16;
	add.s64 	%rd5672, %rd5671, %rd5626;
	ld.const.u32 	%r6877, [%rd5672+64];
	add.s32 	%r8905, %r6877, %r6875;
	setp.eq.s32 	%p1501, %r8903, %r1236;
	mov.u32 	%r8910, %r1236;
	@%p1501 bra 	$L__BB0_2536;
	bra.uni 	$L__BB0_2535;
$L__BB0_2536:
	setp.eq.s32 	%p1502, %r1225, 0;
	@%p1502 bra 	$L__BB0_2485;
	setp.lt.u32 	%p1503, %r1226, 7;
	@%p1503 bra 	$L__BB0_2539;
	cvt.u64.u32 	%rd5673, %r8910;
	add.s64 	%rd5674, %rd6, %rd5673;
	ld.local.u8 	%r6879, [%rd5674];
	mul.wide.u32 	%rd5675, %r6879, 168;
	add.s64 	%rd5677, %rd3279, %rd5675;
	mul.wide.u32 	%rd5678, %r8910, 4;
	add.s64 	%rd5679, %rd5677, %rd5678;
	ld.const.u32 	%r6880, [%rd5679+4];
	add.s32 	%r6881, %r6880, %r8905;
	ld.local.u8 	%r6882, [%rd5674+1];
	mul.wide.u32 	%rd5680, %r6882, 168;
	add.s64 	%rd5681, %rd3279, %rd5680;
	add.s64 	%rd5682, %rd5681, %rd5678;
	ld.const.u32 	%r6883, [%rd5682+8];
	add.s32 	%r6884, %r6883, %r6881;
	ld.local.u8 	%r6885, [%rd5674+2];
	mul.wide.u32 	%rd5683, %r6885, 168;
	add.s64 	%rd5684, %rd3279, %rd5683;
	add.s64 	%rd5685, %rd5684, %rd5678;
	ld.const.u32 	%r6886, [%rd5685+12];
	add.s32 	%r6887, %r6886, %r6884;
	ld.local.u8 	%r6888, [%rd5674+3];
	mul.wide.u32 	%rd5686, %r6888, 168;
	add.s64 	%rd5687, %rd3279, %rd5686;
	add.s64 	%rd5688, %rd5687, %rd5678;
	ld.const.u32 	%r6889, [%rd5688+16];
	add.s32 	%r6890, %r6889, %r6887;
	ld.local.u8 	%r6891, [%rd5674+4];
	mul.wide.u32 	%rd5689, %r6891, 168;
	add.s64 	%rd5690, %rd3279, %rd5689;
	add.s64 	%rd5691, %rd5690, %rd5678;
	ld.const.u32 	%r6892, [%rd5691+20];
	add.s32 	%r6893, %r6892, %r6890;
	ld.local.u8 	%r6894, [%rd5674+5];
	mul.wide.u32 	%rd5692, %r6894, 168;
	add.s64 	%rd5693, %rd3279, %rd5692;
	add.s64 	%rd5694, %rd5693, %rd5678;
	ld.const.u32 	%r6895, [%rd5694+24];
	add.s32 	%r6896, %r6895, %r6893;
	ld.local.u8 	%r6897, [%rd5674+6];
	mul.wide.u32 	%rd5695, %r6897, 168;
	add.s64 	%rd5696, %rd3279, %rd5695;
	add.s64 	%rd5697, %rd5696, %rd5678;
	ld.const.u32 	%r6898, [%rd5697+28];
	add.s32 	%r6899, %r6898, %r6896;
	ld.local.u8 	%r6900, [%rd5674+7];
	mul.wide.u32 	%rd5698, %r6900, 168;
	add.s64 	%rd5699, %rd3279, %rd5698;
	add.s32 	%r8910, %r8910, 8;
	add.s64 	%rd5700, %rd5699, %rd5678;
	ld.const.u32 	%r6901, [%rd5700+32];
	add.s32 	%r8905, %r6901, %r6899;
$L__BB0_2539:
	setp.eq.s32 	%p1504, %r1227, 0;
	@%p1504 bra 	$L__BB0_2485;
	setp.lt.u32 	%p1505, %r1228, 3;
	@%p1505 bra 	$L__BB0_2542;
	cvt.u64.u32 	%rd5701, %r8910;
	add.s64 	%rd5702, %rd6, %rd5701;
	ld.local.u8 	%r6903, [%rd5702];
	mul.wide.u32 	%rd5703, %r6903, 168;
	add.s64 	%rd5705, %rd3279, %rd5703;
	mul.wide.u32 	%rd5706, %r8910, 4;
	add.s64 	%rd5707, %rd5705, %rd5706;
	ld.const.u32 	%r6904, [%rd5707+4];
	add.s32 	%r6905, %r6904, %r8905;
	ld.local.u8 	%r6906, [%rd5702+1];
	mul.wide.u32 	%rd5708, %r6906, 168;
	add.s64 	%rd5709, %rd3279, %rd5708;
	add.s64 	%rd5710, %rd5709, %rd5706;
	ld.const.u32 	%r6907, [%rd5710+8];
	add.s32 	%r6908, %r6907, %r6905;
	ld.local.u8 	%r6909, [%rd5702+2];
	mul.wide.u32 	%rd5711, %r6909, 168;
	add.s64 	%rd5712, %rd3279, %rd5711;
	add.s64 	%rd5713, %rd5712, %rd5706;
	ld.const.u32 	%r6910, [%rd5713+12];
	add.s32 	%r6911, %r6910, %r6908;
	ld.local.u8 	%r6912, [%rd5702+3];
	mul.wide.u32 	%rd5714, %r6912, 168;
	add.s64 	%rd5715, %rd3279, %rd5714;
	add.s32 	%r8910, %r8910, 4;
	add.s64 	%rd5716, %rd5715, %rd5706;
	ld.const.u32 	%r6913, [%rd5716+16];
	add.s32 	%r8905, %r6913, %r6911;
$L__BB0_2542:
	setp.eq.s32 	%p1506, %r1237, 0;
	@%p1506 bra 	$L__BB0_2485;
	setp.eq.s32 	%p1507, %r1237, 1;
	cvt.u64.u32 	%rd5717, %r8910;
	add.s64 	%rd334, %rd6, %rd5717;
	ld.local.u8 	%r6914, [%rd334];
	mul.wide.u32 	%rd5718, %r6914, 168;
	add.s64 	%rd5720, %rd3279, %rd5718;
	mul.wide.u32 	%rd5721, %r8910, 4;
	add.s64 	%rd5722, %rd5720, %rd5721;
	ld.const.u32 	%r6915, [%rd5722+4];
	add.s32 	%r8905, %r6915, %r8905;
	@%p1507 bra 	$L__BB0_2485;
	setp.eq.s32 	%p1508, %r1237, 2;
	ld.local.u8 	%r6916, [%rd334+1];
	mul.wide.u32 	%rd5723, %r6916, 168;
	add.s64 	%rd5725, %rd3279, %rd5723;
	add.s64 	%rd5727, %rd5725, %rd5721;
	ld.const.u32 	%r6917, [%rd5727+8];
	add.s32 	%r8905, %r6917, %r8905;
	@%p1508 bra 	$L__BB0_2485;
	ld.local.u8 	%r6918, [%rd334+2];
	mul.wide.u32 	%rd5728, %r6918, 168;
	add.s64 	%rd5730, %rd3279, %rd5728;
	add.s64 	%rd5732, %rd5730, %rd5721;
	ld.const.u32 	%r6919, [%rd5732+12];
	add.s32 	%r8905, %r6919, %r8905;
	bra.uni 	$L__BB0_2485;
$L__BB0_2546:
	setp.lt.s32 	%p1474, %r1218, 4;
	mov.b32 	%r8915, 0;
	mov.u32 	%r8893, %r8915;
	mov.u32 	%r8894, %r8915;
	@%p1474 bra 	$L__BB0_2532;
	mov.b32 	%r8892, 0;
	mov.u32 	%r8893, %r8892;
	mov.u32 	%r8894, %r8892;
	bra.uni 	$L__BB0_2503;
$L__BB0_2548:
	setp.lt.s32 	%p1489, %r8894, %r1530;
	cvt.u64.u32 	%rd5572, %r8915;
	add.s64 	%rd335, %rd6, %rd5572;
	@%p1489 bra 	$L__BB0_2550;
	cvt.s64.s32 	%rd5573, %r8893;
	add.s64 	%rd5574, %rd5, %rd5573;
	ld.local.u8 	%rd5575, [%rd5574];
	add.s64 	%rd5576, %rd27, %rd5575;
	ld.local.u8 	%rs2581, [%rd5576];
	bra.uni 	$L__BB0_2554;
$L__BB0_2550:
	setp.lt.s32 	%p1490, %r8893, 0;
	@%p1490 bra 	$L__BB0_2553;
	cvt.s64.s32 	%rd5577, %r8894;
	add.s64 	%rd5578, %rd4, %rd5577;
	ld.local.u8 	%rd5579, [%rd5578];
	add.s64 	%rd5580, %rd26, %rd5579;
	ld.local.u8 	%rs2582, [%rd5580];
$L__BB0_2552:
	add.s32 	%r8894, %r8894, 1;
	st.local.u8 	[%rd335], %rs2582;
	bra.uni 	$L__BB0_2555;
$L__BB0_2553:
	cvt.s64.s32 	%rd5581, %r8894;
	add.s64 	%rd5582, %rd4, %rd5581;
	ld.local.u8 	%rd5583, [%rd5582];
	add.s64 	%rd5584, %rd26, %rd5583;
	ld.local.u8 	%rs2582, [%rd5584];
	cvt.s64.s32 	%rd5585, %r8893;
	add.s64 	%rd5586, %rd5, %rd5585;
	ld.local.u8 	%rd5587, [%rd5586];
	add.s64 	%rd5588, %rd27, %rd5587;
	ld.local.u8 	%rs2581, [%rd5588];
	setp.lt.u16 	%p1491, %rs2582, %rs2581;
	@%p1491 bra 	$L__BB0_2552;
$L__BB0_2554:
	add.s32 	%r8893, %r8893, 1;
	st.local.u8 	[%rd335], %rs2581;
$L__BB0_2555:
	setp.eq.s32 	%p1492, %r1234, 1;
	@%p1492 bra 	$L__BB0_2533;
	setp.lt.s32 	%p1493, %r8894, %r1530;
	@%p1493 bra 	$L__BB0_2558;
	cvt.s64.s32 	%rd5589, %r8893;
	add.s64 	%rd5590, %rd5, %rd5589;
	ld.local.u8 	%rd5591, [%rd5590];
	add.s64 	%rd5592, %rd27, %rd5591;
	ld.local.u8 	%rs2583, [%rd5592];
	bra.uni 	$L__BB0_2562;
$L__BB0_2558:
	setp.lt.s32 	%p1494, %r8893, 0;
	@%p1494 bra 	$L__BB0_2561;
	cvt.s64.s32 	%rd5593, %r8894;
	add.s64 	%rd5594, %rd4, %rd5593;
	ld.local.u8 	%rd5595, [%rd5594];
	add.s64 	%rd5596, %rd26, %rd5595;
	ld.local.u8 	%rs2584, [%rd5596];
$L__BB0_2560:
	add.s32 	%r8894, %r8894, 1;
	st.local.u8 	[%rd335+1], %rs2584;
	bra.uni 	$L__BB0_2563;
$L__BB0_2561:
	cvt.s64.s32 	%rd5597, %r8894;
	add.s64 	%rd5598, %rd4, %rd5597;
	ld.local.u8 	%rd5599, [%rd5598];
	add.s64 	%rd5600, %rd26, %rd5599;
	ld.local.u8 	%rs2584, [%rd5600];
	cvt.s64.s32 	%rd5601, %r8893;
	add.s64 	%rd5602, %rd5, %rd5601;
	ld.local.u8 	%rd5603, [%rd5602];
	add.s64 	%rd5604, %rd27, %rd5603;
	ld.local.u8 	%rs2583, [%rd5604];
	setp.lt.u16 	%p1495, %rs2584, %rs2583;
	@%p1495 bra 	$L__BB0_2560;
$L__BB0_2562:
	add.s32 	%r8893, %r8893, 1;
	st.local.u8 	[%rd335+1], %rs2583;
$L__BB0_2563:
	setp.eq.s32 	%p1496, %r1234, 2;
	@%p1496 bra 	$L__BB0_2533;
	setp.lt.s32 	%p1497, %r8894, %r1530;
	@%p1497 bra 	$L__BB0_2566;
	cvt.s64.s32 	%rd5605, %r8893;
	add.s64 	%rd5606, %rd5, %rd5605;
	ld.local.u8 	%rd5607, [%rd5606];
	add.s64 	%rd5608, %rd27, %rd5607;
	ld.local.u8 	%rs2585, [%rd5608];
	bra.uni 	$L__BB0_2570;
$L__BB0_2566:
	setp.lt.s32 	%p1498, %r8893, 0;
	@%p1498 bra 	$L__BB0_2569;
	cvt.s64.s32 	%rd5609, %r8894;
	add.s64 	%rd5610, %rd4, %rd5609;
	ld.local.u8 	%rd5611, [%rd5610];
	add.s64 	%rd5612, %rd26, %rd5611;
	ld.local.u8 	%rs2586, [%rd5612];
$L__BB0_2568:
	st.local.u8 	[%rd335+2], %rs2586;
	bra.uni 	$L__BB0_2533;
$L__BB0_2569:
	cvt.s64.s32 	%rd5613, %r8894;
	add.s64 	%rd5614, %rd4, %rd5613;
	ld.local.u8 	%rd5615, [%rd5614];
	add.s64 	%rd5616, %rd26, %rd5615;
	ld.local.u8 	%rs2586, [%rd5616];
	cvt.s64.s32 	%rd5617, %r8893;
	add.s64 	%rd5618, %rd5, %rd5617;
	ld.local.u8 	%rd5619, [%rd5618];
	add.s64 	%rd5620, %rd27, %rd5619;
	ld.local.u8 	%rs2585, [%rd5620];
	setp.lt.u16 	%p1499, %rs2586, %rs2585;
	@%p1499 bra 	$L__BB0_2568;
$L__BB0_2570:
	st.local.u8 	[%rd335+2], %rs2585;
	bra.uni 	$L__BB0_2533;
$L__BB0_2571:
	setp.gt.s32 	%p1433, %r1540, 0;
	@%p1433 bra 	$L__BB0_2611;
$L__BB0_2572:
	setp.gt.s32 	%p1443, %r1218, 0;
	mov.b32 	%r8926, 0;
	@%p1443 bra 	$L__BB0_2604;
$L__BB0_2573:
	st.local.u32 	[%rd6881], %r8926;
	mov.b32 	%r8927, 0;
$L__BB0_2574:
	mov.u32 	%r2457, %r8927;
	setp.eq.s32 	%p1458, %r2457, %r1536;
	mov.u32 	%r8928, %r1536;
	@%p1458 bra 	$L__BB0_2576;
	add.s32 	%r8927, %r2457, 1;
	cvt.u64.u32 	%rd5496, %r2457;
	add.s64 	%rd5497, %rd5, %rd5496;
	ld.local.u8 	%r6788, [%rd5497+1];
	ld.local.u8 	%r6789, [%rd5497];
	add.s32 	%r6790, %r6789, 1;
	setp.ge.u32 	%p1459, %r6790, %r6788;
	mov.u32 	%r8928, %r2457;
	@%p1459 bra 	$L__BB0_2574;
$L__BB0_2576:
	add.s64 	%rd6881, %rd6881, 4;
	add.s64 	%rd6882, %rd6882, 4;
	ld.local.u8 	%r6791, [%rd5];
	setp.le.s32 	%p1460, %r1541, %r6791;
	@%p1460 bra 	$L__BB0_2477;
	cvt.u64.u32 	%rd5498, %r8928;
	add.s64 	%rd5499, %rd5, %rd5498;
	ld.local.u8 	%rs2085, [%rd5499];
	add.s16 	%rs2086, %rs2085, 1;
	st.local.u8 	[%rd5499], %rs2086;
	setp.eq.s32 	%p1461, %r8928, 0;
	@%p1461 bra 	$L__BB0_2572;
	and.b32  	%r2462, %r8928, 15;
	setp.lt.u32 	%p1462, %r8928, 16;
	mov.b32 	%r8930, 0;
	@%p1462 bra 	$L__BB0_2581;
	and.b32  	%r8930, %r8928, -16;
	mov.b32 	%r8929, 0;
$L__BB0_2580:
	.pragma "nounroll";
	cvt.u16.u32 	%rs2087, %r8929;
	cvt.u64.u32 	%rd5500, %r8929;
	add.s64 	%rd5501, %rd5, %rd5500;
	add.s16 	%rs2088, %rs2087, 1;
	add.s16 	%rs2089, %rs2087, 2;
	add.s16 	%rs2090, %rs2087, 3;
	cvt.u32.u16 	%r6794, %rs2090;
	cvt.u32.u16 	%r6795, %rs2089;
	prmt.b32 	%r6796, %r6795, %r6794, 0x3340U;
	cvt.u32.u16 	%r6797, %rs2088;
	prmt.b32 	%r6798, %r8929, %r6797, 0x3340U;
	prmt.b32 	%r6799, %r6798, %r6796, 0x5410U;
	st.local.u32 	[%rd5501], %r6799;
	add.s16 	%rs2091, %rs2087, 4;
	add.s16 	%rs2092, %rs2087, 5;
	add.s16 	%rs2093, %rs2087, 6;
	add.s16 	%rs2094, %rs2087, 7;
	cvt.u32.u16 	%r6800, %rs2094;
	cvt.u32.u16 	%r6801, %rs2093;
	prmt.b32 	%r6802, %r6801, %r6800, 0x3340U;
	cvt.u32.u16 	%r6803, %rs2092;
	cvt.u32.u16 	%r6804, %rs2091;
	prmt.b32 	%r6805, %r6804, %r6803, 0x3340U;
	prmt.b32 	%r6806, %r6805, %r6802, 0x5410U;
	st.local.u32 	[%rd5501+4], %r6806;
	add.s16 	%rs2095, %rs2087, 8;
	add.s16 	%rs2096, %rs2087, 9;
	add.s16 	%rs2097, %rs2087, 10;
	add.s16 	%rs2098, %rs2087, 11;
	cvt.u32.u16 	%r6807, %rs2098;
	cvt.u32.u16 	%r6808, %rs2097;
	prmt.b32 	%r6809, %r6808, %r6807, 0x3340U;
	cvt.u32.u16 	%r6810, %rs2096;
	cvt.u32.u16 	%r6811, %rs2095;
	prmt.b32 	%r6812, %r6811, %r6810, 0x3340U;
	prmt.b32 	%r6813, %r6812, %r6809, 0x5410U;
	st.local.u32 	[%rd5501+8], %r6813;
	add.s16 	%rs2099, %rs2087, 12;
	add.s16 	%rs2100, %rs2087, 13;
	add.s16 	%rs2101, %rs2087, 14;
	add.s16 	%rs2102, %rs2087, 15;
	cvt.u32.u16 	%r6814, %rs2102;
	cvt.u32.u16 	%r6815, %rs2101;
	prmt.b32 	%r6816, %r6815, %r6814, 0x3340U;
	cvt.u32.u16 	%r6817, %rs2100;
	cvt.u32.u16 	%r6818, %rs2099;
	prmt.b32 	%r6819, %r6818, %r6817, 0x3340U;
	prmt.b32 	%r6820, %r6819, %r6816, 0x5410U;
	st.local.u32 	[%rd5501+12], %r6820;
	add.s32 	%r8929, %r8929, 16;
	setp.eq.s32 	%p1463, %r8929, %r8930;
	@%p1463 bra 	$L__BB0_2581;
	bra.uni 	$L__BB0_2580;
$L__BB0_2581:
	setp.eq.s32 	%p1464, %r2462, 0;
	@%p1464 bra 	$L__BB0_2572;
	and.b32  	%r2465, %r8928, 7;
	setp.lt.u32 	%p1465, %r2462, 8;
	@%p1465 bra 	$L__BB0_2584;
	cvt.u16.u32 	%rs2103, %r8930;
	cvt.u64.u32 	%rd5502, %r8930;
	add.s64 	%rd5503, %rd5, %rd5502;
	st.local.u8 	[%rd5503], %rs2103;
	add.s16 	%rs2104, %rs2103, 1;
	st.local.u8 	[%rd5503+1], %rs2104;
	add.s16 	%rs2105, %rs2103, 2;
	st.local.u8 	[%rd5503+2], %rs2105;
	add.s16 	%rs2106, %rs2103, 3;
	st.local.u8 	[%rd5503+3], %rs2106;
	add.s16 	%rs2107, %rs2103, 4;
	st.local.u8 	[%rd5503+4], %rs2107;
	add.s16 	%rs2108, %rs2103, 5;
	st.local.u8 	[%rd5503+5], %rs2108;
	add.s16 	%rs2109, %rs2103, 6;
	st.local.u8 	[%rd5503+6], %rs2109;
	add.s16 	%rs2110, %rs2103, 7;
	st.local.u8 	[%rd5503+7], %rs2110;
	add.s32 	%r8930, %r8930, 8;
$L__BB0_2584:
	setp.eq.s32 	%p1466, %r2465, 0;
	@%p1466 bra 	$L__BB0_2572;
	and.b32  	%r2468, %r8928, 3;
	setp.lt.u32 	%p1467, %r2465, 4;
	@%p1467 bra 	$L__BB0_2587;
	cvt.u16.u32 	%rs2111, %r8930;
	cvt.u64.u32 	%rd5504, %r8930;
	add.s64 	%rd5505, %rd5, %rd5504;
	st.local.u8 	[%rd5505], %rs2111;
	add.s16 	%rs2112, %rs2111, 1;
	st.local.u8 	[%rd5505+1], %rs2112;
	add.s16 	%rs2113, %rs2111, 2;
	st.local.u8 	[%rd5505+2], %rs2113;
	add.s16 	%rs2114, %rs2111, 3;
	st.local.u8 	[%rd5505+3], %rs2114;
	add.s32 	%r8930, %r8930, 4;
$L__BB0_2587:
	setp.eq.s32 	%p1468, %r2468, 0;
	@%p1468 bra 	$L__BB0_2572;
	cvt.u16.u32 	%rs635, %r8930;
	cvt.u64.u32 	%rd5506, %r8930;
	add.s64 	%rd340, %rd5, %rd5506;
	st.local.u8 	[%rd340], %rs635;
	setp.eq.s32 	%p1469, %r2468, 1;
	@%p1469 bra 	$L__BB0_2572;
	add.s16 	%rs2115, %rs635, 1;
	st.local.u8 	[%rd340+1], %rs2115;
	setp.eq.s32 	%p1470, %r2468, 2;
	@%p1470 bra 	$L__BB0_2572;
	add.s16 	%rs2116, %rs635, 2;
	st.local.u8 	[%rd340+2], %rs2116;
	bra.uni 	$L__BB0_2572;
$L__BB0_2591:
	setp.lt.u32 	%p1449, %r1218, 16;
	mov.b32 	%r8937, 0;
	mov.u32 	%r8926, %r8937;
	@%p1449 bra 	$L__BB0_2594;
	mov.b32 	%r8924, 0;
	mov.u32 	%r8926, %r8924;
$L__BB0_2593:
	.pragma "nounroll";
	cvt.u64.u32 	%rd5384, %r8924;
	add.s64 	%rd5385, %rd6, %rd5384;
	ld.local.u32 	%r6694, [%rd5385];
	bfe.u32 	%r6695, %r6694, 0, 8;
	mul.wide.u32 	%rd5386, %r6695, 168;
	add.s64 	%rd5388, %rd3279, %rd5386;
	mul.wide.u32 	%rd5389, %r8924, 4;
	add.s64 	%rd5390, %rd5388, %rd5389;
	ld.const.u32 	%r6696, [%rd5390+4];
	add.s32 	%r6697, %r6696, %r8926;
	bfe.u32 	%r6698, %r6694, 8, 8;
	mul.wide.u32 	%rd5391, %r6698, 168;
	add.s64 	%rd5392, %rd3279, %rd5391;
	add.s64 	%rd5393, %rd5392, %rd5389;
	ld.const.u32 	%r6699, [%rd5393+8];
	add.s32 	%r6700, %r6699, %r6697;
	bfe.u32 	%r6701, %r6694, 16, 8;
	mul.wide.u32 	%rd5394, %r6701, 168;
	add.s64 	%rd5395, %rd3279, %rd5394;
	add.s64 	%rd5396, %rd5395, %rd5389;
	ld.const.u32 	%r6702, [%rd5396+12];
	add.s32 	%r6703, %r6702, %r6700;
	bfe.u32 	%r6704, %r6694, 24, 8;
	mul.wide.u32 	%rd5397, %r6704, 168;
	add.s64 	%rd5398, %rd3279, %rd5397;
	add.s64 	%rd5399, %rd5398, %rd5389;
	ld.const.u32 	%r6705, [%rd5399+16];
	add.s32 	%r6706, %r6705, %r6703;
	ld.local.u32 	%r6707, [%rd5385+4];
	bfe.u32 	%r6708, %r6707, 0, 8;
	mul.wide.u32 	%rd5400, %r6708, 168;
	add.s64 	%rd5401, %rd3279, %rd5400;
	add.s64 	%rd5402, %rd5401, %rd5389;
	ld.const.u32 	%r6709, [%rd5402+20];
	add.s32 	%r6710, %r6709, %r6706;
	bfe.u32 	%r6711, %r6707, 8, 8;
	mul.wide.u32 	%rd5403, %r6711, 168;
	add.s64 	%rd5404, %rd3279, %rd5403;
	add.s64 	%rd5405, %rd5404, %rd5389;
	ld.const.u32 	%r6712, [%rd5405+24];
	add.s32 	%r6713, %r6712, %r6710;
	bfe.u32 	%r6714, %r6707, 16, 8;
	mul.wide.u32 	%rd5406, %r6714, 168;
	add.s64 	%rd5407, %rd3279, %rd5406;
	add.s64 	%rd5408, %rd5407, %rd5389;
	ld.const.u32 	%r6715, [%rd5408+28];
	add.s32 	%r6716, %r6715, %r6713;
	bfe.u32 	%r6717, %r6707, 24, 8;
	mul.wide.u32 	%rd5409, %r6717, 168;
	add.s64 	%rd5410, %rd3279, %rd5409;
	add.s64 	%rd5411, %rd5410, %rd5389;
	ld.const.u32 	%r6718, [%rd5411+32];
	add.s32 	%r6719, %r6718, %r6716;
	ld.local.u32 	%r6720, [%rd5385+8];
	bfe.u32 	%r6721, %r6720, 0, 8;
	mul.wide.u32 	%rd5412, %r6721, 168;
	add.s64 	%rd5413, %rd3279, %rd5412;
	add.s64 	%rd5414, %rd5413, %rd5389;
	ld.const.u32 	%r6722, [%rd5414+36];
	add.s32 	%r6723, %r6722, %r6719;
	bfe.u32 	%r6724, %r6720, 8, 8;
	mul.wide.u32 	%rd5415, %r6724, 168;
	add.s64 	%rd5416, %rd3279, %rd5415;
	add.s64 	%rd5417, %rd5416, %rd5389;
	ld.const.u32 	%r6725, [%rd5417+40];
	add.s32 	%r6726, %r6725, %r6723;
	bfe.u32 	%r6727, %r6720, 16, 8;
	mul.wide.u32 	%rd5418, %r6727, 168;
	add.s64 	%rd5419, %rd3279, %rd5418;
	add.s64 	%rd5420, %rd5419, %rd5389;
	ld.const.u32 	%r6728, [%rd5420+44];
	add.s32 	%r6729, %r6728, %r6726;
	bfe.u32 	%r6730, %r6720, 24, 8;
	mul.wide.u32 	%rd5421, %r6730, 168;
	add.s64 	%rd5422, %rd3279, %rd5421;
	add.s64 	%rd5423, %rd5422, %rd5389;
	ld.const.u32 	%r6731, [%rd5423+48];
	add.s32 	%r6732, %r6731, %r6729;
	ld.local.u32 	%r6733, [%rd5385+12];
	bfe.u32 	%r6734, %r6733, 0, 8;
	mul.wide.u32 	%rd5424, %r6734, 168;
	add.s64 	%rd5425, %rd3279, %rd5424;
	add.s64 	%rd5426, %rd5425, %rd5389;
	ld.const.u32 	%r6735, [%rd5426+52];
	add.s32 	%r6736, %r6735, %r6732;
	bfe.u32 	%r6737, %r6733, 8, 8;
	mul.wide.u32 	%rd5427, %r6737, 168;
	add.s64 	%rd5428, %rd3279, %rd5427;
	add.s64 	%rd5429, %rd5428, %rd5389;
	ld.const.u32 	%r6738, [%rd5429+56];
	add.s32 	%r6739, %r6738, %r6736;
	bfe.u32 	%r6740, %r6733, 16, 8;
	mul.wide.u32 	%rd5430, %r6740, 168;
	add.s64 	%rd5431, %rd3279, %rd5430;
	add.s64 	%rd5432, %rd5431, %rd5389;
	ld.const.u32 	%r6741, [%rd5432+60];
	add.s32 	%r6742, %r6741, %r6739;
	bfe.u32 	%r6743, %r6733, 24, 8;
	mul.wide.u32 	%rd5433, %r6743, 168;
	add.s64 	%rd5434, %rd3279, %rd5433;
	add.s32 	%r8924, %r8924, 16;
	add.s64 	%rd5435, %rd5434, %rd5389;
	ld.const.u32 	%r6744, [%rd5435+64];
	add.s32 	%r8926, %r6744, %r6742;
	setp.eq.s32 	%p1450, %r8924, %r1236;
	mov.u32 	%r8937, %r1236;
	@%p1450 bra 	$L__BB0_2594;
	bra.uni 	$L__BB0_2593;
$L__BB0_2594:
	setp.eq.s32 	%p1451, %r1225, 0;
	@%p1451 bra 	$L__BB0_2573;
	setp.lt.u32 	%p1452, %r1226, 7;
	@%p1452 bra 	$L__BB0_2597;
	cvt.u64.u32 	%rd5436, %r8937;
	add.s64 	%rd5437, %rd6, %rd5436;
	ld.local.u8 	%r6746, [%rd5437];
	mul.wide.u32 	%rd5438, %r6746, 168;
	add.s64 	%rd5440, %rd3279, %rd5438;
	mul.wide.u32 	%rd5441, %r8937, 4;
	add.s64 	%rd5442, %rd5440, %rd5441;
	ld.const.u32 	%r6747, [%rd5442+4];
	add.s32 	%r6748, %r6747, %r8926;
	ld.local.u8 	%r6749, [%rd5437+1];
	mul.wide.u32 	%rd5443, %r6749, 168;
	add.s64 	%rd5444, %rd3279, %rd5443;
	add.s64 	%rd5445, %rd5444, %rd5441;
	ld.const.u32 	%r6750, [%rd5445+8];
	add.s32 	%r6751, %r6750, %r6748;
	ld.local.u8 	%r6752, [%rd5437+2];
	mul.wide.u32 	%rd5446, %r6752, 168;
	add.s64 	%rd5447, %rd3279, %rd5446;
	add.s64 	%rd5448, %rd5447, %rd5441;
	ld.const.u32 	%r6753, [%rd5448+12];
	add.s32 	%r6754, %r6753, %r6751;
	ld.local.u8 	%r6755, [%rd5437+3];
	mul.wide.u32 	%rd5449, %r6755, 168;
	add.s64 	%rd5450, %rd3279, %rd5449;
	add.s64 	%rd5451, %rd5450, %rd5441;
	ld.const.u32 	%r6756, [%rd5451+16];
	add.s32 	%r6757, %r6756, %r6754;
	ld.local.u8 	%r6758, [%rd5437+4];
	mul.wide.u32 	%rd5452, %r6758, 168;
	add.s64 	%rd5453, %rd3279, %rd5452;
	add.s64 	%rd5454, %rd5453, %rd5441;
	ld.const.u32 	%r6759, [%rd5454+20];
	add.s32 	%r6760, %r6759, %r6757;
	ld.local.u8 	%r6761, [%rd5437+5];
	mul.wide.u32 	%rd5455, %r6761, 168;
	add.s64 	%rd5456, %rd3279, %rd5455;
	add.s64 	%rd5457, %rd5456, %rd5441;
	ld.const.u32 	%r6762, [%rd5457+24];
	add.s32 	%r6763, %r6762, %r6760;
	ld.local.u8 	%r6764, [%rd5437+6];
	mul.wide.u32 	%rd5458, %r6764, 168;
	add.s64 	%rd5459, %rd3279, %rd5458;
	add.s64 	%rd5460, %rd5459, %rd5441;
	ld.const.u32 	%r6765, [%rd5460+28];
	add.s32 	%r6766, %r6765, %r6763;
	ld.local.u8 	%r6767, [%rd5437+7];
	mul.wide.u32 	%rd5461, %r6767, 168;
	add.s64 	%rd5462, %rd3279, %rd5461;
	add.s32 	%r8937, %r8937, 8;
	add.s64 	%rd5463, %rd5462, %rd5441;
	ld.const.u32 	%r6768, [%rd5463+32];
	add.s32 	%r8926, %r6768, %r6766;
$L__BB0_2597:
	setp.eq.s32 	%p1453, %r1227, 0;
	@%p1453 bra 	$L__BB0_2573;
	setp.lt.u32 	%p1454, %r1228, 3;
	@%p1454 bra 	$L__BB0_2600;
	cvt.u64.u32 	%rd5464, %r8937;
	add.s64 	%rd5465, %rd6, %rd5464;
	ld.local.u8 	%r6770, [%rd5465];
	mul.wide.u32 	%rd5466, %r6770, 168;
	add.s64 	%rd5468, %rd3279, %rd5466;
	mul.wide.u32 	%rd5469, %r8937, 4;
	add.s64 	%rd5470, %rd5468, %rd5469;
	ld.const.u32 	%r6771, [%rd5470+4];
	add.s32 	%r6772, %r6771, %r8926;
	ld.local.u8 	%r6773, [%rd5465+1];
	mul.wide.u32 	%rd5471, %r6773, 168;
	add.s64 	%rd5472, %rd3279, %rd5471;
	add.s64 	%rd5473, %rd5472, %rd5469;
	ld.const.u32 	%r6774, [%rd5473+8];
	add.s32 	%r6775, %r6774, %r6772;
	ld.local.u8 	%r6776, [%rd5465+2];
	mul.wide.u32 	%rd5474, %r6776, 168;
	add.s64 	%rd5475, %rd3279, %rd5474;
	add.s64 	%rd5476, %rd5475, %rd5469;
	ld.const.u32 	%r6777, [%rd5476+12];
	add.s32 	%r6778, %r6777, %r6775;
	ld.local.u8 	%r6779, [%rd5465+3];
	mul.wide.u32 	%rd5477, %r6779, 168;
	add.s64 	%rd5478, %rd3279, %rd5477;
	add.s32 	%r8937, %r8937, 4;
	add.s64 	%rd5479, %rd5478, %rd5469;
	ld.const.u32 	%r6780, [%rd5479+16];
	add.s32 	%r8926, %r6780, %r6778;
$L__BB0_2600:
	setp.eq.s32 	%p1455, %r1237, 0;
	@%p1455 bra 	$L__BB0_2573;
	setp.eq.s32 	%p1456, %r1237, 1;
	cvt.u64.u32 	%rd5480, %r8937;
	add.s64 	%rd341, %rd6, %rd5480;
	ld.local.u8 	%r6781, [%rd341];
	mul.wide.u32 	%rd5481, %r6781, 168;
	add.s64 	%rd5483, %rd3279, %rd5481;
	mul.wide.u32 	%rd5484, %r8937, 4;
	add.s64 	%rd5485, %rd5483, %rd5484;
	ld.const.u32 	%r6782, [%rd5485+4];
	add.s32 	%r8926, %r6782, %r8926;
	@%p1456 bra 	$L__BB0_2573;
	setp.eq.s32 	%p1457, %r1237, 2;
	ld.local.u8 	%r6783, [%rd341+1];
	mul.wide.u32 	%rd5486, %r6783, 168;
	add.s64 	%rd5488, %rd3279, %rd5486;
	add.s64 	%rd5490, %rd5488, %rd5484;
	ld.const.u32 	%r6784, [%rd5490+8];
	add.s32 	%r8926, %r6784, %r8926;
	@%p1457 bra 	$L__BB0_2573;
	ld.local.u8 	%r6785, [%rd341+2];
	mul.wide.u32 	%rd5491, %r6785, 168;
	add.s64 	%rd5493, %rd3279, %rd5491;
	add.s64 	%rd5495, %rd5493, %rd5484;
	ld.const.u32 	%r6786, [%rd5495+12];
	add.s32 	%r8926, %r6786, %r8926;
	bra.uni 	$L__BB0_2573;
$L__BB0_2604:
	setp.lt.s32 	%p1444, %r1218, 4;
	mov.b32 	%r8942, 0;
	@%p1444 bra 	$L__BB0_2607;
	mov.b32 	%r8923, 0;
$L__BB0_2606:
	cvt.u64.u32 	%rd5362, %r8923;
	add.s64 	%rd5363, %rd5, %rd5362;
	ld.local.u32 	%r6679, [%rd5363];
	bfe.u32 	%r6680, %r6679, 0, 8;
	bfe.u32 	%r6681, %r6679, 8, 8;
	bfe.u32 	%r6682, %r6679, 16, 8;
	bfe.u32 	%r6683, %r6679, 24, 8;
	cvt.u64.u32 	%rd5364, %r6680;
	and.b64  	%rd5365, %rd5364, 255;
	add.s64 	%rd5366, %rd27, %rd5365;
	add.s64 	%rd5367, %rd6, %rd5362;
	cvt.u64.u32 	%rd5368, %r6681;
	and.b64  	%rd5369, %rd5368, 255;
	add.s64 	%rd5370, %rd27, %rd5369;
	cvt.u64.u32 	%rd5371, %r6682;
	and.b64  	%rd5372, %rd5371, 255;
	add.s64 	%rd5373, %rd27, %rd5372;
	cvt.u64.u32 	%rd5374, %r6683;
	and.b64  	%rd5375, %rd5374, 255;
	add.s64 	%rd5376, %rd27, %rd5375;
	ld.local.u8 	%r6684, [%rd5376];
	ld.local.u8 	%r6685, [%rd5373];
	prmt.b32 	%r6686, %r6685, %r6684, 0x3340U;
	ld.local.u8 	%r6687, [%rd5370];
	ld.local.u8 	%r6688, [%rd5366];
	prmt.b32 	%r6689, %r6688, %r6687, 0x3340U;
	prmt.b32 	%r6690, %r6689, %r6686, 0x5410U;
	st.local.u32 	[%rd5367], %r6690;
	add.s32 	%r8923, %r8923, 4;
	setp.eq.s32 	%p1445, %r8923, %r1235;
	mov.u32 	%r8942, %r1235;
	@%p1445 bra 	$L__BB0_2607;
	bra.uni 	$L__BB0_2606;
$L__BB0_2607:
	setp.eq.s32 	%p1446, %r1234, 0;
	@%p1446 bra 	$L__BB0_2591;
	setp.eq.s32 	%p1447, %r1234, 1;
	cvt.u64.u32 	%rd5377, %r8942;
	add.s64 	%rd342, %rd5, %rd5377;
	ld.local.u8 	%rd5378, [%rd342];
	add.s64 	%rd5379, %rd27, %rd5378;
	ld.local.u8 	%rs2082, [%rd5379];
	add.s64 	%rd343, %rd6, %rd5377;
	st.local.u8 	[%rd343], %rs2082;
	@%p1447 bra 	$L__BB0_2591;
	setp.eq.s32 	%p1448, %r1234, 2;
	ld.local.u8 	%rd5380, [%rd342+1];
	add.s64 	%rd5381, %rd27, %rd5380;
	ld.local.u8 	%rs2083, [%rd5381];
	st.local.u8 	[%rd343+1], %rs2083;
	@%p1448 bra 	$L__BB0_2591;
	ld.local.u8 	%rd5382, [%rd342+2];
	add.s64 	%rd5383, %rd27, %rd5382;
	ld.local.u8 	%rs2084, [%rd5383];
	st.local.u8 	[%rd343+2], %rs2084;
	bra.uni 	$L__BB0_2591;
$L__BB0_2611:
	add.s32 	%r6645, %r1233, %r1528;
	setp.gt.u32 	%p1434, %r6645, -16;
	mov.b32 	%r8943, 0;
	@%p1434 bra 	$L__BB0_2614;
	and.b32  	%r8943, %r1535, -16;
	mov.b32 	%r8922, 0;
$L__BB0_2613:
	.pragma "nounroll";
	cvt.u16.u32 	%rs2052, %r8922;
	cvt.u64.u32 	%rd5355, %r8922;
	add.s64 	%rd5356, %rd5, %rd5355;
	add.s16 	%rs2053, %rs2052, 1;
	add.s16 	%rs2054, %rs2052, 2;
	add.s16 	%rs2055, %rs2052, 3;
	cvt.u32.u16 	%r6647, %rs2055;
	cvt.u32.u16 	%r6648, %rs2054;
	prmt.b32 	%r6649, %r6648, %r6647, 0x3340U;
	cvt.u32.u16 	%r6650, %rs2053;
	prmt.b32 	%r6651, %r8922, %r6650, 0x3340U;
	prmt.b32 	%r6652, %r6651, %r6649, 0x5410U;
	st.local.u32 	[%rd5356], %r6652;
	add.s16 	%rs2056, %rs2052, 4;
	add.s16 	%rs2057, %rs2052, 5;
	add.s16 	%rs2058, %rs2052, 6;
	add.s16 	%rs2059, %rs2052, 7;
	cvt.u32.u16 	%r6653, %rs2059;
	cvt.u32.u16 	%r6654, %rs2058;
	prmt.b32 	%r6655, %r6654, %r6653, 0x3340U;
	cvt.u32.u16 	%r6656, %rs2057;
	cvt.u32.u16 	%r6657, %rs2056;
	prmt.b32 	%r6658, %r6657, %r6656, 0x3340U;
	prmt.b32 	%r6659, %r6658, %r6655, 0x5410U;
	st.local.u32 	[%rd5356+4], %r6659;
	add.s16 	%rs2060, %rs2052, 8;
	add.s16 	%rs2061, %rs2052, 9;
	add.s16 	%rs2062, %rs2052, 10;
	add.s16 	%rs2063, %rs2052, 11;
	cvt.u32.u16 	%r6660, %rs2063;
	cvt.u32.u16 	%r6661, %rs2062;
	prmt.b32 	%r6662, %r6661, %r6660, 0x3340U;
	cvt.u32.u16 	%r6663, %rs2061;
	cvt.u32.u16 	%r6664, %rs2060;
	prmt.b32 	%r6665, %r6664, %r6663, 0x3340U;
	prmt.b32 	%r6666, %r6665, %r6662, 0x5410U;
	st.local.u32 	[%rd5356+8], %r6666;
	add.s16 	%rs2064, %rs2052, 12;
	add.s16 	%rs2065, %rs2052, 13;
	add.s16 	%rs2066, %rs2052, 14;
	add.s16 	%rs2067, %rs2052, 15;
	cvt.u32.u16 	%r6667, %rs2067;
	cvt.u32.u16 	%r6668, %rs2066;
	prmt.b32 	%r6669, %r6668, %r6667, 0x3340U;
	cvt.u32.u16 	%r6670, %rs2065;
	cvt.u32.u16 	%r6671, %rs2064;
	prmt.b32 	%r6672, %r6671, %r6670, 0x3340U;
	prmt.b32 	%r6673, %r6672, %r6669, 0x5410U;
	st.local.u32 	[%rd5356+12], %r6673;
	add.s32 	%r8922, %r8922, 16;
	setp.eq.s32 	%p1435, %r8922, %r8943;
	@%p1435 bra 	$L__BB0_2614;
	bra.uni 	$L__BB0_2613;
$L__BB0_2614:
	and.b32  	%r6674, %r1535, 15;
	setp.eq.s32 	%p1436, %r6674, 0;
	@%p1436 bra 	$L__BB0_2572;
	setp.lt.u32 	%p1437, %r1534, 7;
	@%p1437 bra 	$L__BB0_2617;
	cvt.u16.u32 	%rs2068, %r8943;
	cvt.u64.u32 	%rd5357, %r8943;
	add.s64 	%rd5358, %rd5, %rd5357;
	st.local.u8 	[%rd5358], %rs2068;
	add.s16 	%rs2069, %rs2068, 1;
	st.local.u8 	[%rd5358+1], %rs2069;
	add.s16 	%rs2070, %rs2068, 2;
	st.local.u8 	[%rd5358+2], %rs2070;
	add.s16 	%rs2071, %rs2068, 3;
	st.local.u8 	[%rd5358+3], %rs2071;
	add.s16 	%rs2072, %rs2068, 4;
	st.local.u8 	[%rd5358+4], %rs2072;
	add.s16 	%rs2073, %rs2068, 5;
	st.local.u8 	[%rd5358+5], %rs2073;
	add.s16 	%rs2074, %rs2068, 6;
	st.local.u8 	[%rd5358+6], %rs2074;
	add.s16 	%rs2075, %rs2068, 7;
	st.local.u8 	[%rd5358+7], %rs2075;
	add.s32 	%r8943, %r8943, 8;
$L__BB0_2617:
	and.b32  	%r6675, %r1533, 7;
	setp.eq.s32 	%p1438, %r6675, 0;
	@%p1438 bra 	$L__BB0_2572;
	and.b32  	%r2492, %r1531, 3;
	setp.lt.u32 	%p1439, %r1532, 3;
	@%p1439 bra 	$L__BB0_2620;
	cvt.u16.u32 	%rs2076, %r8943;
	cvt.u64.u32 	%rd5359, %r8943;
	add.s64 	%rd5360, %rd5, %rd5359;
	st.local.u8 	[%rd5360], %rs2076;
	add.s16 	%rs2077, %rs2076, 1;
	st.local.u8 	[%rd5360+1], %rs2077;
	add.s16 	%rs2078, %rs2076, 2;
	st.local.u8 	[%rd5360+2], %rs2078;
	add.s16 	%rs2079, %rs2076, 3;
	st.local.u8 	[%rd5360+3], %rs2079;
	add.s32 	%r8943, %r8943, 4;
$L__BB0_2620:
	setp.eq.s32 	%p1440, %r2492, 0;
	@%p1440 bra 	$L__BB0_2572;
	cvt.u16.u32 	%rs636, %r8943;
	cvt.u64.u32 	%rd5361, %r8943;
	add.s64 	%rd344, %rd5, %rd5361;
	st.local.u8 	[%rd344], %rs636;
	setp.eq.s32 	%p1441, %r2492, 1;
	@%p1441 bra 	$L__BB0_2572;
	add.s16 	%rs2080, %rs636, 1;
	st.local.u8 	[%rd344+1], %rs2080;
	setp.eq.s32 	%p1442, %r2492, 2;
	@%p1442 bra 	$L__BB0_2572;
	add.s16 	%rs2081, %rs636, 2;
	st.local.u8 	[%rd344+2], %rs2081;
	bra.uni 	$L__BB0_2572;
$L__BB0_2624:
	setp.lt.s32 	%p1522, %r1540, 1;
	@%p1522 bra 	$L__BB0_2626;
	mov.b16 	%rs2150, 0;
	st.local.u8 	[%rd5], %rs2150;
$L__BB0_2626:
	setp.gt.s32 	%p1523, %r1218, 0;
	mov.b32 	%r8949, 0;
	@%p1523 bra 	$L__BB0_2641;
$L__BB0_2627:
	st.local.u32 	[%rd6881], %r8949;
	add.s64 	%rd6882, %rd6882, 4;
	add.s64 	%rd6881, %rd6881, 4;
	bra.uni 	$L__BB0_2477;
$L__BB0_2628:
	setp.lt.u32 	%p1529, %r1224, 15;
	mov.b32 	%r8954, 0;
	mov.u32 	%r8949, %r8954;
	@%p1529 bra 	$L__BB0_2631;
	mov.b32 	%r8947, 0;
	mov.u32 	%r8949, %r8947;
$L__BB0_2630:
	.pragma "nounroll";
	cvt.u64.u32 	%rd5766, %r8947;
	add.s64 	%rd5767, %rd6, %rd5766;
	ld.local.u32 	%r6972, [%rd5767];
	bfe.u32 	%r6973, %r6972, 0, 8;
	mul.wide.u32 	%rd5768, %r6973, 168;
	add.s64 	%rd5770, %rd3279, %rd5768;
	mul.wide.u32 	%rd5771, %r8947, 4;
	add.s64 	%rd5772, %rd5770, %rd5771;
	ld.const.u32 	%r6974, [%rd5772+4];
	add.s32 	%r6975, %r6974, %r8949;
	bfe.u32 	%r6976, %r6972, 8, 8;
	mul.wide.u32 	%rd5773, %r6976, 168;
	add.s64 	%rd5774, %rd3279, %rd5773;
	add.s64 	%rd5775, %rd5774, %rd5771;
	ld.const.u32 	%r6977, [%rd5775+8];
	add.s32 	%r6978, %r6977, %r6975;
	bfe.u32 	%r6979, %r6972, 16, 8;
	mul.wide.u32 	%rd5776, %r6979, 168;
	add.s64 	%rd5777, %rd3279, %rd5776;
	add.s64 	%rd5778, %rd5777, %rd5771;
	ld.const.u32 	%r6980, [%rd5778+12];
	add.s32 	%r6981, %r6980, %r6978;
	bfe.u32 	%r6982, %r6972, 24, 8;
	mul.wide.u32 	%rd5779, %r6982, 168;
	add.s64 	%rd5780, %rd3279, %rd5779;
	add.s64 	%rd5781, %rd5780, %rd5771;
	ld.const.u32 	%r6983, [%rd5781+16];
	add.s32 	%r6984, %r6983, %r6981;
	ld.local.u32 	%r6985, [%rd5767+4];
	bfe.u32 	%r6986, %r6985, 0, 8;
	mul.wide.u32 	%rd5782, %r6986, 168;
	add.s64 	%rd5783, %rd3279, %rd5782;
	add.s64 	%rd5784, %rd5783, %rd5771;
	ld.const.u32 	%r6987, [%rd5784+20];
	add.s32 	%r6988, %r6987, %r6984;
	bfe.u32 	%r6989, %r6985, 8, 8;
	mul.wide.u32 	%rd5785, %r6989, 168;
	add.s64 	%rd5786, %rd3279, %rd5785;
	add.s64 	%rd5787, %rd5786, %rd5771;
	ld.const.u32 	%r6990, [%rd5787+24];
	add.s32 	%r6991, %r6990, %r6988;
	bfe.u32 	%r6992, %r6985, 16, 8;
	mul.wide.u32 	%rd5788, %r6992, 168;
	add.s64 	%rd5789, %rd3279, %rd5788;
	add.s64 	%rd5790, %rd5789, %rd5771;
	ld.const.u32 	%r6993, [%rd5790+28];
	add.s32 	%r6994, %r6993, %r6991;
	bfe.u32 	%r6995, %r6985, 24, 8;
	mul.wide.u32 	%rd5791, %r6995, 168;
	add.s64 	%rd5792, %rd3279, %rd5791;
	add.s64 	%rd5793, %rd5792, %rd5771;
	ld.const.u32 	%r6996, [%rd5793+32];
	add.s32 	%r6997, %r6996, %r6994;
	ld.local.u32 	%r6998, [%rd5767+8];
	bfe.u32 	%r6999, %r6998, 0, 8;
	mul.wide.u32 	%rd5794, %r6999, 168;
	add.s64 	%rd5795, %rd3279, %rd5794;
	add.s64 	%rd5796, %rd5795, %rd5771;
	ld.const.u32 	%r7000, [%rd5796+36];
	add.s32 	%r7001, %r7000, %r6997;
	bfe.u32 	%r7002, %r6998, 8, 8;
	mul.wide.u32 	%rd5797, %r7002, 168;
	add.s64 	%rd5798, %rd3279, %rd5797;
	add.s64 	%rd5799, %rd5798, %rd5771;
	ld.const.u32 	%r7003, [%rd5799+40];
	add.s32 	%r7004, %r7003, %r7001;
	bfe.u32 	%r7005, %r6998, 16, 8;
	mul.wide.u32 	%rd5800, %r7005, 168;
	add.s64 	%rd5801, %rd3279, %rd5800;
	add.s64 	%rd5802, %rd5801, %rd5771;
	ld.const.u32 	%r7006, [%rd5802+44];
	add.s32 	%r7007, %r7006, %r7004;
	bfe.u32 	%r7008, %r6998, 24, 8;
	mul.wide.u32 	%rd5803, %r7008, 168;
	add.s64 	%rd5804, %rd3279, %rd5803;
	add.s64 	%rd5805, %rd5804, %rd5771;
	ld.const.u32 	%r7009, [%rd5805+48];
	add.s32 	%r7010, %r7009, %r7007;
	ld.local.u32 	%r7011, [%rd5767+12];
	bfe.u32 	%r7012, %r7011, 0, 8;
	mul.wide.u32 	%rd5806, %r7012, 168;
	add.s64 	%rd5807, %rd3279, %rd5806;
	add.s64 	%rd5808, %rd5807, %rd5771;
	ld.const.u32 	%r7013, [%rd5808+52];
	add.s32 	%r7014, %r7013, %r7010;
	bfe.u32 	%r7015, %r7011, 8, 8;
	mul.wide.u32 	%rd5809, %r7015, 168;
	add.s64 	%rd5810, %rd3279, %rd5809;
	add.s64 	%rd5811, %rd5810, %rd5771;
	ld.const.u32 	%r7016, [%rd5811+56];
	add.s32 	%r7017, %r7016, %r7014;
	bfe.u32 	%r7018, %r7011, 16, 8;
	mul.wide.u32 	%rd5812, %r7018, 168;
	add.s64 	%rd5813, %rd3279, %rd5812;
	add.s64 	%rd5814, %rd5813, %rd5771;
	ld.const.u32 	%r7019, [%rd5814+60];
	add.s32 	%r7020, %r7019, %r7017;
	bfe.u32 	%r7021, %r7011, 24, 8;
	mul.wide.u32 	%rd5815, %r7021, 168;
	add.s64 	%rd5816, %rd3279, %rd5815;
	add.s32 	%r8947, %r8947, 16;
	add.s64 	%rd5817, %rd5816, %rd5771;
	ld.const.u32 	%r7022, [%rd5817+64];
	add.s32 	%r8949, %r7022, %r7020;
	setp.eq.s32 	%p1530, %r8947, %r1236;
	mov.u32 	%r8954, %r1236;
	@%p1530 bra 	$L__BB0_2631;
	bra.uni 	$L__BB0_2630;
$L__BB0_2631:
	setp.eq.s32 	%p1531, %r1225, 0;
	@%p1531 bra 	$L__BB0_2627;
	setp.lt.u32 	%p1532, %r1226, 7;
	@%p1532 bra 	$L__BB0_2634;
	cvt.u64.u32 	%rd5818, %r8954;
	add.s64 	%rd5819, %rd6, %rd5818;
	ld.local.u8 	%r7024, [%rd5819];
	mul.wide.u32 	%rd5820, %r7024, 168;
	add.s64 	%rd5822, %rd3279, %rd5820;
	mul.wide.u32 	%rd5823, %r8954, 4;
	add.s64 	%rd5824, %rd5822, %rd5823;
	ld.const.u32 	%r7025, [%rd5824+4];
	add.s32 	%r7026, %r7025, %r8949;
	ld.local.u8 	%r7027, [%rd5819+1];
	mul.wide.u32 	%rd5825, %r7027, 168;
	add.s64 	%rd5826, %rd3279, %rd5825;
	add.s64 	%rd5827, %rd5826, %rd5823;
	ld.const.u32 	%r7028, [%rd5827+8];
	add.s32 	%r7029, %r7028, %r7026;
	ld.local.u8 	%r7030, [%rd5819+2];
	mul.wide.u32 	%rd5828, %r7030, 168;
	add.s64 	%rd5829, %rd3279, %rd5828;
	add.s64 	%rd5830, %rd5829, %rd5823;
	ld.const.u32 	%r7031, [%rd5830+12];
	add.s32 	%r7032, %r7031, %r7029;
	ld.local.u8 	%r7033, [%rd5819+3];
	mul.wide.u32 	%rd5831, %r7033, 168;
	add.s64 	%rd5832, %rd3279, %rd5831;
	add.s64 	%rd5833, %rd5832, %rd5823;
	ld.const.u32 	%r7034, [%rd5833+16];
	add.s32 	%r7035, %r7034, %r7032;
	ld.local.u8 	%r7036, [%rd5819+4];
	mul.wide.u32 	%rd5834, %r7036, 168;
	add.s64 	%rd5835, %rd3279, %rd5834;
	add.s64 	%rd5836, %rd5835, %rd5823;
	ld.const.u32 	%r7037, [%rd5836+20];
	add.s32 	%r7038, %r7037, %r7035;
	ld.local.u8 	%r7039, [%rd5819+5];
	mul.wide.u32 	%rd5837, %r7039, 168;
	add.s64 	%rd5838, %rd3279, %rd5837;
	add.s64 	%rd5839, %rd5838, %rd5823;
	ld.const.u32 	%r7040, [%rd5839+24];
	add.s32 	%r7041, %r7040, %r7038;
	ld.local.u8 	%r7042, [%rd5819+6];
	mul.wide.u32 	%rd5840, %r7042, 168;
	add.s64 	%rd5841, %rd3279, %rd5840;
	add.s64 	%rd5842, %rd5841, %rd5823;
	ld.const.u32 	%r7043, [%rd5842+28];
	add.s32 	%r7044, %r7043, %r7041;
	ld.local.u8 	%r7045, [%rd5819+7];
	mul.wide.u32 	%rd5843, %r7045, 168;
	add.s64 	%rd5844, %rd3279, %rd5843;
	add.s32 	%r8954, %r8954, 8;
	add.s64 	%rd5845, %rd5844, %rd5823;
	ld.const.u32 	%r7046, [%rd5845+32];
	add.s32 	%r8949, %r7046, %r7044;
$L__BB0_2634:
	setp.eq.s32 	%p1533, %r1227, 0;
	@%p1533 bra 	$L__BB0_2627;
	setp.lt.u32 	%p1534, %r1228, 3;
	@%p1534 bra 	$L__BB0_2637;
	cvt.u64.u32 	%rd5846, %r8954;
	add.s64 	%rd5847, %rd6, %rd5846;
	ld.local.u8 	%r7048, [%rd5847];
	mul.wide.u32 	%rd5848, %r7048, 168;
	add.s64 	%rd5850, %rd3279, %rd5848;
	mul.wide.u32 	%rd5851, %r8954, 4;
	add.s64 	%rd5852, %rd5850, %rd5851;
	ld.const.u32 	%r7049, [%rd5852+4];
	add.s32 	%r7050, %r7049, %r8949;
	ld.local.u8 	%r7051, [%rd5847+1];
	mul.wide.u32 	%rd5853, %r7051, 168;
	add.s64 	%rd5854, %rd3279, %rd5853;
	add.s64 	%rd5855, %rd5854, %rd5851;
	ld.const.u32 	%r7052, [%rd5855+8];
	add.s32 	%r7053, %r7052, %r7050;
	ld.local.u8 	%r7054, [%rd5847+2];
	mul.wide.u32 	%rd5856, %r7054, 168;
	add.s64 	%rd5857, %rd3279, %rd5856;
	add.s64 	%rd5858, %rd5857, %rd5851;
	ld.const.u32 	%r7055, [%rd5858+12];
	add.s32 	%r7056, %r7055, %r7053;
	ld.local.u8 	%r7057, [%rd5847+3];
	mul.wide.u32 	%rd5859, %r7057, 168;
	add.s64 	%rd5860, %rd3279, %rd5859;
	add.s32 	%r8954, %r8954, 4;
	add.s64 	%rd5861, %rd5860, %rd5851;
	ld.const.u32 	%r7058, [%rd5861+16];
	add.s32 	%r8949, %r7058, %r7056;
$L__BB0_2637:
	setp.eq.s32 	%p1535, %r1237, 0;
	@%p1535 bra 	$L__BB0_2627;
	setp.eq.s32 	%p1536, %r1237, 1;
	cvt.u64.u32 	%rd5862, %r8954;
	add.s64 	%rd347, %rd6, %rd5862;
	ld.local.u8 	%r7059, [%rd347];
	mul.wide.u32 	%rd5863, %r7059, 168;
	add.s64 	%rd5865, %rd3279, %rd5863;
	mul.wide.u32 	%rd5866, %r8954, 4;
	add.s64 	%rd5867, %rd5865, %rd5866;
	ld.const.u32 	%r7060, [%rd5867+4];
	add.s32 	%r8949, %r7060, %r8949;
	@%p1536 bra 	$L__BB0_2627;
	setp.eq.s32 	%p1537, %r1237, 2;
	ld.local.u8 	%r7061, [%rd347+1];
	mul.wide.u32 	%rd5868, %r7061, 168;
	add.s64 	%rd5870, %rd3279, %rd5868;
	add.s64 	%rd5872, %rd5870, %rd5866;
	ld.const.u32 	%r7062, [%rd5872+8];
	add.s32 	%r8949, %r7062, %r8949;
	@%p1537 bra 	$L__BB0_2627;
	ld.local.u8 	%r7063, [%rd347+2];
	mul.wide.u32 	%rd5873, %r7063, 168;
	add.s64 	%rd5875, %rd3279, %rd5873;
	add.s64 	%rd5877, %rd5875, %rd5866;
	ld.const.u32 	%r7064, [%rd5877+12];
	add.s32 	%r8949, %r7064, %r8949;
	bra.uni 	$L__BB0_2627;
$L__BB0_2641:
	setp.lt.s32 	%p1524, %r1218, 4;
	mov.b32 	%r8959, 0;
	@%p1524 bra 	$L__BB0_2644;
	mov.b32 	%r8946, 0;
$L__BB0_2643:
	cvt.u64.u32 	%rd5744, %r8946;
	add.s64 	%rd5745, %rd5, %rd5744;
	ld.local.u32 	%r6957, [%rd5745];
	bfe.u32 	%r6958, %r6957, 0, 8;
	bfe.u32 	%r6959, %r6957, 8, 8;
	bfe.u32 	%r6960, %r6957, 16, 8;
	bfe.u32 	%r6961, %r6957, 24, 8;
	cvt.u64.u32 	%rd5746, %r6958;
	and.b64  	%rd5747, %rd5746, 255;
	add.s64 	%rd5748, %rd27, %rd5747;
	add.s64 	%rd5749, %rd6, %rd5744;
	cvt.u64.u32 	%rd5750, %r6959;
	and.b64  	%rd5751, %rd5750, 255;
	add.s64 	%rd5752, %rd27, %rd5751;
	cvt.u64.u32 	%rd5753, %r6960;
	and.b64  	%rd5754, %rd5753, 255;
	add.s64 	%rd5755, %rd27, %rd5754;
	cvt.u64.u32 	%rd5756, %r6961;
	and.b64  	%rd5757, %rd5756, 255;
	add.s64 	%rd5758, %rd27, %rd5757;
	ld.local.u8 	%r6962, [%rd5758];
	ld.local.u8 	%r6963, [%rd5755];
	prmt.b32 	%r6964, %r6963, %r6962, 0x3340U;
	ld.local.u8 	%r6965, [%rd5752];
	ld.local.u8 	%r6966, [%rd5748];
	prmt.b32 	%r6967, %r6966, %r6965, 0x3340U;
	prmt.b32 	%r6968, %r6967, %r6964, 0x5410U;
	st.local.u32 	[%rd5749], %r6968;
	add.s32 	%r8946, %r8946, 4;
	setp.eq.s32 	%p1525, %r8946, %r1235;
	mov.u32 	%r8959, %r1235;
	@%p1525 bra 	$L__BB0_2644;
	bra.uni 	$L__BB0_2643;
$L__BB0_2644:
	setp.eq.s32 	%p1526, %r1234, 0;
	@%p1526 bra 	$L__BB0_2628;
	setp.eq.s32 	%p1527, %r1234, 1;
	cvt.u64.u32 	%rd5759, %r8959;
	add.s64 	%rd348, %rd5, %rd5759;
	ld.local.u8 	%rd5760, [%rd348];
	add.s64 	%rd5761, %rd27, %rd5760;
	ld.local.u8 	%rs2151, [%rd5761];
	add.s64 	%rd349, %rd6, %rd5759;
	st.local.u8 	[%rd349], %rs2151;
	@%p1527 bra 	$L__BB0_2628;
	setp.eq.s32 	%p1528, %r1234, 2;
	ld.local.u8 	%rd5762, [%rd348+1];
	add.s64 	%rd5763, %rd27, %rd5762;
	ld.local.u8 	%rs2152, [%rd5763];
	st.local.u8 	[%rd349+1], %rs2152;
	@%p1528 bra 	$L__BB0_2628;
	ld.local.u8 	%rd5764, [%rd348+2];
	add.s64 	%rd5765, %rd27, %rd5764;
	ld.local.u8 	%rs2153, [%rd5765];
	st.local.u8 	[%rd349+2], %rs2153;
	bra.uni 	$L__BB0_2628;
$L__BB0_2648:
	add.s32 	%r8517, %r1633, 1;
	add.s32 	%r1632, %r1632, -1;
	setp.eq.s32 	%p1778, %r1633, %r1219;
	add.s32 	%r1631, %r1631, 1;
	add.s16 	%rs381, %rs381, 1;
	add.s16 	%rs380, %rs380, 1;
	@%p1778 bra 	$L__BB0_2649;
	bra.uni 	$L__BB0_1607;
$L__BB0_2649:
	st.local.u32 	[%rd6887], %r1580;
	sub.s64 	%rd6738, %rd6888, %rd5948;
	shr.u64 	%rd6739, %rd6738, 2;
	cvt.u32.u64 	%r1683, %rd6739;
	add.s32 	%r1684, %r1683, -1;
	setp.gt.s32 	%p1779, %r1683, 1;
	@%p1779 bra 	$L__BB0_2650;
	bra.uni 	$L__BB0_1701;
$L__BB0_2650:
	add.s32 	%r1988, %r1683, -2;
	mov.b32 	%r8541, 0;
	mov.u32 	%r8540, %r1684;
$L__BB0_2651:
	sub.s32 	%r7737, %r8541, %r1683;
	setp.lt.s32 	%p1780, %r7737, -1;
	@%p1780 bra 	$L__BB0_1999;
	bra.uni 	$L__BB0_1700;
$L__BB0_2652:
	setp.eq.s32 	%p1711, %r1633, 0;
	@%p1711 bra 	$L__BB0_2795;
$L__BB0_2653:
	setp.gt.s32 	%p1712, %r1643, 0;
	@%p1712 bra 	$L__BB0_2654;
	bra.uni 	$L__BB0_2655;
$L__BB0_2654:
	mov.b16 	%rs2352, 0;
	st.local.u8 	[%rd2], %rs2352;
$L__BB0_2655:
	setp.gt.s32 	%p1713, %r1218, 0;
	mov.b32 	%r8979, 0;
	@%p1713 bra 	$L__BB0_2717;
$L__BB0_2656:
	st.local.u32 	[%rd6887], %r8979;
	mov.b32 	%r8960, 0;
$L__BB0_2657:
	mov.u32 	%r2527, %r8960;
	setp.eq.s32 	%p1749, %r2527, %r1640;
	mov.u32 	%r8961, %r1640;
	@%p1749 bra 	$L__BB0_2659;
	add.s32 	%r8960, %r2527, 1;
	cvt.u64.u32 	%rd6592, %r2527;
	add.s64 	%rd6593, %rd1, %rd6592;
	ld.local.u8 	%r7592, [%rd6593+1];
	ld.local.u8 	%r7593, [%rd6593];
	add.s32 	%r7594, %r7593, 1;
	setp.ge.u32 	%p1750, %r7594, %r7592;
	mov.u32 	%r8961, %r2527;
	@%p1750 bra 	$L__BB0_2657;
$L__BB0_2659:
	add.s64 	%rd6888, %rd6888, 4;
	add.s64 	%rd6887, %rd6887, 4;
	ld.local.u8 	%r7595, [%rd1];
	setp.le.s32 	%p1751, %r1645, %r7595;
	@%p1751 bra 	$L__BB0_2648;
	cvt.u64.u32 	%rd6594, %r8961;
	add.s64 	%rd6595, %rd1, %rd6594;
	ld.local.u8 	%rs2353, [%rd6595];
	add.s16 	%rs2354, %rs2353, 1;
	st.local.u8 	[%rd6595], %rs2354;
	setp.eq.s32 	%p1752, %r8961, 0;
	@%p1752 bra 	$L__BB0_2653;
	and.b32  	%r2532, %r8961, 15;
	setp.lt.u32 	%p1753, %r8961, 16;
	mov.b32 	%r8963, 0;
	@%p1753 bra 	$L__BB0_2664;
	and.b32  	%r8963, %r8961, -16;
	mov.b32 	%r8962, 0;
$L__BB0_2663:
	.pragma "nounroll";
	cvt.u16.u32 	%rs2355, %r8962;
	cvt.u64.u32 	%rd6596, %r8962;
	add.s64 	%rd6597, %rd1, %rd6596;
	add.s16 	%rs2356, %rs2355, 1;
	add.s16 	%rs2357, %rs2355, 2;
	add.s16 	%rs2358, %rs2355, 3;
	cvt.u32.u16 	%r7598, %rs2358;
	cvt.u32.u16 	%r7599, %rs2357;
	prmt.b32 	%r7600, %r7599, %r7598, 0x3340U;
	cvt.u32.u16 	%r7601, %rs2356;
	prmt.b32 	%r7602, %r8962, %r7601, 0x3340U;
	prmt.b32 	%r7603, %r7602, %r7600, 0x5410U;
	st.local.u32 	[%rd6597], %r7603;
	add.s16 	%rs2359, %rs2355, 4;
	add.s16 	%rs2360, %rs2355, 5;
	add.s16 	%rs2361, %rs2355, 6;
	add.s16 	%rs2362, %rs2355, 7;
	cvt.u32.u16 	%r7604, %rs2362;
	cvt.u32.u16 	%r7605, %rs2361;
	prmt.b32 	%r7606, %r7605, %r7604, 0x3340U;
	cvt.u32.u16 	%r7607, %rs2360;
	cvt.u32.u16 	%r7608, %rs2359;
	prmt.b32 	%r7609, %r7608, %r7607, 0x3340U;
	prmt.b32 	%r7610, %r7609, %r7606, 0x5410U;
	st.local.u32 	[%rd6597+4], %r7610;
	add.s16 	%rs2363, %rs2355, 8;
	add.s16 	%rs2364, %rs2355, 9;
	add.s16 	%rs2365, %rs2355, 10;
	add.s16 	%rs2366, %rs2355, 11;
	cvt.u32.u16 	%r7611, %rs2366;
	cvt.u32.u16 	%r7612, %rs2365;
	prmt.b32 	%r7613, %r7612, %r7611, 0x3340U;
	cvt.u32.u16 	%r7614, %rs2364;
	cvt.u32.u16 	%r7615, %rs2363;
	prmt.b32 	%r7616, %r7615, %r7614, 0x3340U;
	prmt.b32 	%r7617, %r7616, %r7613, 0x5410U;
	st.local.u32 	[%rd6597+8], %r7617;
	add.s16 	%rs2367, %rs2355, 12;
	add.s16 	%rs2368, %rs2355, 13;
	add.s16 	%rs2369, %rs2355, 14;
	add.s16 	%rs2370, %rs2355, 15;
	cvt.u32.u16 	%r7618, %rs2370;
	cvt.u32.u16 	%r7619, %rs2369;
	prmt.b32 	%r7620, %r7619, %r7618, 0x3340U;
	cvt.u32.u16 	%r7621, %rs2368;
	cvt.u32.u16 	%r7622, %rs2367;
	prmt.b32 	%r7623, %r7622, %r7621, 0x3340U;
	prmt.b32 	%r7624, %r7623, %r7620, 0x5410U;
	st.local.u32 	[%rd6597+12], %r7624;
	add.s32 	%r8962, %r8962, 16;
	setp.eq.s32 	%p1754, %r8962, %r8963;
	@%p1754 bra 	$L__BB0_2664;
	bra.uni 	$L__BB0_2663;
$L__BB0_2664:
	setp.eq.s32 	%p1755, %r2532, 0;
	@%p1755 bra 	$L__BB0_2653;
	and.b32  	%r2535, %r8961, 7;
	setp.lt.u32 	%p1756, %r2532, 8;
	@%p1756 bra 	$L__BB0_2667;
	cvt.u16.u32 	%rs2371, %r8963;
	cvt.u64.u32 	%rd6598, %r8963;
	add.s64 	%rd6599, %rd1, %rd6598;
	st.local.u8 	[%rd6599], %rs2371;
	add.s16 	%rs2372, %rs2371, 1;
	st.local.u8 	[%rd6599+1], %rs2372;
	add.s16 	%rs2373, %rs2371, 2;
	st.local.u8 	[%rd6599+2], %rs2373;
	add.s16 	%rs2374, %rs2371, 3;
	st.local.u8 	[%rd6599+3], %rs2374;
	add.s16 	%rs2375, %rs2371, 4;
	st.local.u8 	[%rd6599+4], %rs2375;
	add.s16 	%rs2376, %rs2371, 5;
	st.local.u8 	[%rd6599+5], %rs2376;
	add.s16 	%rs2377, %rs2371, 6;
	st.local.u8 	[%rd6599+6], %rs2377;
	add.s16 	%rs2378, %rs2371, 7;
	st.local.u8 	[%rd6599+7], %rs2378;
	add.s32 	%r8963, %r8963, 8;
$L__BB0_2667:
	setp.eq.s32 	%p1757, %r2535, 0;
	@%p1757 bra 	$L__BB0_2653;
	and.b32  	%r2538, %r8961, 3;
	setp.lt.u32 	%p1758, %r2535, 4;
	@%p1758 bra 	$L__BB0_2670;
	cvt.u16.u32 	%rs2379, %r8963;
	cvt.u64.u32 	%rd6600, %r8963;
	add.s64 	%rd6601, %rd1, %rd6600;
	st.local.u8 	[%rd6601], %rs2379;
	add.s16 	%rs2380, %rs2379, 1;
	st.local.u8 	[%rd6601+1], %rs2380;
	add.s16 	%rs2381, %rs2379, 2;
	st.local.u8 	[%rd6601+2], %rs2381;
	add.s16 	%rs2382, %rs2379, 3;
	st.local.u8 	[%rd6601+3], %rs2382;
	add.s32 	%r8963, %r8963, 4;
$L__BB0_2670:
	setp.eq.s32 	%p1759, %r2538, 0;
	@%p1759 bra 	$L__BB0_2653;
	cvt.u16.u32 	%rs639, %r8963;
	cvt.u64.u32 	%rd6602, %r8963;
	add.s64 	%rd356, %rd1, %rd6602;
	st.local.u8 	[%rd356], %rs639;
	setp.eq.s32 	%p1760, %r2538, 1;
	@%p1760 bra 	$L__BB0_2653;
	add.s16 	%rs2383, %rs639, 1;
	st.local.u8 	[%rd356+1], %rs2383;
	setp.eq.s32 	%p1761, %r2538, 2;
	@%p1761 bra 	$L__BB0_2653;
	add.s16 	%rs2384, %rs639, 2;
	st.local.u8 	[%rd356+2], %rs2384;
	bra.uni 	$L__BB0_2653;
$L__BB0_2674:
	setp.lt.s32 	%p1715, %r8968, %r1633;
	cvt.u64.u32 	%rd6366, %r8966;
	add.s64 	%rd357, %rd3, %rd6366;
	@%p1715 bra 	$L__BB0_2676;
	cvt.s64.s32 	%rd6367, %r8967;
	add.s64 	%rd6368, %rd2, %rd6367;
	ld.local.u8 	%rd6369, [%rd6368];
	add.s64 	%rd6370, %rd27, %rd6369;
	ld.local.u8 	%rs2587, [%rd6370];
	bra.uni 	$L__BB0_2680;
$L__BB0_2676:
	setp.lt.s32 	%p1716, %r8967, 0;
	@%p1716 bra 	$L__BB0_2679;
	cvt.s64.s32 	%rd6371, %r8968;
	add.s64 	%rd6372, %rd1, %rd6371;
	ld.local.u8 	%rd6373, [%rd6372];
	add.s64 	%rd6374, %rd26, %rd6373;
	ld.local.u8 	%rs2588, [%rd6374];
$L__BB0_2678:
	add.s32 	%r8968, %r8968, 1;
	st.local.u8 	[%rd357], %rs2588;
	bra.uni 	$L__BB0_2681;
$L__BB0_2679:
	cvt.s64.s32 	%rd6375, %r8968;
	add.s64 	%rd6376, %rd1, %rd6375;
	ld.local.u8 	%rd6377, [%rd6376];
	add.s64 	%rd6378, %rd26, %rd6377;
	ld.local.u8 	%rs2588, [%rd6378];
	cvt.s64.s32 	%rd6379, %r8967;
	add.s64 	%rd6380, %rd2, %rd6379;
	ld.local.u8 	%rd6381, [%rd6380];
	add.s64 	%rd6382, %rd27, %rd6381;
	ld.local.u8 	%rs2587, [%rd6382];
	setp.lt.u16 	%p1717, %rs2588, %rs2587;
	@%p1717 bra 	$L__BB0_2678;
$L__BB0_2680:
	add.s32 	%r8967, %r8967, 1;
	st.local.u8 	[%rd357], %rs2587;
$L__BB0_2681:
	setp.lt.s32 	%p1718, %r8968, %r1633;
	@%p1718 bra 	$L__BB0_2683;
	cvt.s64.s32 	%rd6383, %r8967;
	add.s64 	%rd6384, %rd2, %rd6383;
	ld.local.u8 	%rd6385, [%rd6384];
	add.s64 	%rd6386, %rd27, %rd6385;
	ld.local.u8 	%rs2589, [%rd6386];
	bra.uni 	$L__BB0_2687;
$L__BB0_2683:
	setp.lt.s32 	%p1719, %r8967, 0;
	@%p1719 bra 	$L__BB0_2686;
	cvt.s64.s32 	%rd6387, %r8968;
	add.s64 	%rd6388, %rd1, %rd6387;
	ld.local.u8 	%rd6389, [%rd6388];
	add.s64 	%rd6390, %rd26, %rd6389;
	ld.local.u8 	%rs2590, [%rd6390];
$L__BB0_2685:
	add.s32 	%r8968, %r8968, 1;
	st.local.u8 	[%rd357+1], %rs2590;
	bra.uni 	$L__BB0_2688;
$L__BB0_2686:
	cvt.s64.s32 	%rd6391, %r8968;
	add.s64 	%rd6392, %rd1, %rd6391;
	ld.local.u8 	%rd6393, [%rd6392];
	add.s64 	%rd6394, %rd26, %rd6393;
	ld.local.u8 	%rs2590, [%rd6394];
	cvt.s64.s32 	%rd6395, %r8967;
	add.s64 	%rd6396, %rd2, %rd6395;
	ld.local.u8 	%rd6397, [%rd6396];
	add.s64 	%rd6398, %rd27, %rd6397;
	ld.local.u8 	%rs2589, [%rd6398];
	setp.lt.u16 	%p1720, %rs2590, %rs2589;
	@%p1720 bra 	$L__BB0_2685;
$L__BB0_2687:
	add.s32 	%r8967, %r8967, 1;
	st.local.u8 	[%rd357+1], %rs2589;
$L__BB0_2688:
	setp.lt.s32 	%p1721, %r8968, %r1633;
	@%p1721 bra 	$L__BB0_2690;
	cvt.s64.s32 	%rd6399, %r8967;
	add.s64 	%rd6400, %rd2, %rd6399;
	ld.local.u8 	%rd6401, [%rd6400];
	add.s64 	%rd6402, %rd27, %rd6401;
	ld.local.u8 	%rs2591, [%rd6402];
	bra.uni 	$L__BB0_2694;
$L__BB0_2690:
	setp.lt.s32 	%p1722, %r8967, 0;
	@%p1722 bra 	$L__BB0_2693;
	cvt.s64.s32 	%rd6403, %r8968;
	add.s64 	%rd6404, %rd1, %rd6403;
	ld.local.u8 	%rd6405, [%rd6404];
	add.s64 	%rd6406, %rd26, %rd6405;
	ld.local.u8 	%rs2592, [%rd6406];
$L__BB0_2692:
	add.s32 	%r8968, %r8968, 1;
	st.local.u8 	[%rd357+2], %rs2592;
	bra.uni 	$L__BB0_2695;
$L__BB0_2693:
	cvt.s64.s32 	%rd6407, %r8968;
	add.s64 	%rd6408, %rd1, %rd6407;
	ld.local.u8 	%rd6409, [%rd6408];
	add.s64 	%rd6410, %rd26, %rd6409;
	ld.local.u8 	%rs2592, [%rd6410];
	cvt.s64.s32 	%rd6411, %r8967;
	add.s64 	%rd6412, %rd2, %rd6411;
	ld.local.u8 	%rd6413, [%rd6412];
	add.s64 	%rd6414, %rd27, %rd6413;
	ld.local.u8 	%rs2591, [%rd6414];
	setp.lt.u16 	%p1723, %rs2592, %rs2591;
	@%p1723 bra 	$L__BB0_2692;
$L__BB0_2694:
	add.s32 	%r8967, %r8967, 1;
	st.local.u8 	[%rd357+2], %rs2591;
$L__BB0_2695:
	setp.lt.s32 	%p1724, %r8968, %r1633;
	@%p1724 bra 	$L__BB0_2697;
	cvt.s64.s32 	%rd6415, %r8967;
	add.s64 	%rd6416, %rd2, %rd6415;
	ld.local.u8 	%rd6417, [%rd6416];
	add.s64 	%rd6418, %rd27, %rd6417;
	ld.local.u8 	%rs2593, [%rd6418];
	bra.uni 	$L__BB0_2701;
$L__BB0_2697:
	setp.lt.s32 	%p1725, %r8967, 0;
	@%p1725 bra 	$L__BB0_2700;
	cvt.s64.s32 	%rd6419, %r8968;
	add.s64 	%rd6420, %rd1, %rd6419;
	ld.local.u8 	%rd6421, [%rd6420];
	add.s64 	%rd6422, %rd26, %rd6421;
	ld.local.u8 	%rs2594, [%rd6422];
$L__BB0_2699:
	add.s32 	%r8968, %r8968, 1;
	st.local.u8 	[%rd357+3], %rs2594;
	bra.uni 	$L__BB0_2702;
$L__BB0_2700:
	cvt.s64.s32 	%rd6423, %r8968;
	add.s64 	%rd6424, %rd1, %rd6423;
	ld.local.u8 	%rd6425, [%rd6424];
	add.s64 	%rd6426, %rd26, %rd6425;
	ld.local.u8 	%rs2594, [%rd6426];
	cvt.s64.s32 	%rd6427, %r8967;
	add.s64 	%rd6428, %rd2, %rd6427;
	ld.local.u8 	%rd6429, [%rd6428];
	add.s64 	%rd6430, %rd27, %rd6429;
	ld.local.u8 	%rs2593, [%rd6430];
	setp.lt.u16 	%p1726, %rs2594, %rs2593;
	@%p1726 bra 	$L__BB0_2699;
$L__BB0_2701:
	add.s32 	%r8967, %r8967, 1;
	st.local.u8 	[%rd357+3], %rs2593;
$L__BB0_2702:
	add.s32 	%r8966, %r8966, 4;
	setp.eq.s32 	%p1727, %r8966, %r1235;
	mov.u32 	%r8989, %r1235;
	@%p1727 bra 	$L__BB0_2703;
	bra.uni 	$L__BB0_2674;
$L__BB0_2703:
	setp.eq.s32 	%p1728, %r1234, 0;
	@%p1728 bra 	$L__BB0_2704;
	bra.uni 	$L__BB0_2719;
$L__BB0_2704:
	setp.lt.u32 	%p1740, %r1224, 15;
	mov.b32 	%r8984, 0;
	mov.u32 	%r8979, %r8984;
	@%p1740 bra 	$L__BB0_2707;
	mov.b32 	%r8977, 0;
	mov.u32 	%r8979, %r8977;
$L__BB0_2706:
	.pragma "nounroll";
	cvt.u64.u32 	%rd6480, %r8977;
	add.s64 	%rd6481, %rd3, %rd6480;
	ld.local.u32 	%r7498, [%rd6481];
	bfe.u32 	%r7499, %r7498, 0, 8;
	mul.wide.u32 	%rd6482, %r7499, 168;
	add.s64 	%rd6484, %rd3279, %rd6482;
	mul.wide.u32 	%rd6485, %r8977, 4;
	add.s64 	%rd6486, %rd6484, %rd6485;
	ld.const.u32 	%r7500, [%rd6486+4];
	add.s32 	%r7501, %r7500, %r8979;
	bfe.u32 	%r7502, %r7498, 8, 8;
	mul.wide.u32 	%rd6487, %r7502, 168;
	add.s64 	%rd6488, %rd3279, %rd6487;
	add.s64 	%rd6489, %rd6488, %rd6485;
	ld.const.u32 	%r7503, [%rd6489+8];
	add.s32 	%r7504, %r7503, %r7501;
	bfe.u32 	%r7505, %r7498, 16, 8;
	mul.wide.u32 	%rd6490, %r7505, 168;
	add.s64 	%rd6491, %rd3279, %rd6490;
	add.s64 	%rd6492, %rd6491, %rd6485;
	ld.const.u32 	%r7506, [%rd6492+12];
	add.s32 	%r7507, %r7506, %r7504;
	bfe.u32 	%r7508, %r7498, 24, 8;
	mul.wide.u32 	%rd6493, %r7508, 168;
	add.s64 	%rd6494, %rd3279, %rd6493;
	add.s64 	%rd6495, %rd6494, %rd6485;
	ld.const.u32 	%r7509, [%rd6495+16];
	add.s32 	%r7510, %r7509, %r7507;
	ld.local.u32 	%r7511, [%rd6481+4];
	bfe.u32 	%r7512, %r7511, 0, 8;
	mul.wide.u32 	%rd6496, %r7512, 168;
	add.s64 	%rd6497, %rd3279, %rd6496;
	add.s64 	%rd6498, %rd6497, %rd6485;
	ld.const.u32 	%r7513, [%rd6498+20];
	add.s32 	%r7514, %r7513, %r7510;
	bfe.u32 	%r7515, %r7511, 8, 8;
	mul.wide.u32 	%rd6499, %r7515, 168;
	add.s64 	%rd6500, %rd3279, %rd6499;
	add.s64 	%rd6501, %rd6500, %rd6485;
	ld.const.u32 	%r7516, [%rd6501+24];
	add.s32 	%r7517, %r7516, %r7514;
	bfe.u32 	%r7518, %r7511, 16, 8;
	mul.wide.u32 	%rd6502, %r7518, 168;
	add.s64 	%rd6503, %rd3279, %rd6502;
	add.s64 	%rd6504, %rd6503, %rd6485;
	ld.const.u32 	%r7519, [%rd6504+28];
	add.s32 	%r7520, %r7519, %r7517;
	bfe.u32 	%r7521, %r7511, 24, 8;
	mul.wide.u32 	%rd6505, %r7521, 168;
	add.s64 	%rd6506, %rd3279, %rd6505;
	add.s64 	%rd6507, %rd6506, %rd6485;
	ld.const.u32 	%r7522, [%rd6507+32];
	add.s32 	%r7523, %r7522, %r7520;
	ld.local.u32 	%r7524, [%rd6481+8];
	bfe.u32 	%r7525, %r7524, 0, 8;
	mul.wide.u32 	%rd6508, %r7525, 168;
	add.s64 	%rd6509, %rd3279, %rd6508;
	add.s64 	%rd6510, %rd6509, %rd6485;
	ld.const.u32 	%r7526, [%rd6510+36];
	add.s32 	%r7527, %r7526, %r7523;
	bfe.u32 	%r7528, %r7524, 8, 8;
	mul.wide.u32 	%rd6511, %r7528, 168;
	add.s64 	%rd6512, %rd3279, %rd6511;
	add.s64 	%rd6513, %rd6512, %rd6485;
	ld.const.u32 	%r7529, [%rd6513+40];
	add.s32 	%r7530, %r7529, %r7527;
	bfe.u32 	%r7531, %r7524, 16, 8;
	mul.wide.u32 	%rd6514, %r7531, 168;
	add.s64 	%rd6515, %rd3279, %rd6514;
	add.s64 	%rd6516, %rd6515, %rd6485;
	ld.const.u32 	%r7532, [%rd6516+44];
	add.s32 	%r7533, %r7532, %r7530;
	bfe.u32 	%r7534, %r7524, 24, 8;
	mul.wide.u32 	%rd6517, %r7534, 168;
	add.s64 	%rd6518, %rd3279, %rd6517;
	add.s64 	%rd6519, %rd6518, %rd6485;
	ld.const.u32 	%r7535, [%rd6519+48];
	add.s32 	%r7536, %r7535, %r7533;
	ld.local.u32 	%r7537, [%rd6481+12];
	bfe.u32 	%r7538, %r7537, 0, 8;
	mul.wide.u32 	%rd6520, %r7538, 168;
	add.s64 	%rd6521, %rd3279, %rd6520;
	add.s64 	%rd6522, %rd6521, %rd6485;
	ld.const.u32 	%r7539, [%rd6522+52];
	add.s32 	%r7540, %r7539, %r7536;
	bfe.u32 	%r7541, %r7537, 8, 8;
	mul.wide.u32 	%rd6523, %r7541, 168;
	add.s64 	%rd6524, %rd3279, %rd6523;
	add.s64 	%rd6525, %rd6524, %rd6485;
	ld.const.u32 	%r7542, [%rd6525+56];
	add.s32 	%r7543, %r7542, %r7540;
	bfe.u32 	%r7544, %r7537, 16, 8;
	mul.wide.u32 	%rd6526, %r7544, 168;
	add.s64 	%rd6527, %rd3279, %rd6526;
	add.s64 	%rd6528, %rd6527, %rd6485;
	ld.const.u32 	%r7545, [%rd6528+60];
	add.s32 	%r7546, %r7545, %r7543;
	bfe.u32 	%r7547, %r7537, 24, 8;
	mul.wide.u32 	%rd6529, %r7547, 168;
	add.s64 	%rd6530, %rd3279, %rd6529;
	add.s32 	%r8977, %r8977, 16;
	add.s64 	%rd6531, %rd6530, %rd6485;
	ld.const.u32 	%r7548, [%rd6531+64];
	add.s32 	%r8979, %r7548, %r7546;
	setp.eq.s32 	%p1741, %r8977, %r1236;
	mov.u32 	%r8984, %r1236;
	@%p1741 bra 	$L__BB0_2707;
	bra.uni 	$L__BB0_2706;
$L__BB0_2707:
	setp.eq.s32 	%p1742, %r1225, 0;
	@%p1742 bra 	$L__BB0_2656;
	setp.lt.u32 	%p1743, %r1226, 7;
	@%p1743 bra 	$L__BB0_2710;
	cvt.u64.u32 	%rd6532, %r8984;
	add.s64 	%rd6533, %rd3, %rd6532;
	ld.local.u8 	%r7550, [%rd6533];
	mul.wide.u32 	%rd6534, %r7550, 168;
	add.s64 	%rd6536, %rd3279, %rd6534;
	mul.wide.u32 	%rd6537, %r8984, 4;
	add.s64 	%rd6538, %rd6536, %rd6537;
	ld.const.u32 	%r7551, [%rd6538+4];
	add.s32 	%r7552, %r7551, %r8979;
	ld.local.u8 	%r7553, [%rd6533+1];
	mul.wide.u32 	%rd6539, %r7553, 168;
	add.s64 	%rd6540, %rd3279, %rd6539;
	add.s64 	%rd6541, %rd6540, %rd6537;
	ld.const.u32 	%r7554, [%rd6541+8];
	add.s32 	%r7555, %r7554, %r7552;
	ld.local.u8 	%r7556, [%rd6533+2];
	mul.wide.u32 	%rd6542, %r7556, 168;
	add.s64 	%rd6543, %rd3279, %rd6542;
	add.s64 	%rd6544, %rd6543, %rd6537;
	ld.const.u32 	%r7557, [%rd6544+12];
	add.s32 	%r7558, %r7557, %r7555;
	ld.local.u8 	%r7559, [%rd6533+3];
	mul.wide.u32 	%rd6545, %r7559, 168;
	add.s64 	%rd6546, %rd3279, %rd6545;
	add.s64 	%rd6547, %rd6546, %rd6537;
	ld.const.u32 	%r7560, [%rd6547+16];
	add.s32 	%r7561, %r7560, %r7558;
	ld.local.u8 	%r7562, [%rd6533+4];
	mul.wide.u32 	%rd6548, %r7562, 168;
	add.s64 	%rd6549, %rd3279, %rd6548;
	add.s64 	%rd6550, %rd6549, %rd6537;
	ld.const.u32 	%r7563, [%rd6550+20];
	add.s32 	%r7564, %r7563, %r7561;
	ld.local.u8 	%r7565, [%rd6533+5];
	mul.wide.u32 	%rd6551, %r7565, 168;
	add.s64 	%rd6552, %rd3279, %rd6551;
	add.s64 	%rd6553, %rd6552, %rd6537;
	ld.const.u32 	%r7566, [%rd6553+24];
	add.s32 	%r7567, %r7566, %r7564;
	ld.local.u8 	%r7568, [%rd6533+6];
	mul.wide.u32 	%rd6554, %r7568, 168;
	add.s64 	%rd6555, %rd3279, %rd6554;
	add.s64 	%rd6556, %rd6555, %rd6537;
	ld.const.u32 	%r7569, [%rd6556+28];
	add.s32 	%r7570, %r7569, %r7567;
	ld.local.u8 	%r7571, [%rd6533+7];
	mul.wide.u32 	%rd6557, %r7571, 168;
	add.s64 	%rd6558, %rd3279, %rd6557;
	add.s32 	%r8984, %r8984, 8;
	add.s64 	%rd6559, %rd6558, %rd6537;
	ld.const.u32 	%r7572, [%rd6559+32];
	add.s32 	%r8979, %r7572, %r7570;
$L__BB0_2710:
	setp.eq.s32 	%p1744, %r1227, 0;
	@%p1744 bra 	$L__BB0_2656;
	setp.lt.u32 	%p1745, %r1228, 3;
	@%p1745 bra 	$L__BB0_2713;
	cvt.u64.u32 	%rd6560, %r8984;
	add.s64 	%rd6561, %rd3, %rd6560;
	ld.local.u8 	%r7574, [%rd6561];
	mul.wide.u32 	%rd6562, %r7574, 168;
	add.s64 	%rd6564, %rd3279, %rd6562;
	mul.wide.u32 	%rd6565, %r8984, 4;
	add.s64 	%rd6566, %rd6564, %rd6565;
	ld.const.u32 	%r7575, [%rd6566+4];
	add.s32 	%r7576, %r7575, %r8979;
	ld.local.u8 	%r7577, [%rd6561+1];
	mul.wide.u32 	%rd6567, %r7577, 168;
	add.s64 	%rd6568, %rd3279, %rd6567;
	add.s64 	%rd6569, %rd6568, %rd6565;
	ld.const.u32 	%r7578, [%rd6569+8];
	add.s32 	%r7579, %r7578, %r7576;
	ld.local.u8 	%r7580, [%rd6561+2];
	mul.wide.u32 	%rd6570, %r7580, 168;
	add.s64 	%rd6571, %rd3279, %rd6570;
	add.s64 	%rd6572, %rd6571, %rd6565;
	ld.const.u32 	%r7581, [%rd6572+12];
	add.s32 	%r7582, %r7581, %r7579;
	ld.local.u8 	%r7583, [%rd6561+3];
	mul.wide.u32 	%rd6573, %r7583, 168;
	add.s64 	%rd6574, %rd3279, %rd6573;
	add.s32 	%r8984, %r8984, 4;
	add.s64 	%rd6575, %rd6574, %rd6565;
	ld.const.u32 	%r7584, [%rd6575+16];
	add.s32 	%r8979, %r7584, %r7582;
$L__BB0_2713:
	setp.eq.s32 	%p1746, %r1237, 0;
	@%p1746 bra 	$L__BB0_2656;
	setp.eq.s32 	%p1747, %r1237, 1;
	cvt.u64.u32 	%rd6576, %r8984;
	add.s64 	%rd358, %rd3, %rd6576;
	ld.local.u8 	%r7585, [%rd358];
	mul.wide.u32 	%rd6577, %r7585, 168;
	add.s64 	%rd6579, %rd3279, %rd6577;
	mul.wide.u32 	%rd6580, %r8984, 4;
	add.s64 	%rd6581, %rd6579, %rd6580;
	ld.const.u32 	%r7586, [%rd6581+4];
	add.s32 	%r8979, %r7586, %r8979;
	@%p1747 bra 	$L__BB0_2656;
	setp.eq.s32 	%p1748, %r1237, 2;
	ld.local.u8 	%r7587, [%rd358+1];
	mul.wide.u32 	%rd6582, %r7587, 168;
	add.s64 	%rd6584, %rd3279, %rd6582;
	add.s64 	%rd6586, %rd6584, %rd6580;
	ld.const.u32 	%r7588, [%rd6586+8];
	add.s32 	%r8979, %r7588, %r8979;
	@%p1748 bra 	$L__BB0_2656;
	ld.local.u8 	%r7589, [%rd358+2];
	mul.wide.u32 	%rd6587, %r7589, 168;
	add.s64 	%rd6589, %rd3279, %rd6587;
	add.s64 	%rd6591, %rd6589, %rd6580;
	ld.const.u32 	%r7590, [%rd6591+12];
	add.s32 	%r8979, %r7590, %r8979;
	bra.uni 	$L__BB0_2656;
$L__BB0_2717:
	setp.lt.s32 	%p1714, %r1218, 4;
	mov.b32 	%r8989, 0;
	mov.u32 	%r8967, %r8989;
	mov.u32 	%r8968, %r8989;
	@%p1714 bra 	$L__BB0_2703;
	mov.b32 	%r8966, 0;
	mov.u32 	%r8967, %r8966;
	mov.u32 	%r8968, %r8966;
	bra.uni 	$L__BB0_2674;
$L__BB0_2719:
	setp.lt.s32 	%p1729, %r8968, %r1633;
	cvt.u64.u32 	%rd6431, %r8989;
	add.s64 	%rd359, %rd3, %rd6431;
	@%p1729 bra 	$L__BB0_2721;
	cvt.s64.s32 	%rd6432, %r8967;
	add.s64 	%rd6433, %rd2, %rd6432;
	ld.local.u8 	%rd6434, [%rd6433];
	add.s64 	%rd6435, %rd27, %rd6434;
	ld.local.u8 	%rs2595, [%rd6435];
	bra.uni 	$L__BB0_2725;
$L__BB0_2721:
	setp.lt.s32 	%p1730, %r8967, 0;
	@%p1730 bra 	$L__BB0_2724;
	cvt.s64.s32 	%rd6436, %r8968;
	add.s64 	%rd6437, %rd1, %rd6436;
	ld.local.u8 	%rd6438, [%rd6437];
	add.s64 	%rd6439, %rd26, %rd6438;
	ld.local.u8 	%rs2596, [%rd6439];
$L__BB0_2723:
	add.s32 	%r8968, %r8968, 1;
	st.local.u8 	[%rd359], %rs2596;
	bra.uni 	$L__BB0_2726;
$L__BB0_2724:
	cvt.s64.s32 	%rd6440, %r8968;
	add.s64 	%rd6441, %rd1, %rd6440;
	ld.local.u8 	%rd6442, [%rd6441];
	add.s64 	%rd6443, %rd26, %rd6442;
	ld.local.u8 	%rs2596, [%rd6443];
	cvt.s64.s32 	%rd6444, %r8967;
	add.s64 	%rd6445, %rd2, %rd6444;
	ld.local.u8 	%rd6446, [%rd6445];
	add.s64 	%rd6447, %rd27, %rd6446;
	ld.local.u8 	%rs2595, [%rd6447];
	setp.lt.u16 	%p1731, %rs2596, %rs2595;
	@%p1731 bra 	$L__BB0_2723;
$L__BB0_2725:
	add.s32 	%r8967, %r8967, 1;
	st.local.u8 	[%rd359], %rs2595;
$L__BB0_2726:
	setp.eq.s32 	%p1732, %r1234, 1;
	@%p1732 bra 	$L__BB0_2704;
	setp.lt.s32 	%p1733, %r8968, %r1633;
	@%p1733 bra 	$L__BB0_2729;
	cvt.s64.s32 	%rd6448, %r8967;
	add.s64 	%rd6449, %rd2, %rd6448;
	ld.local.u8 	%rd6450, [%rd6449];
	add.s64 	%rd6451, %rd27, %rd6450;
	ld.local.u8 	%rs2597, [%rd6451];
	bra.uni 	$L__BB0_2733;
$L__BB0_2729:
	setp.lt.s32 	%p1734, %r8967, 0;
	@%p1734 bra 	$L__BB0_2732;
	cvt.s64.s32 	%rd6452, %r8968;
	add.s64 	%rd6453, %rd1, %rd6452;
	ld.local.u8 	%rd6454, [%rd6453];
	add.s64 	%rd6455, %rd26, %rd6454;
	ld.local.u8 	%rs2598, [%rd6455];
$L__BB0_2731:
	add.s32 	%r8968, %r8968, 1;
	st.local.u8 	[%rd359+1], %rs2598;
	bra.uni 	$L__BB0_2734;
$L__BB0_2732:
	cvt.s64.s32 	%rd6456, %r8968;
	add.s64 	%rd6457, %rd1, %rd6456;
	ld.local.u8 	%rd6458, [%rd6457];
	add.s64 	%rd6459, %rd26, %rd6458;
	ld.local.u8 	%rs2598, [%rd6459];
	cvt.s64.s32 	%rd6460, %r8967;
	add.s64 	%rd6461, %rd2, %rd6460;
	ld.local.u8 	%rd6462, [%rd6461];
	add.s64 	%rd6463, %rd27, %rd6462;
	ld.local.u8 	%rs2597, [%rd6463];
	setp.lt.u16 	%p1735, %rs2598, %rs2597;
	@%p1735 bra 	$L__BB0_2731;
$L__BB0_2733:
	add.s32 	%r8967, %r8967, 1;
	st.local.u8 	[%rd359+1], %rs2597;
$L__BB0_2734:
	setp.eq.s32 	%p1736, %r1234, 2;
	@%p1736 bra 	$L__BB0_2704;
	setp.lt.s32 	%p1737, %r8968, %r1633;
	@%p1737 bra 	$L__BB0_2737;
	cvt.s64.s32 	%rd6464, %r8967;
	add.s64 	%rd6465, %rd2, %rd6464;
	ld.local.u8 	%rd6466, [%rd6465];
	add.s64 	%rd6467, %rd27, %rd6466;
	ld.local.u8 	%rs2599, [%rd6467];
	bra.uni 	$L__BB0_2741;
$L__BB0_2737:
	setp.lt.s32 	%p1738, %r8967, 0;
	@%p1738 bra 	$L__BB0_2740;
	cvt.s64.s32 	%rd6468, %r8968;
	add.s64 	%rd6469, %rd1, %rd6468;
	ld.local.u8 	%rd6470, [%rd6469];
	add.s64 	%rd6471, %rd26, %rd6470;
	ld.local.u8 	%rs2600, [%rd6471];
$L__BB0_2739:
	st.local.u8 	[%rd359+2], %rs2600;
	bra.uni 	$L__BB0_2704;
$L__BB0_2740:
	cvt.s64.s32 	%rd6472, %r8968;
	add.s64 	%rd6473, %rd1, %rd6472;
	ld.local.u8 	%rd6474, [%rd6473];
	add.s64 	%rd6475, %rd26, %rd6474;
	ld.local.u8 	%rs2600, [%rd6475];
	cvt.s64.s32 	%rd6476, %r8967;
	add.s64 	%rd6477, %rd2, %rd6476;
	ld.local.u8 	%rd6478, [%rd6477];
	add.s64 	%rd6479, %rd27, %rd6478;
	ld.local.u8 	%rs2599, [%rd6479];
	setp.lt.u16 	%p1739, %rs2600, %rs2599;
	@%p1739 bra 	$L__BB0_2739;
$L__BB0_2741:
	st.local.u8 	[%rd359+2], %rs2599;
	bra.uni 	$L__BB0_2704;
$L__BB0_2742:
	setp.gt.s32 	%p1673, %r1643, 0;
	@%p1673 bra 	$L__BB0_2782;
$L__BB0_2743:
	setp.gt.s32 	%p1683, %r1218, 0;
	mov.b32 	%r9000, 0;
	@%p1683 bra 	$L__BB0_2775;
$L__BB0_2744:
	st.local.u32 	[%rd6887], %r9000;
	mov.b32 	%r9001, 0;
$L__BB0_2745:
	mov.u32 	%r2602, %r9001;
	setp.eq.s32 	%p1698, %r2602, %r1639;
	mov.u32 	%r9002, %r1639;
	@%p1698 bra 	$L__BB0_2747;
	add.s32 	%r9001, %r2602, 1;
	cvt.u64.u32 	%rd6355, %r2602;
	add.s64 	%rd6356, %rd2, %rd6355;
	ld.local.u8 	%r7459, [%rd6356+1];
	ld.local.u8 	%r7460, [%rd6356];
	add.s32 	%r7461, %r7460, 1;
	setp.ge.u32 	%p1699, %r7461, %r7459;
	mov.u32 	%r9002, %r2602;
	@%p1699 bra 	$L__BB0_2745;
$L__BB0_2747:
	add.s64 	%rd6887, %rd6887, 4;
	add.s64 	%rd6888, %rd6888, 4;
	ld.local.u8 	%r7462, [%rd2];
	setp.le.s32 	%p1700, %r1644, %r7462;
	@%p1700 bra 	$L__BB0_2648;
	cvt.u64.u32 	%rd6357, %r9002;
	add.s64 	%rd6358, %rd2, %rd6357;
	ld.local.u8 	%rs2320, [%rd6358];
	add.s16 	%rs2321, %rs2320, 1;
	st.local.u8 	[%rd6358], %rs2321;
	setp.eq.s32 	%p1701, %r9002, 0;
	@%p1701 bra 	$L__BB0_2743;
	and.b32  	%r2607, %r9002, 15;
	setp.lt.u32 	%p1702, %r9002, 16;
	mov.b32 	%r9004, 0;
	@%p1702 bra 	$L__BB0_2752;
	and.b32  	%r9004, %r9002, -16;
	mov.b32 	%r9003, 0;
$L__BB0_2751:
	.pragma "nounroll";
	cvt.u16.u32 	%rs2322, %r9003;
	cvt.u64.u32 	%rd6359, %r9003;
	add.s64 	%rd6360, %rd2, %rd6359;
	add.s16 	%rs2323, %rs2322, 1;
	add.s16 	%rs2324, %rs2322, 2;
	add.s16 	%rs2325, %rs2322, 3;
	cvt.u32.u16 	%r7465, %rs2325;
	cvt.u32.u16 	%r7466, %rs2324;
	prmt.b32 	%r7467, %r7466, %r7465, 0x3340U;
	cvt.u32.u16 	%r7468, %rs2323;
	prmt.b32 	%r7469, %r9003, %r7468, 0x3340U;
	prmt.b32 	%r7470, %r7469, %r7467, 0x5410U;
	st.local.u32 	[%rd6360], %r7470;
	add.s16 	%rs2326, %rs2322, 4;
	add.s16 	%rs2327, %rs2322, 5;
	add.s16 	%rs2328, %rs2322, 6;
	add.s16 	%rs2329, %rs2322, 7;
	cvt.u32.u16 	%r7471, %rs2329;
	cvt.u32.u16 	%r7472, %rs2328;
	prmt.b32 	%r7473, %r7472, %r7471, 0x3340U;
	cvt.u32.u16 	%r7474, %rs2327;
	cvt.u32.u16 	%r7475, %rs2326;
	prmt.b32 	%r7476, %r7475, %r7474, 0x3340U;
	prmt.b32 	%r7477, %r7476, %r7473, 0x5410U;
	st.local.u32 	[%rd6360+4], %r7477;
	add.s16 	%rs2330, %rs2322, 8;
	add.s16 	%rs2331, %rs2322, 9;
	add.s16 	%rs2332, %rs2322, 10;
	add.s16 	%rs2333, %rs2322, 11;
	cvt.u32.u16 	%r7478, %rs2333;
	cvt.u32.u16 	%r7479, %rs2332;
	prmt.b32 	%r7480, %r7479, %r7478, 0x3340U;
	cvt.u32.u16 	%r7481, %rs2331;
	cvt.u32.u16 	%r7482, %rs2330;
	prmt.b32 	%r7483, %r7482, %r7481, 0x3340U;
	prmt.b32 	%r7484, %r7483, %r7480, 0x5410U;
	st.local.u32 	[%rd6360+8], %r7484;
	add.s16 	%rs2334, %rs2322, 12;
	add.s16 	%rs2335, %rs2322, 13;
	add.s16 	%rs2336, %rs2322, 14;
	add.s16 	%rs2337, %rs2322, 15;
	cvt.u32.u16 	%r7485, %rs2337;
	cvt.u32.u16 	%r7486, %rs2336;
	prmt.b32 	%r7487, %r7486, %r7485, 0x3340U;
	cvt.u32.u16 	%r7488, %rs2335;
	cvt.u32.u16 	%r7489, %rs2334;
	prmt.b32 	%r7490, %r7489, %r7488, 0x3340U;
	prmt.b32 	%r7491, %r7490, %r7487, 0x5410U;
	st.local.u32 	[%rd6360+12], %r7491;
	add.s32 	%r9003, %r9003, 16;
	setp.eq.s32 	%p1703, %r9003, %r9004;
	@%p1703 bra 	$L__BB0_2752;
	bra.uni 	$L__BB0_2751;
$L__BB0_2752:
	setp.eq.s32 	%p1704, %r2607, 0;
	@%p1704 bra 	$L__BB0_2743;
	and.b32  	%r2610, %r9002, 7;
	setp.lt.u32 	%p1705, %r2607, 8;
	@%p1705 bra 	$L__BB0_2755;
	cvt.u16.u32 	%rs2338, %r9004;
	cvt.u64.u32 	%rd6361, %r9004;
	add.s64 	%rd6362, %rd2, %rd6361;
	st.local.u8 	[%rd6362], %rs2338;
	add.s16 	%rs2339, %rs2338, 1;
	st.local.u8 	[%rd6362+1], %rs2339;
	add.s16 	%rs2340, %rs2338, 2;
	st.local.u8 	[%rd6362+2], %rs2340;
	add.s16 	%rs2341, %rs2338, 3;
	st.local.u8 	[%rd6362+3], %rs2341;
	add.s16 	%rs2342, %rs2338, 4;
	st.local.u8 	[%rd6362+4], %rs2342;
	add.s16 	%rs2343, %rs2338, 5;
	st.local.u8 	[%rd6362+5], %rs2343;
	add.s16 	%rs2344, %rs2338, 6;
	st.local.u8 	[%rd6362+6], %rs2344;
	add.s16 	%rs2345, %rs2338, 7;
	st.local.u8 	[%rd6362+7], %rs2345;
	add.s32 	%r9004, %r9004, 8;
$L__BB0_2755:
	setp.eq.s32 	%p1706, %r2610, 0;
	@%p1706 bra 	$L__BB0_2743;
	and.b32  	%r2613, %r9002, 3;
	setp.lt.u32 	%p1707, %r2610, 4;
	@%p1707 bra 	$L__BB0_2758;
	cvt.u16.u32 	%rs2346, %r9004;
	cvt.u64.u32 	%rd6363, %r9004;
	add.s64 	%rd6364, %rd2, %rd6363;
	st.local.u8 	[%rd6364], %rs2346;
	add.s16 	%rs2347, %rs2346, 1;
	st.local.u8 	[%rd6364+1], %rs2347;
	add.s16 	%rs2348, %rs2346, 2;
	st.local.u8 	[%rd6364+2], %rs2348;
	add.s16 	%rs2349, %rs2346, 3;
	st.local.u8 	[%rd6364+3], %rs2349;
	add.s32 	%r9004, %r9004, 4;
$L__BB0_2758:
	setp.eq.s32 	%p1708, %r2613, 0;
	@%p1708 bra 	$L__BB0_2743;
	cvt.u16.u32 	%rs682, %r9004;
	cvt.u64.u32 	%rd6365, %r9004;
	add.s64 	%rd364, %rd2, %rd6365;
	st.local.u8 	[%rd364], %rs682;
	setp.eq.s32 	%p1709, %r2613, 1;
	@%p1709 bra 	$L__BB0_2743;
	add.s16 	%rs2350, %rs682, 1;
	st.local.u8 	[%rd364+1], %rs2350;
	setp.eq.s32 	%p1710, %r2613, 2;
	@%p1710 bra 	$L__BB0_2743;
	add.s16 	%rs2351, %rs682, 2;
	st.local.u8 	[%rd364+2], %rs2351;
	bra.uni 	$L__BB0_2743;
$L__BB0_2762:
	setp.lt.u32 	%p1689, %r1218, 16;
	mov.b32 	%r9011, 0;
	mov.u32 	%r9000, %r9011;
	@%p1689 bra 	$L__BB0_2765;
	mov.b32 	%r8998, 0;
	mov.u32 	%r9000, %r8998;
$L__BB0_2764:
	.pragma "nounroll";
	cvt.u64.u32 	%rd6243, %r8998;
	add.s64 	%rd6244, %rd3, %rd6243;
	ld.local.u32 	%r7365, [%rd6244];
	bfe.u32 	%r7366, %r7365, 0, 8;
	mul.wide.u32 	%rd6245, %r7366, 168;
	add.s64 	%rd6247, %rd3279, %rd6245;
	mul.wide.u32 	%rd6248, %r8998, 4;
	add.s64 	%rd6249, %rd6247, %rd6248;
	ld.const.u32 	%r7367, [%rd6249+4];
	add.s32 	%r7368, %r7367, %r9000;
	bfe.u32 	%r7369, %r7365, 8, 8;
	mul.wide.u32 	%rd6250, %r7369, 168;
	add.s64 	%rd6251, %rd3279, %rd6250;
	add.s64 	%rd6252, %rd6251, %rd6248;
	ld.const.u32 	%r7370, [%rd6252+8];
	add.s32 	%r7371, %r7370, %r7368;
	bfe.u32 	%r7372, %r7365, 16, 8;
	mul.wide.u32 	%rd6253, %r7372, 168;
	add.s64 	%rd6254, %rd3279, %rd6253;
	add.s64 	%rd6255, %rd6254, %rd6248;
	ld.const.u32 	%r7373, [%rd6255+12];
	add.s32 	%r7374, %r7373, %r7371;
	bfe.u32 	%r7375, %r7365, 24, 8;
	mul.wide.u32 	%rd6256, %r7375, 168;
	add.s64 	%rd6257, %rd3279, %rd6256;
	add.s64 	%rd6258, %rd6257, %rd6248;
	ld.const.u32 	%r7376, [%rd6258+16];
	add.s32 	%r7377, %r7376, %r7374;
	ld.local.u32 	%r7378, [%rd6244+4];
	bfe.u32 	%r7379, %r7378, 0, 8;
	mul.wide.u32 	%rd6259, %r7379, 168;
	add.s64 	%rd6260, %rd3279, %rd6259;
	add.s64 	%rd6261, %rd6260, %rd6248;
	ld.const.u32 	%r7380, [%rd6261+20];
	add.s32 	%r7381, %r7380, %r7377;
	bfe.u32 	%r7382, %r7378, 8, 8;
	mul.wide.u32 	%rd6262, %r7382, 168;
	add.s64 	%rd6263, %rd3279, %rd6262;
	add.s64 	%rd6264, %rd6263, %rd6248;
	ld.const.u32 	%r7383, [%rd6264+24];
	add.s32 	%r7384, %r7383, %r7381;
	bfe.u32 	%r7385, %r7378, 16, 8;
	mul.wide.u32 	%rd6265, %r7385, 168;
	add.s64 	%rd6266, %rd3279, %rd6265;
	add.s64 	%rd6267, %rd6266, %rd6248;
	ld.const.u32 	%r7386, [%rd6267+28];
	add.s32 	%r7387, %r7386, %r7384;
	bfe.u32 	%r7388, %r7378, 24, 8;
	mul.wide.u32 	%rd6268, %r7388, 168;
	add.s64 	%rd6269, %rd3279, %rd6268;
	add.s64 	%rd6270, %rd6269, %rd6248;
	ld.const.u32 	%r7389, [%rd6270+32];
	add.s32 	%r7390, %r7389, %r7387;
	ld.local.u32 	%r7391, [%rd6244+8];
	bfe.u32 	%r7392, %r7391, 0, 8;
	mul.wide.u32 	%rd6271, %r7392, 168;
	add.s64 	%rd6272, %rd3279, %rd6271;
	add.s64 	%rd6273, %rd6272, %rd6248;
	ld.const.u32 	%r7393, [%rd6273+36];
	add.s32 	%r7394, %r7393, %r7390;
	bfe.u32 	%r7395, %r7391, 8, 8;
	mul.wide.u32 	%rd6274, %r7395, 168;
	add.s64 	%rd6275, %rd3279, %rd6274;
	add.s64 	%rd6276, %rd6275, %rd6248;
	ld.const.u32 	%r7396, [%rd6276+40];
	add.s32 	%r7397, %r7396, %r7394;
	bfe.u32 	%r7398, %r7391, 16, 8;
	mul.wide.u32 	%rd6277, %r7398, 168;
	add.s64 	%rd6278, %rd3279, %rd6277;
	add.s64 	%rd6279, %rd6278, %rd6248;
	ld.const.u32 	%r7399, [%rd6279+44];
	add.s32 	%r7400, %r7399, %r7397;
	bfe.u32 	%r7401, %r7391, 24, 8;
	mul.wide.u32 	%rd6280, %r7401, 168;
	add.s64 	%rd6281, %rd3279, %rd6280;
	add.s64 	%rd6282, %rd6281, %rd6248;
	ld.const.u32 	%r7402, [%rd6282+48];
	add.s32 	%r7403, %r7402, %r7400;
	ld.local.u32 	%r7404, [%rd6244+12];
	bfe.u32 	%r7405, %r7404, 0, 8;
	mul.wide.u32 	%rd6283, %r7405, 168;
	add.s64 	%rd6284, %rd3279, %rd6283;
	add.s64 	%rd6285, %rd6284, %rd6248;
	ld.const.u32 	%r7406, [%rd6285+52];
	add.s32 	%r7407, %r7406, %r7403;
	bfe.u32 	%r7408, %r7404, 8, 8;
	mul.wide.u32 	%rd6286, %r7408, 168;
	add.s64 	%rd6287, %rd3279, %rd6286;
	add.s64 	%rd6288, %rd6287, %rd6248;
	ld.const.u32 	%r7409, [%rd6288+56];
	add.s32 	%r7410, %r7409, %r7407;
	bfe.u32 	%r7411, %r7404, 16, 8;
	mul.wide.u32 	%rd6289, %r7411, 168;
	add.s64 	%rd6290, %rd3279, %rd6289;
	add.s64 	%rd6291, %rd6290, %rd6248;
	ld.const.u32 	%r7412, [%rd6291+60];
	add.s32 	%r7413, %r7412, %r7410;
	bfe.u32 	%r7414, %r7404, 24, 8;
	mul.wide.u32 	%rd6292, %r7414, 168;
	add.s64 	%rd6293, %rd3279, %rd6292;
	add.s32 	%r8998, %r8998, 16;
	add.s64 	%rd6294, %rd6293, %rd6248;
	ld.const.u32 	%r7415, [%rd6294+64];
	add.s32 	%r9000, %r7415, %r7413;
	setp.eq.s32 	%p1690, %r8998, %r1236;
	mov.u32 	%r9011, %r1236;
	@%p1690 bra 	$L__BB0_2765;
	bra.uni 	$L__BB0_2764;
$L__BB0_2765:
	setp.eq.s32 	%p1691, %r1225, 0;
	@%p1691 bra 	$L__BB0_2744;
	setp.lt.u32 	%p1692, %r1226, 7;
	@%p1692 bra 	$L__BB0_2768;
	cvt.u64.u32 	%rd6295, %r9011;
	add.s64 	%rd6296, %rd3, %rd6295;
	ld.local.u8 	%r7417, [%rd6296];
	mul.wide.u32 	%rd6297, %r7417, 168;
	add.s64 	%rd6299, %rd3279, %rd6297;
	mul.wide.u32 	%rd6300, %r9011, 4;
	add.s64 	%rd6301, %rd6299, %rd6300;
	ld.const.u32 	%r7418, [%rd6301+4];
	add.s32 	%r7419, %r7418, %r9000;
	ld.local.u8 	%r7420, [%rd6296+1];
	mul.wide.u32 	%rd6302, %r7420, 168;
	add.s64 	%rd6303, %rd3279, %rd6302;
	add.s64 	%rd6304, %rd6303, %rd6300;
	ld.const.u32 	%r7421, [%rd6304+8];
	add.s32 	%r7422, %r7421, %r7419;
	ld.local.u8 	%r7423, [%rd6296+2];
	mul.wide.u32 	%rd6305, %r7423, 168;
	add.s64 	%rd6306, %rd3279, %rd6305;
	add.s64 	%rd6307, %rd6306, %rd6300;
	ld.const.u32 	%r7424, [%rd6307+12];
	add.s32 	%r7425, %r7424, %r7422;
	ld.local.u8 	%r7426, [%rd6296+3];
	mul.wide.u32 	%rd6308, %r7426, 168;
	add.s64 	%rd6309, %rd3279, %rd6308;
	add.s64 	%rd6310, %rd6309, %rd6300;
	ld.const.u32 	%r7427, [%rd6310+16];
	add.s32 	%r7428, %r7427, %r7425;
	ld.local.u8 	%r7429, [%rd6296+4];
	mul.wide.u32 	%rd6311, %r7429, 168;
	add.s64 	%rd6312, %rd3279, %rd6311;
	add.s64 	%rd6313, %rd6312, %rd6300;
	ld.const.u32 	%r7430, [%rd6313+20];
	add.s32 	%r7431, %r7430, %r7428;
	ld.local.u8 	%r7432, [%rd6296+5];
	mul.wide.u32 	%rd6314, %r7432, 168;
	add.s64 	%rd6315, %rd3279, %rd6314;
	add.s64 	%rd6316, %rd6315, %rd6300;
	ld.const.u32 	%r7433, [%rd6316+24];
	add.s32 	%r7434, %r7433, %r7431;
	ld.local.u8 	%r7435, [%rd6296+6];
	mul.wide.u32 	%rd6317, %r7435, 168;
	add.s64 	%rd6318, %rd3279, %rd6317;
	add.s64 	%rd6319, %rd6318, %rd6300;
	ld.const.u32 	%r7436, [%rd6319+28];
	add.s32 	%r7437, %r7436, %r7434;
	ld.local.u8 	%r7438, [%rd6296+7];
	mul.wide.u32 	%rd6320, %r7438, 168;
	add.s64 	%rd6321, %rd3279, %rd6320;
	add.s32 	%r9011, %r9011, 8;
	add.s64 	%rd6322, %rd6321, %rd6300;
	ld.const.u32 	%r7439, [%rd6322+32];
	add.s32 	%r9000, %r7439, %r7437;
$L__BB0_2768:
	setp.eq.s32 	%p1693, %r1227, 0;
	@%p1693 bra 	$L__BB0_2744;
	setp.lt.u32 	%p1694, %r1228, 3;
	@%p1694 bra 	$L__BB0_2771;
	cvt.u64.u32 	%rd6323, %r9011;
	add.s64 	%rd6324, %rd3, %rd6323;
	ld.local.u8 	%r7441, [%rd6324];
	mul.wide.u32 	%rd6325, %r7441, 168;
	add.s64 	%rd6327, %rd3279, %rd6325;
	mul.wide.u32 	%rd6328, %r9011, 4;
	add.s64 	%rd6329, %rd6327, %rd6328;
	ld.const.u32 	%r7442, [%rd6329+4];
	add.s32 	%r7443, %r7442, %r9000;
	ld.local.u8 	%r7444, [%rd6324+1];
	mul.wide.u32 	%rd6330, %r7444, 168;
	add.s64 	%rd6331, %rd3279, %rd6330;
	add.s64 	%rd6332, %rd6331, %rd6328;
	ld.const.u32 	%r7445, [%rd6332+8];
	add.s32 	%r7446, %r7445, %r7443;
	ld.local.u8 	%r7447, [%rd6324+2];
	mul.wide.u32 	%rd6333, %r7447, 168;
	add.s64 	%rd6334, %rd3279, %rd6333;
	add.s64 	%rd6335, %rd6334, %rd6328;
	ld.const.u32 	%r7448, [%rd6335+12];
	add.s32 	%r7449, %r7448, %r7446;
	ld.local.u8 	%r7450, [%rd6324+3];
	mul.wide.u32 	%rd6336, %r7450, 168;
	add.s64 	%rd6337, %rd3279, %rd6336;
	add.s32 	%r9011, %r9011, 4;
	add.s64 	%rd6338, %rd6337, %rd6328;
	ld.const.u32 	%r7451, [%rd6338+16];
	add.s32 	%r9000, %r7451, %r7449;
$L__BB0_2771:
	setp.eq.s32 	%p1695, %r1237, 0;
	@%p1695 bra 	$L__BB0_2744;
	setp.eq.s32 	%p1696, %r1237, 1;
	cvt.u64.u32 	%rd6339, %r9011;
	add.s64 	%rd365, %rd3, %rd6339;
	ld.local.u8 	%r7452, [%rd365];
	mul.wide.u32 	%rd6340, %r7452, 168;
	add.s64 	%rd6342, %rd3279, %rd6340;
	mul.wide.u32 	%rd6343, %r9011, 4;
	add.s64 	%rd6344, %rd6342, %rd6343;
	ld.const.u32 	%r7453, [%rd6344+4];
	add.s32 	%r9000, %r7453, %r9000;
	@%p1696 bra 	$L__BB0_2744;
	setp.eq.s32 	%p1697, %r1237, 2;
	ld.local.u8 	%r7454, [%rd365+1];
	mul.wide.u32 	%rd6345, %r7454, 168;
	add.s64 	%rd6347, %rd3279, %rd6345;
	add.s64 	%rd6349, %rd6347, %rd6343;
	ld.const.u32 	%r7455, [%rd6349+8];
	add.s32 	%r9000, %r7455, %r9000;
	@%p1697 bra 	$L__BB0_2744;
	ld.local.u8 	%r7456, [%rd365+2];
	mul.wide.u32 	%rd6350, %r7456, 168;
	add.s64 	%rd6352, %rd3279, %rd6350;
	add.s64 	%rd6354, %rd6352, %rd6343;
	ld.const.u32 	%r7457, [%rd6354+12];
	add.s32 	%r9000, %r7457, %r9000;
	bra.uni 	$L__BB0_2744;
$L__BB0_2775:
	setp.lt.s32 	%p1684, %r1218, 4;
	mov.b32 	%r9016, 0;
	@%p1684 bra 	$L__BB0_2778;
	mov.b32 	%r8997, 0;
$L__BB0_2777:
	cvt.u64.u32 	%rd6221, %r8997;
	add.s64 	%rd6222, %rd2, %rd6221;
	ld.local.u32 	%r7350, [%rd6222];
	bfe.u32 	%r7351, %r7350, 0, 8;
	bfe.u32 	%r7352, %r7350, 8, 8;
	bfe.u32 	%r7353, %r7350, 16, 8;
	bfe.u32 	%r7354, %r7350, 24, 8;
	cvt.u64.u32 	%rd6223, %r7351;
	and.b64  	%rd6224, %rd6223, 255;
	add.s64 	%rd6225, %rd27, %rd6224;
	add.s64 	%rd6226, %rd3, %rd6221;
	cvt.u64.u32 	%rd6227, %r7352;
	and.b64  	%rd6228, %rd6227, 255;
	add.s64 	%rd6229, %rd27, %rd6228;
	cvt.u64.u32 	%rd6230, %r7353;
	and.b64  	%rd6231, %rd6230, 255;
	add.s64 	%rd6232, %rd27, %rd6231;
	cvt.u64.u32 	%rd6233, %r7354;
	and.b64  	%rd6234, %rd6233, 255;
	add.s64 	%rd6235, %rd27, %rd6234;
	ld.local.u8 	%r7355, [%rd6235];
	ld.local.u8 	%r7356, [%rd6232];
	prmt.b32 	%r7357, %r7356, %r7355, 0x3340U;
	ld.local.u8 	%r7358, [%rd6229];
	ld.local.u8 	%r7359, [%rd6225];
	prmt.b32 	%r7360, %r7359, %r7358, 0x3340U;
	prmt.b32 	%r7361, %r7360, %r7357, 0x5410U;
	st.local.u32 	[%rd6226], %r7361;
	add.s32 	%r8997, %r8997, 4;
	setp.eq.s32 	%p1685, %r8997, %r1235;
	mov.u32 	%r9016, %r1235;
	@%p1685 bra 	$L__BB0_2778;
	bra.uni 	$L__BB0_2777;
$L__BB0_2778:
	setp.eq.s32 	%p1686, %r1234, 0;
	@%p1686 bra 	$L__BB0_2762;
	setp.eq.s32 	%p1687, %r1234, 1;
	cvt.u64.u32 	%rd6236, %r9016;
	add.s64 	%rd366, %rd2, %rd6236;
	ld.local.u8 	%rd6237, [%rd366];
	add.s64 	%rd6238, %rd27, %rd6237;
	ld.local.u8 	%rs2317, [%rd6238];
	add.s64 	%rd367, %rd3, %rd6236;
	st.local.u8 	[%rd367], %rs2317;
	@%p1687 bra 	$L__BB0_2762;
	setp.eq.s32 	%p1688, %r1234, 2;
	ld.local.u8 	%rd6239, [%rd366+1];
	add.s64 	%rd6240, %rd27, %rd6239;
	ld.local.u8 	%rs2318, [%rd6240];
	st.local.u8 	[%rd367+1], %rs2318;
	@%p1688 bra 	$L__BB0_2762;
	ld.local.u8 	%rd6241, [%rd366+2];
	add.s64 	%rd6242, %rd27, %rd6241;
	ld.local.u8 	%rs2319, [%rd6242];
	st.local.u8 	[%rd367+2], %rs2319;
	bra.uni 	$L__BB0_2762;
$L__BB0_2782:
	add.s32 	%r7316, %r1233, %r1631;
	setp.gt.u32 	%p1674, %r7316, -16;
	mov.b32 	%r9017, 0;
	@%p1674 bra 	$L__BB0_2785;
	and.b32  	%r9017, %r1638, -16;
	mov.b32 	%r8996, 0;
$L__BB0_2784:
	.pragma "nounroll";
	cvt.u16.u32 	%rs2287, %r8996;
	cvt.u64.u32 	%rd6214, %r8996;
	add.s64 	%rd6215, %rd2, %rd6214;
	add.s16 	%rs2288, %rs2287, 1;
	add.s16 	%rs2289, %rs2287, 2;
	add.s16 	%rs2290, %rs2287, 3;
	cvt.u32.u16 	%r7318, %rs2290;
	cvt.u32.u16 	%r7319, %rs2289;
	prmt.b32 	%r7320, %r7319, %r7318, 0x3340U;
	cvt.u32.u16 	%r7321, %rs2288;
	prmt.b32 	%r7322, %r8996, %r7321, 0x3340U;
	prmt.b32 	%r7323, %r7322, %r7320, 0x5410U;
	st.local.u32 	[%rd6215], %r7323;
	add.s16 	%rs2291, %rs2287, 4;
	add.s16 	%rs2292, %rs2287, 5;
	add.s16 	%rs2293, %rs2287, 6;
	add.s16 	%rs2294, %rs2287, 7;
	cvt.u32.u16 	%r7324, %rs2294;
	cvt.u32.u16 	%r7325, %rs2293;
	prmt.b32 	%r7326, %r7325, %r7324, 0x3340U;
	cvt.u32.u16 	%r7327, %rs2292;
	cvt.u32.u16 	%r7328, %rs2291;
	prmt.b32 	%r7329, %r7328, %r7327, 0x3340U;
	prmt.b32 	%r7330, %r7329, %r7326, 0x5410U;
	st.local.u32 	[%rd6215+4], %r7330;
	add.s16 	%rs2295, %rs2287, 8;
	add.s16 	%rs2296, %rs2287, 9;
	add.s16 	%rs2297, %rs2287, 10;
	add.s16 	%rs2298, %rs2287, 11;
	cvt.u32.u16 	%r7331, %rs2298;
	cvt.u32.u16 	%r7332, %rs2297;
	prmt.b32 	%r7333, %r7332, %r7331, 0x3340U;
	cvt.u32.u16 	%r7334, %rs2296;
	cvt.u32.u16 	%r7335, %rs2295;
	prmt.b32 	%r7336, %r7335, %r7334, 0x3340U;
	prmt.b32 	%r7337, %r7336, %r7333, 0x5410U;
	st.local.u32 	[%rd6215+8], %r7337;
	add.s16 	%rs2299, %rs2287, 12;
	add.s16 	%rs2300, %rs2287, 13;
	add.s16 	%rs2301, %rs2287, 14;
	add.s16 	%rs2302, %rs2287, 15;
	cvt.u32.u16 	%r7338, %rs2302;
	cvt.u32.u16 	%r7339, %rs2301;
	prmt.b32 	%r7340, %r7339, %r7338, 0x3340U;
	cvt.u32.u16 	%r7341, %rs2300;
	cvt.u32.u16 	%r7342, %rs2299;
	prmt.b32 	%r7343, %r7342, %r7341, 0x3340U;
	prmt.b32 	%r7344, %r7343, %r7340, 0x5410U;
	st.local.u32 	[%rd6215+12], %r7344;
	add.s32 	%r8996, %r8996, 16;
	setp.eq.s32 	%p1675, %r8996, %r9017;
	@%p1675 bra 	$L__BB0_2785;
	bra.uni 	$L__BB0_2784;
$L__BB0_2785:
	and.b32  	%r7345, %r1638, 15;
	setp.eq.s32 	%p1676, %r7345, 0;
	@%p1676 bra 	$L__BB0_2743;
	setp.lt.u32 	%p1677, %r1637, 7;
	@%p1677 bra 	$L__BB0_2788;
	cvt.u16.u32 	%rs2303, %r9017;
	cvt.u64.u32 	%rd6216, %r9017;
	add.s64 	%rd6217, %rd2, %rd6216;
	st.local.u8 	[%rd6217], %rs2303;
	add.s16 	%rs2304, %rs2303, 1;
	st.local.u8 	[%rd6217+1], %rs2304;
	add.s16 	%rs2305, %rs2303, 2;
	st.local.u8 	[%rd6217+2], %rs2305;
	add.s16 	%rs2306, %rs2303, 3;
	st.local.u8 	[%rd6217+3], %rs2306;
	add.s16 	%rs2307, %rs2303, 4;
	st.local.u8 	[%rd6217+4], %rs2307;
	add.s16 	%rs2308, %rs2303, 5;
	st.local.u8 	[%rd6217+5], %rs2308;
	add.s16 	%rs2309, %rs2303, 6;
	st.local.u8 	[%rd6217+6], %rs2309;
	add.s16 	%rs2310, %rs2303, 7;
	st.local.u8 	[%rd6217+7], %rs2310;
	add.s32 	%r9017, %r9017, 8;
$L__BB0_2788:
	and.b32  	%r7346, %r1636, 7;
	setp.eq.s32 	%p1678, %r7346, 0;
	@%p1678 bra 	$L__BB0_2743;
	and.b32  	%r2637, %r1634, 3;
	setp.lt.u32 	%p1679, %r1635, 3;
	@%p1679 bra 	$L__BB0_2791;
	cvt.u16.u32 	%rs2311, %r9017;
	cvt.u64.u32 	%rd6218, %r9017;
	add.s64 	%rd6219, %rd2, %rd6218;
	st.local.u8 	[%rd6219], %rs2311;
	add.s16 	%rs2312, %rs2311, 1;
	st.local.u8 	[%rd6219+1], %rs2312;
	add.s16 	%rs2313, %rs2311, 2;
	st.local.u8 	[%rd6219+2], %rs2313;
	add.s16 	%rs2314, %rs2311, 3;
	st.local.u8 	[%rd6219+3], %rs2314;
	add.s32 	%r9017, %r9017, 4;
$L__BB0_2791:
	setp.eq.s32 	%p1680, %r2637, 0;
	@%p1680 bra 	$L__BB0_2743;
	cvt.u16.u32 	%rs683, %r9017;
	cvt.u64.u32 	%rd6220, %r9017;
	add.s64 	%rd368, %rd2, %rd6220;
	st.local.u8 	[%rd368], %rs683;
	setp.eq.s32 	%p1681, %r2637, 1;
	@%p1681 bra 	$L__BB0_2743;
	add.s16 	%rs2315, %rs683, 1;
	st.local.u8 	[%rd368+1], %rs2315;
	setp.eq.s32 	%p1682, %r2637, 2;
	@%p1682 bra 	$L__BB0_2743;
	add.s16 	%rs2316, %rs683, 2;
	st.local.u8 	[%rd368+2], %rs2316;
	bra.uni 	$L__BB0_2743;
$L__BB0_2795:
	setp.lt.s32 	%p1762, %r1643, 1;
	@%p1762 bra 	$L__BB0_2797;
	mov.b16 	%rs2385, 0;
	st.local.u8 	[%rd2], %rs2385;
$L__BB0_2797:
	setp.gt.s32 	%p1763, %r1218, 0;
	mov.b32 	%r9023, 0;
	@%p1763 bra 	$L__BB0_2812;
$L__BB0_2798:
	st.local.u32 	[%rd6887], %r9023;
	add.s64 	%rd6888, %rd6888, 4;
	add.s64 	%rd6887, %rd6887, 4;
	bra.uni 	$L__BB0_2648;
$L__BB0_2799:
	setp.lt.u32 	%p1769, %r1224, 15;
	mov.b32 	%r9028, 0;
	mov.u32 	%r9023, %r9028;
	@%p1769 bra 	$L__BB0_2802;
	mov.b32 	%r9021, 0;
	mov.u32 	%r9023, %r9021;
$L__BB0_2801:
	.pragma "nounroll";
	cvt.u64.u32 	%rd6625, %r9021;
	add.s64 	%rd6626, %rd3, %rd6625;
	ld.local.u32 	%r7643, [%rd6626];
	bfe.u32 	%r7644, %r7643, 0, 8;
	mul.wide.u32 	%rd6627, %r7644, 168;
	add.s64 	%rd6629, %rd3279, %rd6627;
	mul.wide.u32 	%rd6630, %r9021, 4;
	add.s64 	%rd6631, %rd6629, %rd6630;
	ld.const.u32 	%r7645, [%rd6631+4];
	add.s32 	%r7646, %r7645, %r9023;
	bfe.u32 	%r7647, %r7643, 8, 8;
	mul.wide.u32 	%rd6632, %r7647, 168;
	add.s64 	%rd6633, %rd3279, %rd6632;
	add.s64 	%rd6634, %rd6633, %rd6630;
	ld.const.u32 	%r7648, [%rd6634+8];
	add.s32 	%r7649, %r7648, %r7646;
	bfe.u32 	%r7650, %r7643, 16, 8;
	mul.wide.u32 	%rd6635, %r7650, 168;
	add.s64 	%rd6636, %rd3279, %rd6635;
	add.s64 	%rd6637, %rd6636, %rd6630;
	ld.const.u32 	%r7651, [%rd6637+12];
	add.s32 	%r7652, %r7651, %r7649;
	bfe.u32 	%r7653, %r7643, 24, 8;
	mul.wide.u32 	%rd6638, %r7653, 168;
	add.s64 	%rd6639, %rd3279, %rd6638;
	add.s64 	%rd6640, %rd6639, %rd6630;
	ld.const.u32 	%r7654, [%rd6640+16];
	add.s32 	%r7655, %r7654, %r7652;
	ld.local.u32 	%r7656, [%rd6626+4];
	bfe.u32 	%r7657, %r7656, 0, 8;
	mul.wide.u32 	%rd6641, %r7657, 168;
	add.s64 	%rd6642, %rd3279, %rd6641;
	add.s64 	%rd6643, %rd6642, %rd6630;
	ld.const.u32 	%r7658, [%rd6643+20];
	add.s32 	%r7659, %r7658, %r7655;
	bfe.u32 	%r7660, %r7656, 8, 8;
	mul.wide.u32 	%rd6644, %r7660, 168;
	add.s64 	%rd6645, %rd3279, %rd6644;
	add.s64 	%rd6646, %rd6645, %rd6630;
	ld.const.u32 	%r7661, [%rd6646+24];
	add.s32 	%r7662, %r7661, %r7659;
	bfe.u32 	%r7663, %r7656, 16, 8;
	mul.wide.u32 	%rd6647, %r7663, 168;
	add.s64 	%rd6648, %rd3279, %rd6647;
	add.s64 	%rd6649, %rd6648, %rd6630;
	ld.const.u32 	%r7664, [%rd6649+28];
	add.s32 	%r7665, %r7664, %r7662;
	bfe.u32 	%r7666, %r7656, 24, 8;
	mul.wide.u32 	%rd6650, %r7666, 168;
	add.s64 	%rd6651, %rd3279, %rd6650;
	add.s64 	%rd6652, %rd6651, %rd6630;
	ld.const.u32 	%r7667, [%rd6652+32];
	add.s32 	%r7668, %r7667, %r7665;
	ld.local.u32 	%r7669, [%rd6626+8];
	bfe.u32 	%r7670, %r7669, 0, 8;
	mul.wide.u32 	%rd6653, %r7670, 168;
	add.s64 	%rd6654, %rd3279, %rd6653;
	add.s64 	%rd6655, %rd6654, %rd6630;
	ld.const.u32 	%r7671, [%rd6655+36];
	add.s32 	%r7672, %r7671, %r7668;
	bfe.u32 	%r7673, %r7669, 8, 8;
	mul.wide.u32 	%rd6656, %r7673, 168;
	add.s64 	%rd6657, %rd3279, %rd6656;
	add.s64 	%rd6658, %rd6657, %rd6630;
	ld.const.u32 	%r7674, [%rd6658+40];
	add.s32 	%r7675, %r7674, %r7672;
	bfe.u32 	%r7676, %r7669, 16, 8;
	mul.wide.u32 	%rd6659, %r7676, 168;
	add.s64 	%rd6660, %rd3279, %rd6659;
	add.s64 	%rd6661, %rd6660, %rd6630;
	ld.const.u32 	%r7677, [%rd6661+44];
	add.s32 	%r7678, %r7677, %r7675;
	bfe.u32 	%r7679, %r7669, 24, 8;
	mul.wide.u32 	%rd6662, %r7679, 168;
	add.s64 	%rd6663, %rd3279, %rd6662;
	add.s64 	%rd6664, %rd6663, %rd6630;
	ld.const.u32 	%r7680, [%rd6664+48];
	add.s32 	%r7681, %r7680, %r7678;
	ld.local.u32 	%r7682, [%rd6626+12];
	bfe.u32 	%r7683, %r7682, 0, 8;
	mul.wide.u32 	%rd6665, %r7683, 168;
	add.s64 	%rd6666, %rd3279, %rd6665;
	add.s64 	%rd6667, %rd6666, %rd6630;
	ld.const.u32 	%r7684, [%rd6667+52];
	add.s32 	%r7685, %r7684, %r7681;
	bfe.u32 	%r7686, %r7682, 8, 8;
	mul.wide.u32 	%rd6668, %r7686, 168;
	add.s64 	%rd6669, %rd3279, %rd6668;
	add.s64 	%rd6670, %rd6669, %rd6630;
	ld.const.u32 	%r7687, [%rd6670+56];
	add.s32 	%r7688, %r7687, %r7685;
	bfe.u32 	%r7689, %r7682, 16, 8;
	mul.wide.u32 	%rd6671, %r7689, 168;
	add.s64 	%rd6672, %rd3279, %rd6671;
	add.s64 	%rd6673, %rd6672, %rd6630;
	ld.const.u32 	%r7690, [%rd6673+60];
	add.s32 	%r7691, %r7690, %r7688;
	bfe.u32 	%r7692, %r7682, 24, 8;
	mul.wide.u32 	%rd6674, %r7692, 168;
	add.s64 	%rd6675, %rd3279, %rd6674;
	add.s32 	%r9021, %r9021, 16;
	add.s64 	%rd6676, %rd6675, %rd6630;
	ld.const.u32 	%r7693, [%rd6676+64];
	add.s32 	%r9023, %r7693, %r7691;
	setp.eq.s32 	%p1770, %r9021, %r1236;
	mov.u32 	%r9028, %r1236;
	@%p1770 bra 	$L__BB0_2802;
	bra.uni 	$L__BB0_2801;
$L__BB0_2802:
	setp.eq.s32 	%p1771, %r1225, 0;
	@%p1771 bra 	$L__BB0_2798;
	setp.lt.u32 	%p1772, %r1226, 7;
	@%p1772 bra 	$L__BB0_2805;
	cvt.u64.u32 	%rd6677, %r9028;
	add.s64 	%rd6678, %rd3, %rd6677;
	ld.local.u8 	%r7695, [%rd6678];
	mul.wide.u32 	%rd6679, %r7695, 168;
	add.s64 	%rd6681, %rd3279, %rd6679;
	mul.wide.u32 	%rd6682, %r9028, 4;
	add.s64 	%rd6683, %rd6681, %rd6682;
	ld.const.u32 	%r7696, [%rd6683+4];
	add.s32 	%r7697, %r7696, %r9023;
	ld.local.u8 	%r7698, [%rd6678+1];
	mul.wide.u32 	%rd6684, %r7698, 168;
	add.s64 	%rd6685, %rd3279, %rd6684;
	add.s64 	%rd6686, %rd6685, %rd6682;
	ld.const.u32 	%r7699, [%rd6686+8];
	add.s32 	%r7700, %r7699, %r7697;
	ld.local.u8 	%r7701, [%rd6678+2];
	mul.wide.u32 	%rd6687, %r7701, 168;
	add.s64 	%rd6688, %rd3279, %rd6687;
	add.s64 	%rd6689, %rd6688, %rd6682;
	ld.const.u32 	%r7702, [%rd6689+12];
	add.s32 	%r7703, %r7702, %r7700;
	ld.local.u8 	%r7704, [%rd6678+3];
	mul.wide.u32 	%rd6690, %r7704, 168;
	add.s64 	%rd6691, %rd3279, %rd6690;
	add.s64 	%rd6692, %rd6691, %rd6682;
	ld.const.u32 	%r7705, [%rd6692+16];
	add.s32 	%r7706, %r7705, %r7703;
	ld.local.u8 	%r7707, [%rd6678+4];
	mul.wide.u32 	%rd6693, %r7707, 168;
	add.s64 	%rd6694, %rd3279, %rd6693;
	add.s64 	%rd6695, %rd6694, %rd6682;
	ld.const.u32 	%r7708, [%rd6695+20];
	add.s32 	%r7709, %r7708, %r7706;
	ld.local.u8 	%r7710, [%rd6678+5];
	mul.wide.u32 	%rd6696, %r7710, 168;
	add.s64 	%rd6697, %rd3279, %rd6696;
	add.s64 	%rd6698, %rd6697, %rd6682;
	ld.const.u32 	%r7711, [%rd6698+24];
	add.s32 	%r7712, %r7711, %r7709;
	ld.local.u8 	%r7713, [%rd6678+6];
	mul.wide.u32 	%rd6699, %r7713, 168;
	add.s64 	%rd6700, %rd3279, %rd6699;
	add.s64 	%rd6701, %rd6700, %rd6682;
	ld.const.u32 	%r7714, [%rd6701+28];
	add.s32 	%r7715, %r7714, %r7712;
	ld.local.u8 	%r7716, [%rd6678+7];
	mul.wide.u32 	%rd6702, %r7716, 168;
	add.s64 	%rd6703, %rd3279, %rd6702;
	add.s32 	%r9028, %r9028, 8;
	add.s64 	%rd6704, %rd6703, %rd6682;
	ld.const.u32 	%r7717, [%rd6704+32];
	add.s32 	%r9023, %r7717, %r7715;
$L__BB0_2805:
	setp.eq.s32 	%p1773, %r1227, 0;
	@%p1773 bra 	$L__BB0_2798;
	setp.lt.u32 	%p1774, %r1228, 3;
	@%p1774 bra 	$L__BB0_2808;
	cvt.u64.u32 	%rd6705, %r9028;
	add.s64 	%rd6706, %rd3, %rd6705;
	ld.local.u8 	%r7719, [%rd6706];
	mul.wide.u32 	%rd6707, %r7719, 168;
	add.s64 	%rd6709, %rd3279, %rd6707;
	mul.wide.u32 	%rd6710, %r9028, 4;
	add.s64 	%rd6711, %rd6709, %rd6710;
	ld.const.u32 	%r7720, [%rd6711+4];
	add.s32 	%r7721, %r7720, %r9023;
	ld.local.u8 	%r7722, [%rd6706+1];
	mul.wide.u32 	%rd6712, %r7722, 168;
	add.s64 	%rd6713, %rd3279, %rd6712;
	add.s64 	%rd6714, %rd6713, %rd6710;
	ld.const.u32 	%r7723, [%rd6714+8];
	add.s32 	%r7724, %r7723, %r7721;
	ld.local.u8 	%r7725, [%rd6706+2];
	mul.wide.u32 	%rd6715, %r7725, 168;
	add.s64 	%rd6716, %rd3279, %rd6715;
	add.s64 	%rd6717, %rd6716, %rd6710;
	ld.const.u32 	%r7726, [%rd6717+12];
	add.s32 	%r7727, %r7726, %r7724;
	ld.local.u8 	%r7728, [%rd6706+3];
	mul.wide.u32 	%rd6718, %r7728, 168;
	add.s64 	%rd6719, %rd3279, %rd6718;
	add.s32 	%r9028, %r9028, 4;
	add.s64 	%rd6720, %rd6719, %rd6710;
	ld.const.u32 	%r7729, [%rd6720+16];
	add.s32 	%r9023, %r7729, %r7727;
$L__BB0_2808:
	setp.eq.s32 	%p1775, %r1237, 0;
	@%p1775 bra 	$L__BB0_2798;
	setp.eq.s32 	%p1776, %r1237, 1;
	cvt.u64.u32 	%rd6721, %r9028;
	add.s64 	%rd371, %rd3, %rd6721;
	ld.local.u8 	%r7730, [%rd371];
	mul.wide.u32 	%rd6722, %r7730, 168;
	add.s64 	%rd6724, %rd3279, %rd6722;
	mul.wide.u32 	%rd6725, %r9028, 4;
	add.s64 	%rd6726, %rd6724, %rd6725;
	ld.const.u32 	%r7731, [%rd6726+4];
	add.s32 	%r9023, %r7731, %r9023;
	@%p1776 bra 	$L__BB0_2798;
	setp.eq.s32 	%p1777, %r1237, 2;
	ld.local.u8 	%r7732, [%rd371+1];
	mul.wide.u32 	%rd6727, %r7732, 168;
	add.s64 	%rd6729, %rd3279, %rd6727;
	add.s64 	%rd6731, %rd6729, %rd6725;
	ld.const.u32 	%r7733, [%rd6731+8];
	add.s32 	%r9023, %r7733, %r9023;
	@%p1777 bra 	$L__BB0_2798;
	ld.local.u8 	%r7734, [%rd371+2];
	mul.wide.u32 	%rd6732, %r7734, 168;
	add.s64 	%rd6734, %rd3279, %rd6732;
	add.s64 	%rd6736, %rd6734, %rd6725;
	ld.const.u32 	%r7735, [%rd6736+12];
	add.s32 	%r9023, %r7735, %r9023;
	bra.uni 	$L__BB0_2798;
$L__BB0_2812:
	setp.lt.s32 	%p1764, %r1218, 4;
	mov.b32 	%r9033, 0;
	@%p1764 bra 	$L__BB0_2815;
	mov.b32 	%r9020, 0;
$L__BB0_2814:
	cvt.u64.u32 	%rd6603, %r9020;
	add.s64 	%rd6604, %rd2, %rd6603;
	ld.local.u32 	%r7628, [%rd6604];
	bfe.u32 	%r7629, %r7628, 0, 8;
	bfe.u32 	%r7630, %r7628, 8, 8;
	bfe.u32 	%r7631, %r7628, 16, 8;
	bfe.u32 	%r7632, %r7628, 24, 8;
	cvt.u64.u32 	%rd6605, %r7629;
	and.b64  	%rd6606, %rd6605, 255;
	add.s64 	%rd6607, %rd27, %rd6606;
	add.s64 	%rd6608, %rd3, %rd6603;
	cvt.u64.u32 	%rd6609, %r7630;
	and.b64  	%rd6610, %rd6609, 255;
	add.s64 	%rd6611, %rd27, %rd6610;
	cvt.u64.u32 	%rd6612, %r7631;
	and.b64  	%rd6613, %rd6612, 255;
	add.s64 	%rd6614, %rd27, %rd6613;
	cvt.u64.u32 	%rd6615, %r7632;
	and.b64  	%rd6616, %rd6615, 255;
	add.s64 	%rd6617, %rd27, %rd6616;
	ld.local.u8 	%r7633, [%rd6617];
	ld.local.u8 	%r7634, [%rd6614];
	prmt.b32 	%r7635, %r7634, %r7633, 0x3340U;
	ld.local.u8 	%r7636, [%rd6611];
	ld.local.u8 	%r7637, [%rd6607];
	prmt.b32 	%r7638, %r7637, %r7636, 0x3340U;
	prmt.b32 	%r7639, %r7638, %r7635, 0x5410U;
	st.local.u32 	[%rd6608], %r7639;
	add.s32 	%r9020, %r9020, 4;
	setp.eq.s32 	%p1765, %r9020, %r1235;
	mov.u32 	%r9033, %r1235;
	@%p1765 bra 	$L__BB0_2815;
	bra.uni 	$L__BB0_2814;
$L__BB0_2815:
	setp.eq.s32 	%p1766, %r1234, 0;
	@%p1766 bra 	$L__BB0_2799;
	setp.eq.s32 	%p1767, %r1234, 1;
	cvt.u64.u32 	%rd6618, %r9033;
	add.s64 	%rd372, %rd2, %rd6618;
	ld.local.u8 	%rd6619, [%rd372];
	add.s64 	%rd6620, %rd27, %rd6619;
	ld.local.u8 	%rs2386, [%rd6620];
	add.s64 	%rd373, %rd3, %rd6618;
	st.local.u8 	[%rd373], %rs2386;
	@%p1767 bra 	$L__BB0_2799;
	setp.eq.s32 	%p1768, %r1234, 2;
	ld.local.u8 	%rd6621, [%rd372+1];
	add.s64 	%rd6622, %rd27, %rd6621;
	ld.local.u8 	%rs2387, [%rd6622];
	st.local.u8 	[%rd373+1], %rs2387;
	@%p1768 bra 	$L__BB0_2799;
	ld.local.u8 	%rd6623, [%rd372+2];
	add.s64 	%rd6624, %rd27, %rd6623;
	ld.local.u8 	%rs2388, [%rd6624];
	st.local.u8 	[%rd373+2], %rs2388;
	bra.uni 	$L__BB0_2799;

}


// ===== COMPILED SASS (sm_100) =====

	.target	sm_100

	.elftype	@"ET_EXEC"


//--------------------- .note.nv.tkinfo           --------------------------
	.section	.note.nv.tkinfo,"",@"SHT_NOTE"
	.sectionflags	@"SHF_NOTE_NV_TKINFO"
	.tkinfo
        /*0018*/ 	.word	0x00000002
        /*0030*/ 	.string	""
        /*0030*/ 	.string	"ptxas"
        /*0030*/ 	.string	"Cuda compilation tools, release 13.0, V13.0.88"
        /*0030*/ 	.string	"Build cuda_13.0.r13.0/compiler.36424714_0"
        /*0030*/ 	.string	"-arch sm_100 -m 64 "



//--------------------- .note.nv.cuinfo           --------------------------
	.section	.note.nv.cuinfo,"",@"SHT_NOTE"
	.sectionflags	@"SHF_NOTE_NV_CUINFO"
        /*0018*/ 	.short	0x0002
        /*001a*/ 	.short	0x0064
        /*001c*/ 	.short	0x0082
	.zero		2


//--------------------- .nv.info                  --------------------------
	.section	.nv.info,"",@"SHT_CUDA_INFO"
	.align	4


	//----- nvinfo : EIATTR_REGCOUNT
	.align		4
        /*0000*/ 	.byte	0x04, 0x2f
        /*0002*/ 	.short	(.L_19 - .L_18)
	.align		4
.L_18:
        /*0004*/ 	.word	index@(_Z24simulatedAnnealingKernelPjPiPtS_Pmfffiiiiiiiiy)
        /*0008*/ 	.word	0x00000048


	//----- nvinfo : EIATTR_FRAME_SIZE
	.align		4
.L_19:
        /*000c*/ 	.byte	0x04, 0x11
        /*000e*/ 	.short	(.L_21 - .L_20)
	.align		4
.L_20:
        /*0010*/ 	.word	index@($__internal_0_$__cuda_sm3x_div_rn_noftz_f32_slowpath)
        /*0014*/ 	.word	0x00004090


	//----- nvinfo : EIATTR_FRAME_SIZE
	.align		4
.L_21:
        /*0018*/ 	.byte	0x04, 0x11
        /*001a*/ 	.short	(.L_23 - .L_22)
	.align		4
.L_22:
        /*001c*/ 	.word	index@(_Z24simulatedAnnealingKernelPjPiPtS_Pmfffiiiiiiiiy)
        /*0020*/ 	.word	0x00004090


	//----- nvinfo : EIATTR_MIN_STACK_SIZE
	.align		4
.L_23:
        /*0024*/ 	.byte	0x04, 0x12
        /*0026*/ 	.short	(.L_25 - .L_24)
	.align		4
.L_24:
        /*0028*/ 	.word	index@(_Z24simulatedAnnealingKernelPjPiPtS_Pmfffiiiiiiiiy)
        /*002c*/ 	.word	0x00004090
.L_25:


//--------------------- .nv.compat                --------------------------
	.section	.nv.compat,"",@"SHT_CUDA_COMPAT_INFO"
	.align	4
        /*0000*/ 	.byte	0x02, 0x09, 0x00, 0x00, 0x02, 0x02, 0x01, 0x00, 0x02, 0x05, 0x05, 0x00, 0x03, 0x07, 0x01, 0x01
        /*0010*/ 	.byte	0x02, 0x03, 0x00, 0x00, 0x02, 0x06, 0x01, 0x00, 0x04, 0x0b, 0x08, 0x00, 0x01, 0x00, 0x00, 0x00
        /*0020*/ 	.byte	0x00, 0x00, 0x00, 0x00


//--------------------- .nv.info._Z24simulatedAnnealingKernelPjPiPtS_Pmfffiiiiiiiiy --------------------------
	.section	.nv.info._Z24simulatedAnnealingKernelPjPiPtS_Pmfffiiiiiiiiy,"",@"SHT_CUDA_INFO"
	.sectionflags	@""
	.align	4


	//----- nvinfo : EIATTR_CUDA_API_VERSION
	.align		4
        /*0000*/ 	.byte	0x04, 0x37
        /*0002*/ 	.short	(.L_27 - .L_26)
.L_26:
        /*0004*/ 	.word	0x00000082


	//----- nvinfo : EIATTR_KPARAM_INFO
	.align		4
.L_27:
        /*0008*/ 	.byte	0x04, 0x17
        /*000a*/ 	.short	(.L_29 - .L_28)
.L_28:
        /*000c*/ 	.word	0x00000000
        /*0010*/ 	.short	0x0010
        /*0012*/ 	.short	0x0058
        /*0014*/ 	.byte	0x00, 0xf0, 0x21, 0x00


	//----- nvinfo : EIATTR_KPARAM_INFO
	.align		4
.L_29:
        /*0018*/ 	.byte	0x04, 0x17
        /*001a*/ 	.short	(.L_31 - .L_30)
.L_30:
        /*001c*/ 	.word	0x00000000
        /*0020*/ 	.short	0x000f
        /*0022*/ 	.short	0x0050
        /*0024*/ 	.byte	0x00, 0xf0, 0x11, 0x00


	//----- nvinfo : EIATTR_KPARAM_INFO
	.align		4
.L_31:
        /*0028*/ 	.byte	0x04, 0x17
        /*002a*/ 	.short	(.L_33 - .L_32)
.L_32:
        /*002c*/ 	.word	0x00000000
        /*0030*/ 	.short	0x000e
        /*0032*/ 	.short	0x004c
        /*0034*/ 	.byte	0x00, 0xf0, 0x11, 0x00


	//----- nvinfo : EIATTR_KPARAM_INFO
	.align		4
.L_33:
        /*0038*/ 	.byte	0x04, 0x17
        /*003a*/ 	.short	(.L_35 - .L_34)
.L_34:
        /*003c*/ 	.word	0x00000000
        /*0040*/ 	.short	0x000d
        /*0042*/ 	.short	0x0048
        /*0044*/ 	.byte	0x00, 0xf0, 0x11, 0x00


	//----- nvinfo : EIATTR_KPARAM_INFO
	.align		4
.L_35:
        /*0048*/ 	.byte	0x04, 0x17
        /*004a*/ 	.short	(.L_37 - .L_36)
.L_36:
        /*004c*/ 	.word	0x00000000
        /*0050*/ 	.short	0x000c
        /*0052*/ 	.short	0x0044
        /*0054*/ 	.byte	0x00, 0xf0, 0x11, 0x00


	//----- nvinfo : EIATTR_KPARAM_INFO
	.align		4
.L_37:
        /*0058*/ 	.byte	0x04, 0x17
        /*005a*/ 	.short	(.L_39 - .L_38)
.L_38:
        /*005c*/ 	.word	0x00000000
        /*0060*/ 	.short	0x000b
        /*0062*/ 	.short	0x0040
        /*0064*/ 	.byte	0x00, 0xf0, 0x11, 0x00


	//----- nvinfo : EIATTR_KPARAM_INFO
	.align		4
.L_39:
        /*0068*/ 	.byte	0x04, 0x17
        /*006a*/ 	.short	(.L_41 - .L_40)
.L_40:
        /*006c*/ 	.word	0x00000000
        /*0070*/ 	.short	0x000a
        /*0072*/ 	.short	0x003c
        /*0074*/ 	.byte	0x00, 0xf0, 0x11, 0x00


	//----- nvinfo : EIATTR_KPARAM_INFO
	.align		4
.L_41:
        /*0078*/ 	.byte	0x04, 0x17
        /*007a*/ 	.short	(.L_43 - .L_42)
.L_42:
        /*007c*/ 	.word	0x00000000
        /*0080*/ 	.short	0x0009
        /*0082*/ 	.short	0x0038
        /*0084*/ 	.byte	0x00, 0xf0, 0x11, 0x00


	//----- nvinfo : EIATTR_KPARAM_INFO
	.align		4
.L_43:
        /*0088*/ 	.byte	0x04, 0x17
        /*008a*/ 	.short	(.L_45 - .L_44)
.L_44:
        /*008c*/ 	.word	0x00000000
        /*0090*/ 	.short	0x0008
        /*0092*/ 	.short	0x0034
        /*0094*/ 	.byte	0x00, 0xf0, 0x11, 0x00


	//----- nvinfo : EIATTR_KPARAM_INFO
	.align		4
.L_45:
        /*0098*/ 	.byte	0x04, 0x17
        /*009a*/ 	.short	(.L_47 - .L_46)
.L_46:
        /*009c*/ 	.word	0x00000000
        /*00a0*/ 	.short	0x0007
        /*00a2*/ 	.short	0x0030
        /*00a4*/ 	.byte	0x00, 0xf0, 0x11, 0x00


	//----- nvinfo : EIATTR_KPARAM_INFO
	.align		4
.L_47:
        /*00a8*/ 	.byte	0x04, 0x17
        /*00aa*/ 	.short	(.L_49 - .L_48)
.L_48:
        /*00ac*/ 	.word	0x00000000
        /*00b0*/ 	.short	0x0006
        /*00b2*/ 	.short	0x002c
        /*00b4*/ 	.byte	0x00, 0xf0, 0x11, 0x00


	//----- nvinfo : EIATTR_KPARAM_INFO
	.align		4
.L_49:
        /*00b8*/ 	.byte	0x04, 0x17
        /*00ba*/ 	.short	(.L_51 - .L_50)
.L_50:
        /*00bc*/ 	.word	0x00000000
        /*00c0*/ 	.short	0x0005
        /*00c2*/ 	.short	0x0028
        /*00c4*/ 	.byte	0x00, 0xf0, 0x11, 0x00


	//----- nvinfo : EIATTR_KPARAM_INFO
	.align		4
.L_51:
        /*00c8*/ 	.byte	0x04, 0x17
        /*00ca*/ 	.short	(.L_53 - .L_52)
.L_52:
        /*00cc*/ 	.word	0x00000000
        /*00d0*/ 	.short	0x0004
        /*00d2*/ 	.short	0x0020
        /*00d4*/ 	.byte	0x00, 0xf5, 0x21, 0x00


	//----- nvinfo : EIATTR_KPARAM_INFO
	.align		4
.L_53:
        /*00d8*/ 	.byte	0x04, 0x17
        /*00da*/ 	.short	(.L_55 - .L_54)
.L_54:
        /*00dc*/ 	.word	0x00000000
        /*00e0*/ 	.short	0x0003
        /*00e2*/ 	.short	0x0018
        /*00e4*/ 	.byte	0x00, 0xf5, 0x21, 0x00


	//----- nvinfo : EIATTR_KPARAM_INFO
	.align		4
.L_55:
        /*00e8*/ 	.byte	0x04, 0x17
        /*00ea*/ 	.short	(.L_57 - .L_56)
.L_56:
        /*00ec*/ 	.word	0x00000000
        /*00f0*/ 	.short	0x0002
        /*00f2*/ 	.short	0x0010
        /*00f4*/ 	.byte	0x00, 0xf5, 0x21, 0x00


	//----- nvinfo : EIATTR_KPARAM_INFO
	.align		4
.L_57:
        /*00f8*/ 	.byte	0x04, 0x17
        /*00fa*/ 	.short	(.L_59 - .L_58)
.L_58:
        /*00fc*/ 	.word	0x00000000
        /*0100*/ 	.short	0x0001
        /*0102*/ 	.short	0x0008
        /*0104*/ 	.byte	0x00, 0xf5, 0x21, 0x00


	//----- nvinfo : EIATTR_KPARAM_INFO
	.align		4
.L_59:
        /*0108*/ 	.byte	0x04, 0x17
        /*010a*/ 	.short	(.L_61 - .L_60)
.L_60:
        /*010c*/ 	.word	0x00000000
        /*0110*/ 	.short	0x0000
        /*0112*/ 	.short	0x0000
        /*0114*/ 	.byte	0x00, 0xf5, 0x21, 0x00


	//----- nvinfo : EIATTR_SPARSE_MMA_MASK
	.align		4
.L_61:
        /*0118*/ 	.byte	0x03, 0x50
        /*011a*/ 	.short	0x0000


	//----- nvinfo : EIATTR_MAXREG_COUNT
	.align		4
        /*011c*/ 	.byte	0x03, 0x1b
        /*011e*/ 	.short	0x00ff


	//----- nvinfo : EIATTR_MERCURY_ISA_VERSION
	.align		4
        /*0120*/ 	.byte	0x03, 0x5f
        /*0122*/ 	.short	0x0101


	//----- nvinfo : EIATTR_VRC_CTA_INIT_COUNT
	.align		4
        /*0124*/ 	.byte	0x02, 0x4a
	.zero		1
	.zero		1


	//----- nvinfo : EIATTR_EXIT_INSTR_OFFSETS
	.align		4
        /*0128*/ 	.byte	0x04, 0x1c
        /*012a*/ 	.short	(.L_63 - .L_62)


	//   ....[0]....
.L_62:
        /*012c*/ 	.word	0x000000d0


	//   ....[1]....
        /*0130*/ 	.word	0x00052230


	//   ....[2]....
        /*0134*/ 	.word	0x00052a00


	//   ....[3]....
        /*0138*/ 	.word	0x00052b40


	//----- nvinfo : EIATTR_CRS_STACK_SIZE
	.align		4
.L_63:
        /*013c*/ 	.byte	0x04, 0x1e
        /*013e*/ 	.short	(.L_65 - .L_64)
.L_64:
        /*0140*/ 	.word	0x00000000


	//----- nvinfo : EIATTR_CBANK_PARAM_SIZE
	.align		4
.L_65:
        /*0144*/ 	.byte	0x03, 0x19
        /*0146*/ 	.short	0x0060


	//----- nvinfo : EIATTR_PARAM_CBANK
	.align		4
        /*0148*/ 	.byte	0x04, 0x0a
        /*014a*/ 	.short	(.L_67 - .L_66)
	.align		4
.L_66:
        /*014c*/ 	.word	index@(.nv.constant0._Z24simulatedAnnealingKernelPjPiPtS_Pmfffiiiiiiiiy)
        /*0150*/ 	.short	0x0380
        /*0152*/ 	.short	0x0060


	//----- nvinfo : EIATTR_SW_WAR
	.align		4
.L_67:
        /*0154*/ 	.byte	0x04, 0x36
        /*0156*/ 	.short	(.L_69 - .L_68)
.L_68:
        /*0158*/ 	.word	0x00000008
.L_69:


//--------------------- .nv.callgraph             --------------------------
	.section	.nv.callgraph,"",@"SHT_CUDA_CALLGRAPH"
	.align	4
	.sectionentsize	8
	.align		4
        /*0000*/ 	.word	0x00000000
	.align		4
        /*0004*/ 	.word	0xffffffff
	.align		4
        /*0008*/ 	.word	0x00000000
	.align		4
        /*000c*/ 	.word	0xfffffffe
	.align		4
        /*0010*/ 	.word	0x00000000
	.align		4
        /*0014*/ 	.word	0xfffffffd
	.align		4
        /*0018*/ 	.word	0x00000000
	.align		4
        /*001c*/ 	.word	0xfffffffc


//--------------------- .nv.constant4             --------------------------
	.section	.nv.constant4,"a",@progbits
	.align	8
	.align		8
.nv.constant4:
        /*0000*/ 	.dword	precalc_xorwow_matrix
	.align		8
        /*0008*/ 	.dword	precalc_xorwow_offset_matrix
	.align		8
        /*0010*/ 	.dword	mrg32k3aM1
	.align		8
        /*0018*/ 	.dword	mrg32k3aM2
	.align		8
        /*0020*/ 	.dword	mrg32k3aM1SubSeq
	.align		8
        /*0028*/ 	.dword	mrg32k3aM2SubSeq
	.align		8
        /*0030*/ 	.dword	mrg32k3aM1Seq
	.align		8
        /*0038*/ 	.dword	mrg32k3aM2Seq


//--------------------- .nv.constant3             --------------------------
	.section	.nv.constant3,"a",@progbits
	.align	8
.nv.constant3:
	.type		__cr_lgamma_table,@object
	.size		__cr_lgamma_table,(d_binCoef - __cr_lgamma_table)
__cr_lgamma_table:
        /*0000*/ 	.byte	0x00, 0x00, 0x00, 0x00, 0x00, 0x00, 0x00, 0x00, 0x00, 0x00, 0x00, 0x00, 0x00, 0x00, 0x00, 0x00
        /*0010*/ 	.byte	0xef, 0x39, 0xfa, 0xfe, 0x42, 0x2e, 0xe6, 0x3f, 0x02, 0x20, 0x2a, 0xfa, 0x0b, 0xab, 0xfc, 0x3f
        /*0020*/ 	.byte	0xf9, 0x2c, 0x92, 0x7c, 0xa7, 0x6c, 0x09, 0x40, 0xc9, 0x79, 0x44, 0x3c, 0x64, 0x26, 0x13, 0x40
        /*0030*/ 	.byte	0xca, 0x01, 0xcf, 0x3a, 0x27, 0x51, 0x1a, 0x40, 0x30, 0xcc, 0x2d, 0xf3, 0xe1, 0x0c, 0x21, 0x40
        /*0040*/ 	.byte	0x0d, 0xb7, 0xfc, 0x82, 0x8e, 0x35, 0x25, 0x40
	.type		d_binCoef,@object
	.size		d_binCoef,(d_v - d_binCoef)
d_binCoef:
	.zero		6888
	.type		d_v,@object
	.size		d_v,(d_k - d_v)
d_v:
	.zero		4
	.type		d_k,@object
	.size		d_k,(d_t - d_k)
d_k:
	.zero		4
	.type		d_t,@object
	.size		d_t,(d_m - d_t)
d_t:
	.zero		4
	.type		d_m,@object
	.size		d_m,(d_b - d_m)
d_m:
	.zero		4
	.type		d_b,@object
	.size		d_b,(d_coverLen - d_b)
d_b:
	.zero		4
	.type		d_coverLen,@object
	.size		d_coverLen,(d_coveredLen - d_coverLen)
d_coverLen:
	.zero		4
	.type		d_coveredLen,@object
	.size		d_coveredLen,(d_neighborLen - d_coveredLen)
d_coveredLen:
	.zero		4
	.type		d_neighborLen,@object
	.size		d_neighborLen,(.L_17 - d_neighborLen)
d_neighborLen:
	.zero		4
.L_17:


//--------------------- .text._Z24simulatedAnnealingKernelPjPiPtS_Pmfffiiiiiiiiy --------------------------
	.section	.text._Z24simulatedAnnealingKernelPjPiPtS_Pmfffiiiiiiiiy,"ax",@progbits
	.align	128
        .global         _Z24simulatedAnnealingKernelPjPiPtS_Pmfffiiiiiiiiy
        .type           _Z24simulatedAnnealingKernelPjPiPtS_Pmfffiiiiiiiiy,@function
        .size           _Z24simulatedAnnealingKernelPjPiPtS_Pmfffiiiiiiiiy,(.L_x_1732 - _Z24simulatedAnnealingKernelPjPiPtS_Pmfffiiiiiiiiy)
        .other          _Z24simulatedAnnealingKernelPjPiPtS_Pmfffiiiiiiiiy,@"STO_CUDA_ENTRY STV_DEFAULT"
_Z24simulatedAnnealingKernelPjPiPtS_Pmfffiiiiiiiiy:
.text._Z24simulatedAnnealingKernelPjPiPtS_Pmfffiiiiiiiiy:
[----:B------:R-:W0:Y:S01]  /*0000*/  LDC R1, c[0x0][0x37c] ;  /* 0x0000df00ff017b82 */ /* 0x000e220000000800 */
[----:B------:R-:W1:Y:S01]  /*0010*/  S2R R3, SR_TID.X ;  /* 0x0000000000037919 */ /* 0x000e620000002100 */
[----:B------:R-:W2:Y:S06]  /*0020*/  LDCU UR7, c[0x0][0x2fc] ;  /* 0x00005f80ff0777ac */ /* 0x000eac0008000800 */
[----:B------:R-:W1:Y:S01]  /*0030*/  S2UR UR4, SR_CTAID.X ;  /* 0x00000000000479c3 */ /* 0x000e620000002500 */
[----:B0-----:R-:W-:Y:S01]  /*0040*/  VIADD R1, R1, 0xffffbf70 ;  /* 0xffffbf7001017836 */ /* 0x001fe20000000000 */
[----:B------:R-:W0:Y:S04]  /*0050*/  LDCU UR5, c[0x0][0x3d0] ;  /* 0x00007a00ff0577ac */ /* 0x000e280008000800 */
[----:B------:R-:W-:Y:S01]  /*0060*/  R2UR UR8, R1 ;  /* 0x00000000010872ca */ /* 0x000fe200000e0000 */
[----:B------:R-:W3:Y:S01]  /*0070*/  LDCU UR6, c[0x0][0x2f8] ;  /* 0x00005f00ff0677ac */ /* 0x000ee20008000800 */
[----:B------:R-:W1:Y:S11]  /*0080*/  LDC R4, c[0x0][0x360] ;  /* 0x0000d800ff047b82 */ /* 0x000e760000000800 */
[----:B---3--:R-:W-:-:S04]  /*0090*/  UIADD3 UR6, UP0, UPT, UR8, UR6, URZ ;  /* 0x0000000608067290 */ /* 0x008fc8000ff1e0ff */
[----:B--2---:R-:W-:Y:S01]  /*00a0*/  UIADD3.X UR7, UPT, UPT, URZ, UR7, URZ, UP0, !UPT ;  /* 0x00000007ff077290 */ /* 0x004fe200087fe4ff */
[----:B-1----:R-:W-:-:S05]  /*00b0*/  IMAD R4, R4, UR4, R3 ;  /* 0x0000000404047c24 */ /* 0x002fca000f8e0203 */
[----:B0-----:R-:W-:-:S13]  /*00c0*/  ISETP.GE.AND P0, PT, R4, UR5, PT ;  /* 0x0000000504007c0c */ /* 0x001fda000bf06270 */
[----:B------:R-:W-:Y:S05]  /*00d0*/  @P0 EXIT ;  /* 0x000000000000094d */ /* 0x000fea0003800000 */
[----:B------:R-:W0:Y:S01]  /*00e0*/  LDCU.64 UR4, c[0x0][0x3d8] ;  /* 0x00007b00ff0477ac */ /* 0x000e220008000a00 */
[----:B------:R-:W-:Y:S01]  /*00f0*/  SHF.R.S32.HI R2, RZ, 0x1f, R4 ;  /* 0x0000001fff027819 */ /* 0x000fe20000011404 */
[----:B------:R-:W1:Y:S01]  /*0100*/  LDCU UR9, c[0x3][0x1b40] ;  /* 0x00c36800ff0977ac */ /* 0x000e620008000800 */
[----:B------:R-:W2:Y:S01]  /*0110*/  LDCU.64 UR18, c[0x0][0x358] ;  /* 0x00006b00ff1277ac */ /* 0x000ea20008000a00 */
[----:B------:R-:W-:Y:S01]  /*0120*/  UIADD3 UR28, UPT, UPT, UR8, 0x3c, URZ ;  /* 0x0000003c081c7890 */ /* 0x000fe2000fffe0ff */
[----:B0-----:R-:W-:-:S04]  /*0130*/  IADD3 R0, P0, PT, R4, UR4, RZ ;  /* 0x0000000404007c10 */ /* 0x001fc8000ff1e0ff */
[----:B------:R-:W-:Y:S01]  /*0140*/  IADD3.X R3, PT, PT, R2, UR5, RZ, P0, !PT ;  /* 0x0000000502037c10 */ /* 0x000fe200087fe4ff */
[----:B-1----:R-:W-:Y:S01]  /*0150*/  UISETP.GE.AND UP0, UPT, UR9, URZ, UPT ;  /* 0x000000ff0900728c */ /* 0x002fe2000bf06270 */
[----:B------:R-:W-:Y:S01]  /*0160*/  LOP3.LUT R0, R0, 0xaad26b49, RZ, 0x3c, !PT ;  /* 0xaad26b4900007812 */ /* 0x000fe200078e3cff */
[----:B------:R-:W-:Y:S01]  /*0170*/  IMAD.WIDE R48, R4, UR9, RZ ;  /* 0x0000000904307c25 */ /* 0x000fe2000f8e02ff */
[----:B------:R-:W-:-:S03]  /*0180*/  LOP3.LUT R3, R3, 0xf7dcefdd, RZ, 0x3c, !PT ;  /* 0xf7dcefdd03037812 */ /* 0x000fc600078e3cff */
[----:B------:R-:W-:Y:S02]  /*0190*/  IMAD R0, R0, 0x4182bed5, RZ ;  /* 0x4182bed500007824 */ /* 0x000fe400078e02ff */
[----:B------:R-:W-:Y:S02]  /*01a0*/  IMAD R3, R3, -0x658354e5, RZ ;  /* 0x9a7cab1b03037824 */ /* 0x000fe400078e02ff */
[C---:B------:R-:W-:Y:S01]  /*01b0*/  VIADD R7, R0.reuse, 0x75bcd15 ;  /* 0x075bcd1500077836 */ /* 0x040fe20000000000 */
[C---:B------:R-:W-:Y:S01]  /*01c0*/  LOP3.LUT R32, R0.reuse, 0x159a55e5, RZ, 0x3c, !PT ;  /* 0x159a55e500207812 */ /* 0x040fe200078e3cff */
[C---:B------:R-:W-:Y:S01]  /*01d0*/  VIADD R33, R0.reuse, 0x583f19 ;  /* 0x00583f1900217836 */ /* 0x040fe20000000000 */
[----:B------:R-:W-:Y:S01]  /*01e0*/  IADD3 R24, PT, PT, R0, 0x64f0c9, R3 ;  /* 0x0064f0c900187810 */ /* 0x000fe20007ffe003 */
[C---:B------:R-:W-:Y:S01]  /*01f0*/  VIADD R34, R3.reuse, 0x1f123bb5 ;  /* 0x1f123bb503227836 */ /* 0x040fe20000000000 */
[----:B------:R-:W-:Y:S01]  /*0200*/  LOP3.LUT R35, R3, 0x5491333, RZ, 0x3c, !PT ;  /* 0x0549133303237812 */ /* 0x000fe200078e3cff */
[----:B--2---:R-:W-:Y:S06]  /*0210*/  BRA.U !UP0, `(.L_x_0) ;  /* 0x0000000508a07547 */ /* 0x004fec000b800000 */
[----:B------:R-:W-:Y:S01]  /*0220*/  UISETP.GE.U32.AND UP0, UPT, UR9, 0x7, UPT ;  /* 0x000000070900788c */ /* 0x000fe2000bf06070 */
[----:B------:R-:W-:Y:S01]  /*0230*/  IMAD.MOV.U32 R0, RZ, RZ, RZ ;  /* 0x000000ffff007224 */ /* 0x000fe200078e00ff */
[----:B------:R-:W-:-:S04]  /*0240*/  UIADD3 UR4, UPT, UPT, UR9, 0x1, URZ ;  /* 0x0000000109047890 */ /* 0x000fc8000fffe0ff */
[----:B------:R-:W-:-:S04]  /*0250*/  ULOP3.LUT UR5, UR4, 0x7, URZ, 0xc0, !UPT ;  /* 0x0000000704057892 */ /* 0x000fc8000f8ec0ff */
[----:B------:R-:W-:Y:S01]  /*0260*/  UISETP.NE.AND UP1, UPT, UR5, URZ, UPT ;  /* 0x000000ff0500728c */ /* 0x000fe2000bf25270 */
[----:B------:R-:W-:Y:S10]  /*0270*/  BRA.U !UP0, `(.L_x_1) ;  /* 0x0000000108bc7547 */ /* 0x000ff4000b800000 */
[----:B------:R-:W-:Y:S01]  /*0280*/  ULOP3.LUT UR9, UR4, 0xfffffff8, URZ, 0xc0, !UPT ;  /* 0xfffffff804097892 */ /* 0x000fe2000f8ec0ff */
[----:B------:R-:W-:Y:S01]  /*0290*/  IMAD.MOV.U32 R3, RZ, RZ, RZ ;  /* 0x000000ffff037224 */ /* 0x000fe200078e00ff */
[----:B------:R-:W0:Y:S04]  /*02a0*/  LDCU UR10, c[0x0][0x3c4] ;  /* 0x00007880ff0a77ac */ /* 0x000e280008000800 */
[----:B------:R-:W-:-:S07]  /*02b0*/  IMAD.U32 R0, RZ, RZ, UR9 ;  /* 0x00000009ff007e24 */ /* 0x000fce000f8e00ff */
.L_x_2:
[C---:B------:R-:W-:Y:S01]  /*02c0*/  VIADD R8, R3.reuse, 0x1 ;  /* 0x0000000103087836 */ /* 0x040fe20000000000 */
[C---:B------:R-:W-:Y:S01]  /*02d0*/  LEA R5, R3.reuse, UR28, 0x2 ;  /* 0x0000001c03057c11 */ /* 0x040fe2000f8e10ff */
[C---:B------:R-:W-:Y:S01]  /*02e0*/  VIADD R12, R3.reuse, 0x3 ;  /* 0x00000003030c7836 */ /* 0x040fe20000000000 */
[C---:B0-----:R-:W-:Y:S01]  /*02f0*/  ISETP.GE.AND P0, PT, R3.reuse, UR10, PT ;  /* 0x0000000a03007c0c */ /* 0x041fe2000bf06270 */
[C---:B------:R-:W-:Y:S01]  /*0300*/  VIADD R14, R3.reuse, 0x4 ;  /* 0x00000004030e7836 */ /* 0x040fe20000000000 */
[----:B------:R-:W-:Y:S01]  /*0310*/  ISETP.GE.AND P5, PT, R8, UR10, PT ;  /* 0x0000000a08007c0c */ /* 0x000fe2000bfa6270 */
[C---:B------:R-:W-:Y:S01]  /*0320*/  VIADD R9, R3.reuse, 0x5 ;  /* 0x0000000503097836 */ /* 0x040fe20000000000 */
[C---:B------:R-:W-:Y:S01]  /*0330*/  IADD3 R10, PT, PT, R3.reuse, 0x2, RZ ;  /* 0x00000002030a7810 */ /* 0x040fe20007ffe0ff */
[C---:B------:R-:W-:Y:S01]  /*0340*/  VIADD R16, R3.reuse, 0x6 ;  /* 0x0000000603107836 */ /* 0x040fe20000000000 */
[----:B------:R-:W-:Y:S01]  /*0350*/  ISETP.GE.AND P3, PT, R12, UR10, PT ;  /* 0x0000000a0c007c0c */ /* 0x000fe2000bf66270 */
[----:B------:R-:W-:Y:S01]  /*0360*/  VIADD R11, R3, 0x7 ;  /* 0x00000007030b7836 */ /* 0x000fe20000000000 */
[----:B------:R-:W-:-:S02]  /*0370*/  ISETP.GE.AND P4, PT, R10, UR10, PT ;  /* 0x0000000a0a007c0c */ /* 0x000fc4000bf86270 */
[----:B------:R-:W-:Y:S02]  /*0380*/  ISETP.GE.AND P2, PT, R14, UR10, PT ;  /* 0x0000000a0e007c0c */ /* 0x000fe4000bf46270 */
[----:B------:R-:W-:Y:S02]  /*0390*/  ISETP.GE.AND P1, PT, R9, UR10, PT ;  /* 0x0000000a09007c0c */ /* 0x000fe4000bf26270 */
[----:B------:R-:W-:Y:S01]  /*03a0*/  ISETP.GE.AND P6, PT, R11, UR10, PT ;  /* 0x0000000a0b007c0c */ /* 0x000fe2000bfc6270 */
[----:B------:R-:W-:Y:S01]  /*03b0*/  @P5 STL [R5+0x4], RZ ;  /* 0x000004ff05005387 */ /* 0x000fe20000100800 */
[----:B------:R-:W-:Y:S02]  /*03c0*/  @!P5 IADD3 R8, PT, PT, -R8, UR10, RZ ;  /* 0x0000000a0808dc10 */ /* 0x000fe4000fffe1ff */
[C---:B------:R-:W-:Y:S01]  /*03d0*/  @!P0 IADD3 R6, PT, PT, -R3.reuse, UR10, RZ ;  /* 0x0000000a03068c10 */ /* 0x040fe2000fffe1ff */
[----:B------:R-:W-:Y:S01]  /*03e0*/  @P3 STL [R5+0xc], RZ ;  /* 0x00000cff05003387 */ /* 0x000fe20000100800 */
[----:B------:R-:W-:Y:S01]  /*03f0*/  @!P3 IADD3 R12, PT, PT, -R12, UR10, RZ ;  /* 0x0000000a0c0cbc10 */ /* 0x000fe2000fffe1ff */
[----:B------:R-:W-:Y:S01]  /*0400*/  VIADD R3, R3, 0x8 ;  /* 0x0000000803037836 */ /* 0x000fe20000000000 */
[----:B------:R-:W-:Y:S01]  /*0410*/  @!P4 IADD3 R10, PT, PT, -R10, UR10, RZ ;  /* 0x0000000a0a0acc10 */ /* 0x000fe2000fffe1ff */
[----:B------:R0:W-:Y:S01]  /*0420*/  @!P5 STL [R5+0x4], R8 ;  /* 0x000004080500d387 */ /* 0x0001e20000100800 */
[----:B------:R-:W-:-:S02]  /*0430*/  ISETP.GE.AND P5, PT, R16, UR10, PT ;  /* 0x0000000a10007c0c */ /* 0x000fc4000bfa6270 */
[----:B------:R-:W-:Y:S01]  /*0440*/  @!P2 IADD3 R14, PT, PT, -R14, UR10, RZ ;  /* 0x0000000a0e0eac10 */ /* 0x000fe2000fffe1ff */
[----:B------:R1:W-:Y:S04]  /*0450*/  @!P0 STL [R5], R6 ;  /* 0x0000000605008387 */ /* 0x0003e80000100800 */
[----:B------:R2:W-:Y:S01]  /*0460*/  @P4 STL [R5+0x8], RZ ;  /* 0x000008ff05004387 */ /* 0x0005e20000100800 */
[----:B0-----:R-:W-:-:S03]  /*0470*/  @!P1 IADD3 R8, PT, PT, -R9, UR10, RZ ;  /* 0x0000000a09089c10 */ /* 0x001fc6000fffe1ff */
[----:B------:R2:W-:Y:S02]  /*0480*/  @P2 STL [R5+0x10], RZ ;  /* 0x000010ff05002387 */ /* 0x0005e40000100800 */
[----:B------:R-:W-:Y:S02]  /*0490*/  @!P5 IADD3 R16, PT, PT, -R16, UR10, RZ ;  /* 0x0000000a1010dc10 */ /* 0x000fe4000fffe1ff */
[----:B-1----:R-:W-:Y:S01]  /*04a0*/  @!P6 IADD3 R6, PT, PT, -R11, UR10, RZ ;  /* 0x0000000a0b06ec10 */ /* 0x002fe2000fffe1ff */
[----:B------:R2:W-:Y:S04]  /*04b0*/  @P1 STL [R5+0x14], RZ ;  /* 0x000014ff05001387 */ /* 0x0005e80000100800 */
[----:B------:R2:W-:Y:S04]  /*04c0*/  @P5 STL [R5+0x18], RZ ;  /* 0x000018ff05005387 */ /* 0x0005e80000100800 */
[----:B------:R2:W-:Y:S04]  /*04d0*/  @P6 STL [R5+0x1c], RZ ;  /* 0x00001cff05006387 */ /* 0x0005e80000100800 */
[----:B------:R2:W-:Y:S04]  /*04e0*/  @!P4 STL [R5+0x8], R10 ;  /* 0x0000080a0500c387 */ /* 0x0005e80000100800 */
[----:B------:R2:W-:Y:S04]  /*04f0*/  @!P3 STL [R5+0xc], R12 ;  /* 0x00000c0c0500b387 */ /* 0x0005e80000100800 */
[----:B------:R2:W-:Y:S04]  /*0500*/  @!P2 STL [R5+0x10], R14 ;  /* 0x0000100e0500a387 */ /* 0x0005e80000100800 */
[----:B------:R2:W-:Y:S04]  /*0510*/  @!P1 STL [R5+0x14], R8 ;  /* 0x0000140805009387 */ /* 0x0005e80000100800 */
[----:B------:R2:W-:Y:S04]  /*0520*/  @!P5 STL [R5+0x18], R16 ;  /* 0x000018100500d387 */ /* 0x0005e80000100800 */
[----:B------:R2:W-:Y:S04]  /*0530*/  @!P6 STL [R5+0x1c], R6 ;  /* 0x00001c060500e387 */ /* 0x0005e80000100800 */
[----:B------:R2:W-:Y:S01]  /*0540*/  @P0 STL [R5], RZ ;  /* 0x000000ff05000387 */ /* 0x0005e20000100800 */
[----:B------:R-:W-:-:S13]  /*0550*/  ISETP.NE.AND P0, PT, R3, R0, PT ;  /* 0x000000000300720c */ /* 0x000fda0003f05270 */
[----:B--2---:R-:W-:Y:S05]  /*0560*/  @P0 BRA `(.L_x_2) ;  /* 0xfffffffc00540947 */ /* 0x004fea000383ffff */
.L_x_1:
[----:B------:R-:W-:Y:S05]  /*0570*/  BRA.U !UP1, `(.L_x_0) ;  /* 0x0000000109c87547 */ /* 0x000fea000b800000 */
[----:B------:R-:W-:Y:S02]  /*0580*/  UISETP.GE.U32.AND UP0, UPT, UR5, 0x4, UPT ;  /* 0x000000040500788c */ /* 0x000fe4000bf06070 */
[----:B------:R-:W-:-:S07]  /*0590*/  ULOP3.LUT UP1, UR4, UR4, 0x3, URZ, 0xc0, !UPT ;  /* 0x0000000304047892 */ /* 0x000fce000f82c0ff */
[----:B------:R-:W-:Y:S05]  /*05a0*/  BRA.U !UP0, `(.L_x_3) ;  /* 0x0000000108587547 */ /* 0x000fea000b800000 */
[----:B------:R-:W0:Y:S01]  /*05b0*/  LDCU UR5, c[0x0][0x3c4] ;  /* 0x00007880ff0577ac */ /* 0x000e220008000800 */
[C---:B------:R-:W-:Y:S01]  /*05c0*/  VIADD R8, R0.reuse, 0x1 ;  /* 0x0000000100087836 */ /* 0x040fe20000000000 */
[C---:B------:R-:W-:Y:S01]  /*05d0*/  IADD3 R12, PT, PT, R0.reuse, 0x3, RZ ;  /* 0x00000003000c7810 */ /* 0x040fe20007ffe0ff */
[C---:B------:R-:W-:Y:S01]  /*05e0*/  VIADD R10, R0.reuse, 0x2 ;  /* 0x00000002000a7836 */ /* 0x040fe20000000000 */
[C---:B------:R-:W-:Y:S02]  /*05f0*/  LEA R3, R0.reuse, UR28, 0x2 ;  /* 0x0000001c00037c11 */ /* 0x040fe4000f8e10ff */
[----:B0-----:R-:W-:Y:S02]  /*0600*/  ISETP.GE.AND P0, PT, R0, UR5, PT ;  /* 0x0000000500007c0c */ /* 0x001fe4000bf06270 */
[----:B------:R-:W-:Y:S02]  /*0610*/  ISETP.GE.AND P1, PT, R8, UR5, PT ;  /* 0x0000000508007c0c */ /* 0x000fe4000bf26270 */
[----:B------:R-:W-:-:S02]  /*0620*/  ISETP.GE.AND P2, PT, R10, UR5, PT ;  /* 0x000000050a007c0c */ /* 0x000fc4000bf46270 */
[----:B------:R-:W-:-:S07]  /*0630*/  ISETP.GE.AND P3, PT, R12, UR5, PT ;  /* 0x000000050c007c0c */ /* 0x000fce000bf66270 */
[----:B------:R-:W-:Y:S01]  /*0640*/  @!P0 IADD3 R6, PT, PT, -R0, UR5, RZ ;  /* 0x0000000500068c10 */ /* 0x000fe2000fffe1ff */
[----:B------:R0:W-:Y:S01]  /*0650*/  @P0 STL [R3], RZ ;  /* 0x000000ff03000387 */ /* 0x0001e20000100800 */
[----:B------:R-:W-:Y:S01]  /*0660*/  @!P1 IADD3 R8, PT, PT, -R8, UR5, RZ ;  /* 0x0000000508089c10 */ /* 0x000fe2000fffe1ff */
[----:B------:R-:W-:Y:S01]  /*0670*/  VIADD R0, R0, 0x4 ;  /* 0x0000000400007836 */ /* 0x000fe20000000000 */
[----:B------:R-:W-:Y:S01]  /*0680*/  @!P2 IADD3 R10, PT, PT, -R10, UR5, RZ ;  /* 0x000000050a0aac10 */ /* 0x000fe2000fffe1ff */
[----:B------:R0:W-:Y:S01]  /*0690*/  @P1 STL [R3+0x4], RZ ;  /* 0x000004ff03001387 */ /* 0x0001e20000100800 */
[----:B------:R-:W-:-:S03]  /*06a0*/  @!P3 IADD3 R12, PT, PT, -R12, UR5, RZ ;  /* 0x000000050c0cbc10 */ /* 0x000fc6000fffe1ff */
[----:B------:R0:W-:Y:S04]  /*06b0*/  @P2 STL [R3+0x8], RZ ;  /* 0x000008ff03002387 */ /* 0x0001e80000100800 */
[----:B------:R0:W-:Y:S04]  /*06c0*/  @P3 STL [R3+0xc], RZ ;  /* 0x00000cff03003387 */ /* 0x0001e80000100800 */
[----:B------:R0:W-:Y:S04]  /*06d0*/  @!P0 STL [R3], R6 ;  /* 0x0000000603008387 */ /* 0x0001e80000100800 */
[----:B------:R0:W-:Y:S04]  /*06e0*/  @!P1 STL [R3+0x4], R8 ;  /* 0x0000040803009387 */ /* 0x0001e80000100800 */
[----:B------:R0:W-:Y:S04]  /*06f0*/  @!P2 STL [R3+0x8], R10 ;  /* 0x0000080a0300a387 */ /* 0x0001e80000100800 */
[----:B------:R0:W-:Y:S02]  /*0700*/  @!P3 STL [R3+0xc], R12 ;  /* 0x00000c0c0300b387 */ /* 0x0001e40000100800 */
.L_x_3:
[----:B------:R-:W-:Y:S05]  /*0710*/  BRA.U !UP1, `(.L_x_0) ;  /* 0x0000000109607547 */ /* 0x000fea000b800000 */
[----:B------:R-:W1:Y:S01]  /*0720*/  LDCU UR5, c[0x3][0x1b40] ;  /* 0x00c36800ff0577ac */ /* 0x000e620008000800 */
[----:B------:R-:W-:Y:S02]  /*0730*/  UISETP.NE.AND UP0, UPT, UR4, 0x1, UPT ;  /* 0x000000010400788c */ /* 0x000fe4000bf05270 */
[----:B-1----:R-:W-:-:S04]  /*0740*/  ULOP3.LUT UR5, UR5, 0x1, URZ, 0xc0, !UPT ;  /* 0x0000000105057892 */ /* 0x002fc8000f8ec0ff */
[----:B------:R-:W-:-:S03]  /*0750*/  UISETP.NE.U32.AND UP1, UPT, UR5, 0x1, UPT ;  /* 0x000000010500788c */ /* 0x000fc6000bf25070 */
[----:B------:R-:W-:Y:S08]  /*0760*/  BRA.U !UP0, `(.L_x_4) ;  /* 0x0000000108307547 */ /* 0x000ff0000b800000 */
[----:B------:R-:W1:Y:S01]  /*0770*/  LDCU UR4, c[0x0][0x3c4] ;  /* 0x00007880ff0477ac */ /* 0x000e620008000800 */
[C---:B0-----:R-:W-:Y:S01]  /*0780*/  VIADD R3, R0.reuse, 0x1 ;  /* 0x0000000100037836 */ /* 0x041fe20000000000 */
[C---:B------:R-:W-:Y:S02]  /*0790*/  LEA R6, R0.reuse, UR28, 0x2 ;  /* 0x0000001c00067c11 */ /* 0x040fe4000f8e10ff */
[----:B-1----:R-:W-:Y:S02]  /*07a0*/  ISETP.GE.AND P1, PT, R0, UR4, PT ;  /* 0x0000000400007c0c */ /* 0x002fe4000bf26270 */
[----:B------:R-:W-:-:S11]  /*07b0*/  ISETP.GE.AND P0, PT, R3, UR4, PT ;  /* 0x0000000403007c0c */ /* 0x000fd6000bf06270 */
[C---:B------:R-:W-:Y:S01]  /*07c0*/  @!P1 IADD3 R5, PT, PT, -R0.reuse, UR4, RZ ;  /* 0x0000000400059c10 */ /* 0x040fe2000fffe1ff */
[----:B------:R1:W-:Y:S01]  /*07d0*/  @P1 STL [R6], RZ ;  /* 0x000000ff06001387 */ /* 0x0003e20000100800 */
[----:B------:R-:W-:Y:S01]  /*07e0*/  @!P0 IADD3 R3, PT, PT, -R3, UR4, RZ ;  /* 0x0000000403038c10 */ /* 0x000fe2000fffe1ff */
[----:B------:R-:W-:Y:S02]  /*07f0*/  VIADD R0, R0, 0x2 ;  /* 0x0000000200007836 */ /* 0x000fe40000000000 */
[----:B------:R1:W-:Y:S04]  /*0800*/  @P0 STL [R6+0x4], RZ ;  /* 0x000004ff06000387 */ /* 0x0003e80000100800 */
[----:B------:R1:W-:Y:S04]  /*0810*/  @!P1 STL [R6], R5 ;  /* 0x0000000506009387 */ /* 0x0003e80000100800 */
[----:B------:R1:W-:Y:S02]  /*0820*/  @!P0 STL [R6+0x4], R3 ;  /* 0x0000040306008387 */ /* 0x0003e40000100800 */
.L_x_4:
[----:B------:R-:W-:Y:S05]  /*0830*/  BRA.U !UP1, `(.L_x_0) ;  /* 0x0000000109187547 */ /* 0x000fea000b800000 */
[----:B------:R-:W2:Y:S01]  /*0840*/  LDCU UR4, c[0x0][0x3c4] ;  /* 0x00007880ff0477ac */ /* 0x000ea20008000800 */
[C---:B01----:R-:W-:Y:S02]  /*0850*/  LEA R3, R0.reuse, UR28, 0x2 ;  /* 0x0000001c00037c11 */ /* 0x043fe4000f8e10ff */
[----:B--2---:R-:W-:-:S13]  /*0860*/  ISETP.GE.AND P0, PT, R0, UR4, PT ;  /* 0x0000000400007c0c */ /* 0x004fda000bf06270 */
[----:B------:R-:W-:Y:S01]  /*0870*/  @!P0 IADD3 R0, PT, PT, -R0, UR4, RZ ;  /* 0x0000000400008c10 */ /* 0x000fe2000fffe1ff */
[----:B------:R2:W-:Y:S04]  /*0880*/  @P0 STL [R3], RZ ;  /* 0x000000ff03000387 */ /* 0x0005e80000100800 */
[----:B------:R2:W-:Y:S02]  /*0890*/  @!P0 STL [R3], R0 ;  /* 0x0000000003008387 */ /* 0x0005e40000100800 */
.L_x_0:
[----:B------:R-:W3:Y:S01]  /*08a0*/  LDCU UR4, c[0x3][0x1b40] ;  /* 0x00c36800ff0477ac */ /* 0x000ee20008000800 */
[----:B------:R-:W-:Y:S02]  /*08b0*/  UIADD3 UR23, UPT, UPT, UR8, 0x1040, URZ ;  /* 0x0000104008177890 */ /* 0x000fe4000fffe0ff */
[----:B---3--:R-:W-:-:S09]  /*08c0*/  UISETP.GE.AND UP0, UPT, UR4, 0x1, UPT ;  /* 0x000000010400788c */ /* 0x008fd2000bf06270 */
[----:B------:R-:W-:Y:S05]  /*08d0*/  BRA.U !UP0, `(.L_x_5) ;  /* 0x0000000908287547 */ /* 0x000fea000b800000 */
[----:B------:R-:W-:Y:S01]  /*08e0*/  UISETP.GE.U32.AND UP1, UPT, UR4, 0x4, UPT ;  /* 0x000000040400788c */ /* 0x000fe2000bf26070 */
[----:B--2---:R-:W-:Y:S01]  /*08f0*/  IMAD.MOV.U32 R0, RZ, RZ, RZ ;  /* 0x000000ffff007224 */ /* 0x004fe200078e00ff */
[----:B------:R-:W-:-:S07]  /*0900*/  ULOP3.LUT UR5, UR4, 0x3, URZ, 0xc0, !UPT ;  /* 0x0000000304057892 */ /* 0x000fce000f8ec0ff */
[----:B------:R-:W-:Y:S05]  /*0910*/  BRA.U !UP1, `(.L_x_6) ;  /* 0x0000000509e07547 */ /* 0x000fea000b800000 */
[----:B-1----:R1:W5:Y:S01]  /*0920*/  LDL R5, [R1+0x3c] ;  /* 0x00003c0001057983 */ /* 0x0023620000100800 */
[----:B------:R-:W-:Y:S01]  /*0930*/  ULOP3.LUT UR4, UR4, 0x7ffffffc, URZ, 0xc0, !UPT ;  /* 0x7ffffffc04047892 */ /* 0x000fe2000f8ec0ff */
[----:B0-----:R-:W-:-:S03]  /*0940*/  IMAD.MOV.U32 R3, RZ, RZ, RZ ;  /* 0x000000ffff037224 */ /* 0x001fc600078e00ff */
[----:B------:R-:W-:Y:S02]  /*0950*/  UISETP.GT.AND UP1, UPT, UR4, URZ, UPT ;  /* 0x000000ff0400728c */ /* 0x000fe4000bf24270 */
[----:B------:R-:W-:-:S07]  /*0960*/  IMAD.U32 R0, RZ, RZ, UR4 ;  /* 0x00000004ff007e24 */ /* 0x000fce000f8e00ff */
[----:B-1----:R-:W-:Y:S05]  /*0970*/  BRA.U !UP1, `(.L_x_7) ;  /* 0x0000000509887547 */ /* 0x002fea000b800000 */
[----:B------:R-:W-:Y:S01]  /*0980*/  IMAD.IADD R6, R0, 0x1, -R3 ;  /* 0x0000000100067824 */ /* 0x000fe200078e0a03 */
[----:B------:R-:W-:-:S04]  /*0990*/  PLOP3.LUT P0, PT, PT, PT, PT, 0x80, 0x8 ;  /* 0x000000000008781c */ /* 0x000fc80003f0f070 */
[----:B------:R-:W-:-:S13]  /*09a0*/  ISETP.GT.AND P1, PT, R6, 0xc, PT ;  /* 0x0000000c0600780c */ /* 0x000fda0003f24270 */
[----:B------:R-:W-:Y:S05]  /*09b0*/  @!P1 BRA `(.L_x_8) ;  /* 0x0000000000f09947 */ /* 0x000fea0003800000 */
[----:B------:R-:W-:Y:S01]  /*09c0*/  PLOP3.LUT P0, PT, PT, PT, PT, 0x8, 0x80 ;  /* 0x000000000080781c */ /* 0x000fe20003f0e170 */
[----:B------:R-:W-:-:S12]  /*09d0*/  VIADD R20, R0, 0xfffffff4 ;  /* 0xfffffff400147836 */ /* 0x000fd80000000000 */
.L_x_9:
[----:B------:R-:W-:-:S05]  /*09e0*/  LEA R16, R3, R1, 0x2 ;  /* 0x0000000103107211 */ /* 0x000fca00078e10ff */
[----:B0-----:R-:W2:Y:S04]  /*09f0*/  LDL R6, [R16+0x40] ;  /* 0x0000400010067983 */ /* 0x001ea80000100800 */
[----:B------:R-:W3:Y:S04]  /*0a00*/  LDL R9, [R16+0x44] ;  /* 0x0000440010097983 */ /* 0x000ee80000100800 */
[----:B------:R-:W4:Y:S04]  /*0a10*/  LDL R8, [R16+0x48] ;  /* 0x0000480010087983 */ /* 0x000f280000100800 */
[----:B------:R-:W4:Y:S01]  /*0a20*/  LDL R11, [R16+0x4c] ;  /* 0x00004c00100b7983 */ /* 0x000f220000100800 */
[----:B------:R-:W-:-:S04]  /*0a30*/  VIADD R10, R3, 0x4 ;  /* 0x00000004030a7836 */ /* 0x000fc80000000000 */
[----:B------:R-:W-:Y:S02]  /*0a40*/  IMAD R18, R10, 0x4, R1 ;  /* 0x000000040a127824 */ /* 0x000fe400078e0201 */
[----:B--2--5:R-:W-:Y:S02]  /*0a50*/  IMAD.IADD R5, R5, 0x1, -R6 ;  /* 0x0000000105057824 */ /* 0x024fe400078e0a06 */
[----:B---3--:R-:W-:-:S03]  /*0a60*/  IMAD.IADD R6, R6, 0x1, -R9 ;  /* 0x0000000106067824 */ /* 0x008fc600078e0a09 */
[----:B------:R-:W-:Y:S01]  /*0a70*/  STL [R16+0x1040], R5 ;  /* 0x0010400510007387 */ /* 0x000fe20000100800 */
[----:B----4-:R-:W-:-:S03]  /*0a80*/  IMAD.IADD R9, R9, 0x1, -R8 ;  /* 0x0000000109097824 */ /* 0x010fc600078e0a08 */
[----:B------:R0:W-:Y:S01]  /*0a90*/  STL [R16+0x1044], R6 ;  /* 0x0010440610007387 */ /* 0x0001e20000100800 */
[----:B------:R-:W-:-:S03]  /*0aa0*/  IMAD.IADD R8, R8, 0x1, -R11 ;  /* 0x0000000108087824 */ /* 0x000fc600078e0a0b */
[----:B------:R-:W-:Y:S04]  /*0ab0*/  STL [R16+0x1048], R9 ;  /* 0x0010480910007387 */ /* 0x000fe80000100800 */
[----:B------:R1:W-:Y:S04]  /*0ac0*/  STL [R16+0x104c], R8 ;  /* 0x00104c0810007387 */ /* 0x0003e80000100800 */
[----:B------:R-:W2:Y:S04]  /*0ad0*/  LDL R10, [R18+0x40] ;  /* 0x00004000120a7983 */ /* 0x000ea80000100800 */
[----:B------:R-:W3:Y:S04]  /*0ae0*/  LDL R13, [R18+0x44] ;  /* 0x00004400120d7983 */ /* 0x000ee80000100800 */
[----:B------:R-:W4:Y:S04]  /*0af0*/  LDL R12, [R18+0x48] ;  /* 0x00004800120c7983 */ /* 0x000f280000100800 */
[----:B------:R-:W4:Y:S01]  /*0b00*/  LDL R15, [R18+0x4c] ;  /* 0x00004c00120f7983 */ /* 0x000f220000100800 */
[----:B------:R-:W-:-:S04]  /*0b10*/  VIADD R14, R3, 0x8 ;  /* 0x00000008030e7836 */ /* 0x000fc80000000000 */
[----:B------:R-:W-:Y:S02]  /*0b20*/  IMAD R19, R14, 0x4, R1 ;  /* 0x000000040e137824 */ /* 0x000fe400078e0201 */
[----:B--2---:R-:W-:Y:S01]  /*0b30*/  IMAD.IADD R11, R11, 0x1, -R10 ;  /* 0x000000010b0b7824 */ /* 0x004fe200078e0a0a */
[----:B---3--:R-:W-:-:S04]  /*0b40*/  IADD3 R10, PT, PT, R10, -R13, RZ ;  /* 0x8000000d0a0a7210 */ /* 0x008fc80007ffe0ff */
[----:B------:R-:W-:Y:S01]  /*0b50*/  STL [R18+0x1040], R11 ;  /* 0x0010400b12007387 */ /* 0x000fe20000100800 */
[----:B----4-:R-:W-:-:S03]  /*0b60*/  IMAD.IADD R13, R13, 0x1, -R12 ;  /* 0x000000010d0d7824 */ /* 0x010fc600078e0a0c */
[----:B------:R2:W-:Y:S01]  /*0b70*/  STL [R18+0x1044], R10 ;  /* 0x0010440a12007387 */ /* 0x0005e20000100800 */
[----:B------:R-:W-:-:S03]  /*0b80*/  IMAD.IADD R12, R12, 0x1, -R15 ;  /* 0x000000010c0c7824 */ /* 0x000fc600078e0a0f */
[----:B------:R-:W-:Y:S04]  /*0b90*/  STL [R18+0x1048], R13 ;  /* 0x0010480d12007387 */ /* 0x000fe80000100800 */
[----:B------:R3:W-:Y:S04]  /*0ba0*/  STL [R18+0x104c], R12 ;  /* 0x00104c0c12007387 */ /* 0x0007e80000100800 */
[----:B0-----:R-:W4:Y:S04]  /*0bb0*/  LDL R6, [R19+0x40] ;  /* 0x0000400013067983 */ /* 0x001f280000100800 */
[----:B------:R-:W2:Y:S04]  /*0bc0*/  LDL R5, [R19+0x44] ;  /* 0x0000440013057983 */ /* 0x000ea80000100800 */
[----:B-1----:R-:W3:Y:S04]  /*0bd0*/  LDL R8, [R19+0x48] ;  /* 0x0000480013087983 */ /* 0x002ee80000100800 */
[----:B------:R-:W3:Y:S01]  /*0be0*/  LDL R17, [R19+0x4c] ;  /* 0x00004c0013117983 */ /* 0x000ee20000100800 */
[----:B------:R-:W-:-:S05]  /*0bf0*/  VIADD R14, R3, 0xc ;  /* 0x0000000c030e7836 */ /* 0x000fca0000000000 */
[----:B------:R-:W-:Y:S01]  /*0c00*/  LEA R14, R14, R1, 0x2 ;  /* 0x000000010e0e7211 */ /* 0x000fe200078e10ff */
[----:B----4-:R-:W-:Y:S02]  /*0c10*/  IMAD.IADD R15, R15, 0x1, -R6 ;  /* 0x000000010f0f7824 */ /* 0x010fe400078e0a06 */
[----:B--2---:R-:W-:-:S03]  /*0c20*/  IMAD.IADD R6, R6, 0x1, -R5 ;  /* 0x0000000106067824 */ /* 0x004fc600078e0a05 */
[----:B------:R0:W-:Y:S01]  /*0c30*/  STL [R19+0x1040], R15 ;  /* 0x0010400f13007387 */ /* 0x0001e20000100800 */
[----:B---3--:R-:W-:-:S03]  /*0c40*/  IMAD.IADD R9, R5, 0x1, -R8 ;  /* 0x0000000105097824 */ /* 0x008fc600078e0a08 */
[----:B------:R0:W-:Y:S01]  /*0c50*/  STL [R19+0x1044], R6 ;  /* 0x0010440613007387 */ /* 0x0001e20000100800 */
[----:B------:R-:W-:-:S03]  /*0c60*/  IMAD.IADD R8, R8, 0x1, -R17 ;  /* 0x0000000108087824 */ /* 0x000fc600078e0a11 */
[----:B------:R0:W-:Y:S04]  /*0c70*/  STL [R19+0x1048], R9 ;  /* 0x0010480913007387 */ /* 0x0001e80000100800 */
[----:B------:R0:W-:Y:S04]  /*0c80*/  STL [R19+0x104c], R8 ;  /* 0x00104c0813007387 */ /* 0x0001e80000100800 */
[----:B------:R-:W2:Y:S04]  /*0c90*/  LDL R10, [R14+0x40] ;  /* 0x000040000e0a7983 */ /* 0x000ea80000100800 */
[----:B------:R-:W3:Y:S04]  /*0ca0*/  LDL R11, [R14+0x44] ;  /* 0x000044000e0b7983 */ /* 0x000ee80000100800 */
[----:B------:R-:W4:Y:S04]  /*0cb0*/  LDL R12, [R14+0x48] ;  /* 0x000048000e0c7983 */ /* 0x000f280000100800 */
[----:B------:R-:W4:Y:S01]  /*0cc0*/  LDL R5, [R14+0x4c] ;  /* 0x00004c000e057983 */ /* 0x000f220000100800 */
[----:B------:R-:W-:-:S05]  /*0cd0*/  VIADD R3, R3, 0x10 ;  /* 0x0000001003037836 */ /* 0x000fca0000000000 */
[----:B------:R-:W-:Y:S01]  /*0ce0*/  ISETP.GE.AND P1, PT, R3, R20, PT ;  /* 0x000000140300720c */ /* 0x000fe20003f26270 */
[----:B--2---:R-:W-:Y:S02]  /*0cf0*/  IMAD.IADD R17, R17, 0x1, -R10 ;  /* 0x0000000111117824 */ /* 0x004fe400078e0a0a */
[----:B---3--:R-:W-:-:S03]  /*0d00*/  IMAD.IADD R10, R10, 0x1, -R11 ;  /* 0x000000010a0a7824 */ /* 0x008fc600078e0a0b */
[----:B------:R0:W-:Y:S01]  /*0d10*/  STL [R14+0x1040], R17 ;  /* 0x001040110e007387 */ /* 0x0001e20000100800 */
[----:B----4-:R-:W-:-:S03]  /*0d20*/  IMAD.IADD R11, R11, 0x1, -R12 ;  /* 0x000000010b0b7824 */ /* 0x010fc600078e0a0c */
[----:B------:R0:W-:Y:S01]  /*0d30*/  STL [R14+0x1044], R10 ;  /* 0x0010440a0e007387 */ /* 0x0001e20000100800 */
[----:B------:R-:W-:-:S03]  /*0d40*/  IMAD.IADD R12, R12, 0x1, -R5 ;  /* 0x000000010c0c7824 */ /* 0x000fc600078e0a05 */
[----:B------:R0:W-:Y:S04]  /*0d50*/  STL [R14+0x1048], R11 ;  /* 0x0010480b0e007387 */ /* 0x0001e80000100800 */
[----:B------:R0:W-:Y:S01]  /*0d60*/  STL [R14+0x104c], R12 ;  /* 0x00104c0c0e007387 */ /* 0x0001e20000100800 */
[----:B------:R-:W-:Y:S05]  /*0d70*/  @!P1 BRA `(.L_x_9) ;  /* 0xfffffffc00189947 */ /* 0x000fea000383ffff */
.L_x_8:
[----:B0-----:R-:W-:-:S05]  /*0d80*/  IMAD.IADD R6, R0, 0x1, -R3 ;  /* 0x0000000100067824 */ /* 0x001fca00078e0a03 */
[----:B------:R-:W-:-:S13]  /*0d90*/  ISETP.GT.AND P1, PT, R6, 0x4, PT ;  /* 0x000000040600780c */ /* 0x000fda0003f24270 */
[----:B------:R-:W-:Y:S05]  /*0da0*/  @!P1 BRA `(.L_x_10) ;  /* 0x0000000000749947 */ /* 0x000fea0003800000 */
[----:B------:R-:W-:-:S05]  /*0db0*/  IMAD R15, R3, 0x4, R1 ;  /* 0x00000004030f7824 */ /* 0x000fca00078e0201 */
[----:B------:R-:W2:Y:S04]  /*0dc0*/  LDL R6, [R15+0x40] ;  /* 0x000040000f067983 */ /* 0x000ea80000100800 */
[----:B------:R-:W3:Y:S04]  /*0dd0*/  LDL R9, [R15+0x44] ;  /* 0x000044000f097983 */ /* 0x000ee80000100800 */
[----:B------:R-:W4:Y:S04]  /*0de0*/  LDL R10, [R15+0x48] ;  /* 0x000048000f0a7983 */ /* 0x000f280000100800 */
[----:B------:R-:W4:Y:S01]  /*0df0*/  LDL R11, [R15+0x4c] ;  /* 0x00004c000f0b7983 */ /* 0x000f220000100800 */
[----:B------:R-:W-:-:S04]  /*0e00*/  VIADD R12, R3, 0x4 ;  /* 0x00000004030c7836 */ /* 0x000fc80000000000 */
[----:B------:R-:W-:Y:S01]  /*0e10*/  IMAD R16, R12, 0x4, R1 ;  /* 0x000000040c107824 */ /* 0x000fe200078e0201 */
[----:B--2--5:R-:W-:Y:S01]  /*0e20*/  IADD3 R8, PT, PT, R5, -R6, RZ ;  /* 0x8000000605087210 */ /* 0x024fe20007ffe0ff */
[----:B---3--:R-:W-:-:S04]  /*0e30*/  IMAD.IADD R6, R6, 0x1, -R9 ;  /* 0x0000000106067824 */ /* 0x008fc800078e0a09 */
[----:B------:R0:W-:Y:S01]  /*0e40*/  STL [R15+0x1040], R8 ;  /* 0x001040080f007387 */ /* 0x0001e20000100800 */
[----:B----4-:R-:W-:-:S03]  /*0e50*/  IMAD.IADD R9, R9, 0x1, -R10 ;  /* 0x0000000109097824 */ /* 0x010fc600078e0a0a */
        /* <DEDUP_REMOVED lines=8> */
[----:B------:R-:W-:-:S02]  /*0ee0*/  PLOP3.LUT P0, PT, PT, PT, PT, 0x8, 0x80 ;  /* 0x000000000080781c */ /* 0x000fc40003f0e170 */
[----:B------:R-:W-:Y:S01]  /*0ef0*/  IADD3 R3, PT, PT, R3, 0x8, RZ ;  /* 0x0000000803037810 */ /* 0x000fe20007ffe0ff */
[----:B--2---:R-:W-:Y:S02]  /*0f00*/  IMAD.IADD R11, R11, 0x1, -R12 ;  /* 0x000000010b0b7824 */ /* 0x004fe400078e0a0c */
[----:B---3--:R-:W-:-:S03]  /*0f10*/  IMAD.IADD R12, R12, 0x1, -R13 ;  /* 0x000000010c0c7824 */ /* 0x008fc600078e0a0d */
[----:B------:R0:W-:Y:S01]  /*0f20*/  STL [R16+0x1040], R11 ;  /* 0x0010400b10007387 */ /* 0x0001e20000100800 */
[----:B----4-:R-:W-:-:S03]  /*0f30*/  IMAD.IADD R13, R13, 0x1, -R14 ;  /* 0x000000010d0d7824 */ /* 0x010fc600078e0a0e */
[----:B------:R0:W-:Y:S01]  /*0f40*/  STL [R16+0x1044], R12 ;  /* 0x0010440c10007387 */ /* 0x0001e20000100800 */
[----:B------:R-:W-:-:S03]  /*0f50*/  IMAD.IADD R14, R14, 0x1, -R5 ;  /* 0x000000010e0e7824 */ /* 0x000fc600078e0a05 */
[----:B------:R0:W-:Y:S04]  /*0f60*/  STL [R16+0x1048], R13 ;  /* 0x0010480d10007387 */ /* 0x0001e80000100800 */
[----:B------:R0:W-:Y:S02]  /*0f70*/  STL [R16+0x104c], R14 ;  /* 0x00104c0e10007387 */ /* 0x0001e40000100800 */
.L_x_10:
[----:B------:R-:W-:-:S13]  /*0f80*/  ISETP.EQ.AND P1, PT, R3, R0, PT ;  /* 0x000000000300720c */ /* 0x000fda0003f22270 */
[----:B------:R-:W-:Y:S05]  /*0f90*/  @!P0 BRA P1, `(.L_x_6) ;  /* 0x0000000000408947 */ /* 0x000fea0000800000 */
.L_x_7:
[----:B0--3--:R-:W-:-:S05]  /*0fa0*/  IMAD R11, R3, 0x4, R1 ;  /* 0x00000004030b7824 */ /* 0x009fca00078e0201 */
[----:B------:R-:W2:Y:S04]  /*0fb0*/  LDL R6, [R11+0x40] ;  /* 0x000040000b067983 */ /* 0x000ea80000100800 */
[----:B------:R-:W3:Y:S04]  /*0fc0*/  LDL R9, [R11+0x44] ;  /* 0x000044000b097983 */ /* 0x000ee80000100800 */
[----:B------:R-:W4:Y:S01]  /*0fd0*/  LDL R10, [R11+0x48] ;  /* 0x000048000b0a7983 */ /* 0x000f220000100800 */
[----:B--2--5:R-:W-:-:S03]  /*0fe0*/  IMAD.IADD R8, R5, 0x1, -R6 ;  /* 0x0000000105087824 */ /* 0x024fc600078e0a06 */
[----:B------:R-:W2:Y:S01]  /*0ff0*/  LDL R5, [R11+0x4c] ;  /* 0x00004c000b057983 */ /* 0x000ea20000100800 */
[----:B------:R-:W-:Y:S02]  /*1000*/  VIADD R3, R3, 0x4 ;  /* 0x0000000403037836 */ /* 0x000fe40000000000 */
[----:B---3--:R-:W-:Y:S01]  /*1010*/  IMAD.IADD R6, R6, 0x1, -R9 ;  /* 0x0000000106067824 */ /* 0x008fe200078e0a09 */
[----:B------:R3:W-:Y:S01]  /*1020*/  STL [R11+0x1040], R8 ;  /* 0x001040080b007387 */ /* 0x0007e20000100800 */
[----:B----4-:R-:W-:Y:S01]  /*1030*/  IMAD.IADD R9, R9, 0x1, -R10 ;  /* 0x0000000109097824 */ /* 0x010fe200078e0a0a */
[----:B------:R-:W-:Y:S02]  /*1040*/  ISETP.NE.AND P0, PT, R3, R0, PT ;  /* 0x000000000300720c */ /* 0x000fe40003f05270 */
[----:B------:R3:W-:Y:S04]  /*1050*/  STL [R11+0x1044], R6 ;  /* 0x001044060b007387 */ /* 0x0007e80000100800 */
[----:B------:R3:W-:Y:S01]  /*1060*/  STL [R11+0x1048], R9 ;  /* 0x001048090b007387 */ /* 0x0007e20000100800 */
[----:B--2---:R-:W-:-:S05]  /*1070*/  IMAD.IADD R10, R10, 0x1, -R5 ;  /* 0x000000010a0a7824 */ /* 0x004fca00078e0a05 */
[----:B------:R3:W-:Y:S01]  /*1080*/  STL [R11+0x104c], R10 ;  /* 0x00104c0a0b007387 */ /* 0x0007e20000100800 */
[----:B------:R-:W-:Y:S05]  /*1090*/  @P0 BRA `(.L_x_7) ;  /* 0xfffffffc00c00947 */ /* 0x000fea000383ffff */
.L_x_6:
[----:B------:R-:W-:-:S09]  /*10a0*/  UISETP.NE.AND UP1, UPT, UR5, URZ, UPT ;  /* 0x000000ff0500728c */ /* 0x000fd2000bf25270 */
[----:B------:R-:W-:Y:S05]  /*10b0*/  BRA.U !UP1, `(.L_x_5) ;  /* 0x0000000109307547 */ /* 0x000fea000b800000 */
[----:B01----:R-:W-:-:S06]  /*10c0*/  LEA R3, R0, UR28, 0x2 ;  /* 0x0000001c00037c11 */ /* 0x003fcc000f8e10ff */
[----:B------:R-:W5:Y:S01]  /*10d0*/  LDL R3, [R3] ;  /* 0x0000000003037983 */ /* 0x000f620000100800 */
[----:B------:R-:W-:-:S05]  /*10e0*/  UMOV UR4, URZ ;  /* 0x000000ff00047c82 */ /* 0x000fca0008000000 */
.L_x_11:
[----:B---34-:R-:W-:-:S05]  /*10f0*/  IMAD R8, R0, 0x4, R1 ;  /* 0x0000000400087824 */ /* 0x018fca00078e0201 */
[----:B------:R-:W2:Y:S01]  /*1100*/  LDL R6, [R8+0x40] ;  /* 0x0000400008067983 */ /* 0x000ea20000100800 */
[----:B------:R-:W-:Y:S01]  /*1110*/  UIADD3 UR4, UPT, UPT, UR4, 0x1, URZ ;  /* 0x0000000104047890 */ /* 0x000fe2000fffe0ff */
[----:B------:R-:W-:-:S03]  /*1120*/  IADD3 R0, PT, PT, R0, 0x1, RZ ;  /* 0x0000000100007810 */ /* 0x000fc60007ffe0ff */
[----:B------:R-:W-:Y:S01]  /*1130*/  UISETP.NE.AND UP1, UPT, UR4, UR5, UPT ;  /* 0x000000050400728c */ /* 0x000fe2000bf25270 */
[--C-:B--2--5:R-:W-:Y:S02]  /*1140*/  IMAD.IADD R5, R3, 0x1, -R6.reuse ;  /* 0x0000000103057824 */ /* 0x124fe400078e0a06 */
[----:B------:R-:W-:-:S03]  /*1150*/  IMAD.MOV.U32 R3, RZ, RZ, R6 ;  /* 0x000000ffff037224 */ /* 0x000fc600078e0006 */
[----:B------:R4:W-:Y:S03]  /*1160*/  STL [R8+0x1040], R5 ;  /* 0x0010400508007387 */ /* 0x0009e60000100800 */
[----:B------:R-:W-:Y:S05]  /*1170*/  BRA.U UP1, `(.L_x_11) ;  /* 0xfffffffd01dc7547 */ /* 0x000fea000b83ffff */
.L_x_5:
[----:B0--3--:R-:W1:Y:S01]  /*1180*/  LDC R9, c[0x0][0x3cc] ;  /* 0x0000f300ff097b82 */ /* 0x009e620000000800 */
[----:B------:R-:W0:Y:S01]  /*1190*/  LDCU.64 UR4, c[0x0][0x390] ;  /* 0x00007200ff0477ac */ /* 0x000e220008000a00 */
[----:B-12---:R-:W-:Y:S02]  /*11a0*/  SHF.R.S32.HI R3, RZ, 0x1f, R9 ;  /* 0x0000001fff037819 */ /* 0x006fe40000011409 */
[----:B------:R-:W-:-:S03]  /*11b0*/  ISETP.GE.AND P0, PT, R9, 0x1, PT ;  /* 0x000000010900780c */ /* 0x000fc60003f06270 */
[----:B------:R-:W-:Y:S02]  /*11c0*/  IMAD R3, R3, R4, RZ ;  /* 0x0000000403037224 */ /* 0x000fe400078e02ff */
[----:B----45:R-:W-:-:S04]  /*11d0*/  IMAD.WIDE.U32 R4, R4, R9, RZ ;  /* 0x0000000904047225 */ /* 0x030fc800078e00ff */
[----:B------:R-:W-:Y:S01]  /*11e0*/  IMAD R3, R2, R9, R3 ;  /* 0x0000000902037224 */ /* 0x000fe200078e0203 */
[----:B0-----:R-:W-:-:S03]  /*11f0*/  LEA R46, P1, R4, UR4, 0x1 ;  /* 0x00000004042e7c11 */ /* 0x001fc6000f8208ff */
[----:B------:R-:W-:-:S05]  /*1200*/  IMAD.IADD R3, R5, 0x1, R3 ;  /* 0x0000000105037824 */ /* 0x000fca00078e0203 */
[----:B------:R-:W-:Y:S01]  /*1210*/  LEA.HI.X R47, R4, UR5, R3, 0x1, P1 ;  /* 0x00000005042f7c11 */ /* 0x000fe200088f0c03 */
[----:B------:R-:W-:Y:S06]  /*1220*/  @!P0 BRA `(.L_x_12) ;  /* 0x0000000000f08947 */ /* 0x000fec0003800000 */
[C---:B------:R-:W-:Y:S01]  /*1230*/  ISETP.GE.U32.AND P0, PT, R9.reuse, 0x10, PT ;  /* 0x000000100900780c */ /* 0x040fe20003f06070 */
[----:B------:R-:W-:Y:S01]  /*1240*/  IMAD.MOV.U32 R5, RZ, RZ, RZ ;  /* 0x000000ffff057224 */ /* 0x000fe200078e00ff */
[----:B------:R-:W-:-:S04]  /*1250*/  LOP3.LUT R4, R9, 0xf, RZ, 0xc0, !PT ;  /* 0x0000000f09047812 */ /* 0x000fc800078ec0ff */
[----:B------:R-:W-:-:S07]  /*1260*/  ISETP.NE.AND P1, PT, R4, RZ, PT ;  /* 0x000000ff0400720c */ /* 0x000fce0003f25270 */
[----:B------:R-:W-:Y:S06]  /*1270*/  @!P0 BRA `(.L_x_13) ;  /* 0x0000000000588947 */ /* 0x000fec0003800000 */
[----:B------:R-:W-:Y:S01]  /*1280*/  LOP3.LUT R5, R9, 0x7ffffff0, RZ, 0xc0, !PT ;  /* 0x7ffffff009057812 */ /* 0x000fe200078ec0ff */
[----:B------:R-:W-:-:S07]  /*1290*/  IMAD.MOV.U32 R0, RZ, RZ, RZ ;  /* 0x000000ffff007224 */ /* 0x000fce00078e00ff */
.L_x_14:
[----:B0-----:R-:W-:-:S04]  /*12a0*/  IMAD.WIDE.U32 R2, R0, 0x2, R46 ;  /* 0x0000000200027825 */ /* 0x001fc800078e002e */
[----:B------:R-:W-:Y:S01]  /*12b0*/  VIADD R0, R0, 0x10 ;  /* 0x0000001000007836 */ /* 0x000fe20000000000 */
[----:B------:R0:W-:Y:S04]  /*12c0*/  STG.E.U16 desc[UR18][R2.64], RZ ;  /* 0x000000ff02007986 */ /* 0x0001e8000c101512 */
[----:B------:R0:W-:Y:S01]  /*12d0*/  STG.E.U16 desc[UR18][R2.64+0x2], RZ ;  /* 0x000002ff02007986 */ /* 0x0001e2000c101512 */
[----:B------:R-:W-:-:S03]  /*12e0*/  ISETP.NE.AND P0, PT, R0, R5, PT ;  /* 0x000000050000720c */ /* 0x000fc60003f05270 */
[----:B------:R0:W-:Y:S04]  /*12f0*/  STG.E.U16 desc[UR18][R2.64+0x4], RZ ;  /* 0x000004ff02007986 */ /* 0x0001e8000c101512 */
        /* <DEDUP_REMOVED lines=12> */
[----:B------:R0:W-:Y:S01]  /*13c0*/  STG.E.U16 desc[UR18][R2.64+0x1e], RZ ;  /* 0x00001eff02007986 */ /* 0x0001e2000c101512 */
[----:B------:R-:W-:Y:S05]  /*13d0*/  @P0 BRA `(.L_x_14) ;  /* 0xfffffffc00b00947 */ /* 0x000fea000383ffff */
.L_x_13:
[----:B------:R-:W-:Y:S05]  /*13e0*/  @!P1 BRA `(.L_x_12) ;  /* 0x0000000000809947 */ /* 0x000fea0003800000 */
[----:B------:R-:W-:Y:S02]  /*13f0*/  ISETP.GE.U32.AND P0, PT, R4, 0x8, PT ;  /* 0x000000080400780c */ /* 0x000fe40003f06070 */
[----:B------:R-:W-:-:S04]  /*1400*/  LOP3.LUT R0, R9, 0x7, RZ, 0xc0, !PT ;  /* 0x0000000709007812 */ /* 0x000fc800078ec0ff */
[----:B------:R-:W-:-:S07]  /*1410*/  ISETP.NE.AND P1, PT, R0, RZ, PT ;  /* 0x000000ff0000720c */ /* 0x000fce0003f25270 */
[----:B------:R-:W-:Y:S06]  /*1420*/  @!P0 BRA `(.L_x_15) ;  /* 0x0000000000288947 */ /* 0x000fec0003800000 */
[----:B0-----:R-:W-:-:S04]  /*1430*/  IMAD.WIDE.U32 R2, R5, 0x2, R46 ;  /* 0x0000000205027825 */ /* 0x001fc800078e002e */
[----:B------:R-:W-:Y:S01]  /*1440*/  VIADD R5, R5, 0x8 ;  /* 0x0000000805057836 */ /* 0x000fe20000000000 */
[----:B------:R1:W-:Y:S04]  /*1450*/  STG.E.U16 desc[UR18][R2.64], RZ ;  /* 0x000000ff02007986 */ /* 0x0003e8000c101512 */
[----:B------:R1:W-:Y:S04]  /*1460*/  STG.E.U16 desc[UR18][R2.64+0x2], RZ ;  /* 0x000002ff02007986 */ /* 0x0003e8000c101512 */
[----:B------:R1:W-:Y:S04]  /*1470*/  STG.E.U16 desc[UR18][R2.64+0x4], RZ ;  /* 0x000004ff02007986 */ /* 0x0003e8000c101512 */
[----:B------:R1:W-:Y:S04]  /*1480*/  STG.E.U16 desc[UR18][R2.64+0x6], RZ ;  /* 0x000006ff02007986 */ /* 0x0003e8000c101512 */
[----:B------:R1:W-:Y:S04]  /*1490*/  STG.E.U16 desc[UR18][R2.64+0x8], RZ ;  /* 0x000008ff02007986 */ /* 0x0003e8000c101512 */
[----:B------:R1:W-:Y:S04]  /*14a0*/  STG.E.U16 desc[UR18][R2.64+0xa], RZ ;  /* 0x00000aff02007986 */ /* 0x0003e8000c101512 */
[----:B------:R1:W-:Y:S04]  /*14b0*/  STG.E.U16 desc[UR18][R2.64+0xc], RZ ;  /* 0x00000cff02007986 */ /* 0x0003e8000c101512 */
[----:B------:R1:W-:Y:S02]  /*14c0*/  STG.E.U16 desc[UR18][R2.64+0xe], RZ ;  /* 0x00000eff02007986 */ /* 0x0003e4000c101512 */
.L_x_15:
[----:B------:R-:W-:Y:S05]  /*14d0*/  @!P1 BRA `(.L_x_12) ;  /* 0x0000000000449947 */ /* 0x000fea0003800000 */
[----:B------:R-:W-:Y:S02]  /*14e0*/  ISETP.GE.U32.AND P0, PT, R0, 0x4, PT ;  /* 0x000000040000780c */ /* 0x000fe40003f06070 */
[----:B------:R-:W-:-:S04]  /*14f0*/  LOP3.LUT R0, R9, 0x3, RZ, 0xc0, !PT ;  /* 0x0000000309007812 */ /* 0x000fc800078ec0ff */
[----:B------:R-:W-:-:S07]  /*1500*/  ISETP.NE.AND P1, PT, R0, RZ, PT ;  /* 0x000000ff0000720c */ /* 0x000fce0003f25270 */
[----:B01----:R-:W-:-:S04]  /*1510*/  @P0 IMAD.WIDE.U32 R2, R5, 0x2, R46 ;  /* 0x0000000205020825 */ /* 0x003fc800078e002e */
[----:B------:R-:W-:Y:S01]  /*1520*/  @P0 VIADD R5, R5, 0x4 ;  /* 0x0000000405050836 */ /* 0x000fe20000000000 */
[----:B------:R2:W-:Y:S04]  /*1530*/  @P0 STG.E.U16 desc[UR18][R2.64], RZ ;  /* 0x000000ff02000986 */ /* 0x0005e8000c101512 */
[----:B------:R2:W-:Y:S04]  /*1540*/  @P0 STG.E.U16 desc[UR18][R2.64+0x2], RZ ;  /* 0x000002ff02000986 */ /* 0x0005e8000c101512 */
[----:B------:R2:W-:Y:S04]  /*1550*/  @P0 STG.E.U16 desc[UR18][R2.64+0x4], RZ ;  /* 0x000004ff02000986 */ /* 0x0005e8000c101512 */
[----:B------:R2:W-:Y:S01]  /*1560*/  @P0 STG.E.U16 desc[UR18][R2.64+0x6], RZ ;  /* 0x000006ff02000986 */ /* 0x0005e2000c101512 */
[----:B------:R-:W-:Y:S05]  /*1570*/  @!P1 BRA `(.L_x_12) ;  /* 0x00000000001c9947 */ /* 0x000fea0003800000 */
[----:B------:R-:W-:-:S05]  /*1580*/  UMOV UR4, URZ ;  /* 0x000000ff00047c82 */ /* 0x000fca0008000000 */
.L_x_16:
[----:B--2---:R-:W-:Y:S01]  /*1590*/  IMAD.WIDE.U32 R2, R5, 0x2, R46 ;  /* 0x0000000205027825 */ /* 0x004fe200078e002e */
[----:B------:R-:W-:-:S03]  /*15a0*/  UIADD3 UR4, UPT, UPT, UR4, 0x1, URZ ;  /* 0x0000000104047890 */ /* 0x000fc6000fffe0ff */
[----:B------:R-:W-:Y:S01]  /*15b0*/  VIADD R5, R5, 0x1 ;  /* 0x0000000105057836 */ /* 0x000fe20000000000 */
[----:B------:R3:W-:Y:S02]  /*15c0*/  STG.E.U16 desc[UR18][R2.64], RZ ;  /* 0x000000ff02007986 */ /* 0x0007e4000c101512 */
[----:B------:R-:W-:-:S13]  /*15d0*/  ISETP.NE.AND P0, PT, R0, UR4, PT ;  /* 0x0000000400007c0c */ /* 0x000fda000bf05270 */
[----:B---3--:R-:W-:Y:S05]  /*15e0*/  @P0 BRA `(.L_x_16) ;  /* 0xfffffffc00e80947 */ /* 0x008fea000383ffff */
.L_x_12:
[----:B------:R-:W3:Y:S01]  /*15f0*/  LDCU UR4, c[0x3][0x1b30] ;  /* 0x00c36600ff0477ac */ /* 0x000ee20008000800 */
[----:B------:R-:W-:Y:S01]  /*1600*/  UMOV UR5, 0x48 ;  /* 0x0000004800057882 */ /* 0x000fe20000000000 */
[----:B------:R-:W-:Y:S02]  /*1610*/  UIADD3 UR24, UPT, UPT, UR8, 0x2050, URZ ;  /* 0x0000205008187890 */ /* 0x000fe4000fffe0ff */
[----:B---3--:R-:W-:Y:S01]  /*1620*/  UIMAD UR4, UR4, 0xa8, UR5 ;  /* 0x000000a8040478a4 */ /* 0x008fe2000f8e0205 */
[----:B------:R-:W-:Y:S11]  /*1630*/  BRA.U !UP0, `(.L_x_17) ;  /* 0x000000cd08887547 */ /* 0x000ff6000b800000 */
[----:B------:R-:W3:Y:S01]  /*1640*/  LDCU UR13, c[0x0][0x3c8] ;  /* 0x00007900ff0d77ac */ /* 0x000ee20008000800 */
[----:B------:R-:W-:Y:S01]  /*1650*/  HFMA2 R12, -RZ, RZ, 0, 0 ;  /* 0x00000000ff0c7431 */ /* 0x000fe200000001ff */
[----:B------:R-:W-:Y:S01]  /*1660*/  SHF.L.U64.HI R13, R48, 0x2, R49 ;  /* 0x00000002300d7819 */ /* 0x000fe20000010231 */
[----:B------:R-:W4:Y:S01]  /*1670*/  LDCU UR16, c[0x3][0x1b3c] ;  /* 0x00c36780ff1077ac */ /* 0x000f220008000800 */
[----:B------:R-:W5:Y:S01]  /*1680*/  LDCU UR10, c[0x3][0x1b34] ;  /* 0x00c36680ff0a77ac */ /* 0x000f620008000800 */
[----:B------:R-:W0:Y:S01]  /*1690*/  LDCU UR5, c[0x0][0x2f8] ;  /* 0x00005f00ff0577ac */ /* 0x000e220008000800 */
[----:B------:R-:W0:Y:S01]  /*16a0*/  LDCU.U16 UR29, c[0x3][0x1b38] ;  /* 0x00c36700ff1d77ac */ /* 0x000e220008000400 */
[----:B---3--:R-:W-:Y:S02]  /*16b0*/  UIADD3 UR12, UPT, UPT, UR13, -0x1, URZ ;  /* 0xffffffff0d0c7890 */ /* 0x008fe4000fffe0ff */
[----:B----4-:R-:W-:Y:S02]  /*16c0*/  ULEA UR11, UR16, UR4, 0x2 ;  /* 0x00000004100b7291 */ /* 0x010fe4000f8e10ff */
[----:B------:R-:W-:-:S02]  /*16d0*/  UIADD3 UR13, UPT, UPT, UR13, 0x7, URZ ;  /* 0x000000070d0d7890 */ /* 0x000fc4000fffe0ff */
[----:B-----5:R-:W-:Y:S02]  /*16e0*/  ULEA UR9, UR10, UR4, 0x2 ;  /* 0x000000040a097291 */ /* 0x020fe4000f8e10ff */
[----:B------:R-:W-:Y:S02]  /*16f0*/  UISETP.LT.AND UP0, UPT, UR16, UR10, UPT ;  /* 0x0000000a1000728c */ /* 0x000fe4000bf01270 */
[----:B------:R-:W-:Y:S02]  /*1700*/  UISETP.LT.AND UP1, UPT, UR16, 0x1, UPT ;  /* 0x000000011000788c */ /* 0x000fe4000bf21270 */
[----:B------:R-:W-:Y:S02]  /*1710*/  ULOP3.LUT UR4, UR12, 0xf, URZ, 0xc0, !UPT ;  /* 0x0000000f0c047892 */ /* 0x000fe4000f8ec0ff */
[----:B------:R-:W-:Y:S02]  /*1720*/  ULOP3.LUT UR14, UR13, 0x7, URZ, 0xc0, !UPT ;  /* 0x000000070d0e7892 */ /* 0x000fe4000f8ec0ff */
[----:B------:R-:W-:-:S02]  /*1730*/  UIADD3 UR31, UPT, UPT, UR16, -0x1, URZ ;  /* 0xffffffff101f7890 */ /* 0x000fc4000fffe0ff */
[----:B------:R-:W-:Y:S02]  /*1740*/  ULOP3.LUT UR33, UR16, 0xf, URZ, 0xc0, !UPT ;  /* 0x0000000f10217892 */ /* 0x000fe4000f8ec0ff */
[----:B------:R-:W-:Y:S02]  /*1750*/  ULOP3.LUT UR32, UR16, 0x7, URZ, 0xc0, !UPT ;  /* 0x0000000710207892 */ /* 0x000fe4000f8ec0ff */
[----:B------:R-:W-:Y:S02]  /*1760*/  ULOP3.LUT UR35, UR16, 0x7ffffff0, URZ, 0xc0, !UPT ;  /* 0x7ffffff010237892 */ /* 0x000fe4000f8ec0ff */
[----:B------:R-:W-:Y:S02]  /*1770*/  ULOP3.LUT UR34, UR16, 0x3, URZ, 0xc0, !UPT ;  /* 0x0000000310227892 */ /* 0x000fe4000f8ec0ff */
[----:B------:R-:W-:Y:S02]  /*1780*/  USEL UR10, UR16, UR10, UP0 ;  /* 0x0000000a100a7287 */ /* 0x000fe40008000000 */
[----:B------:R-:W-:-:S02]  /*1790*/  USEL UR16, UR16, 0x1, !UP1 ;  /* 0x0000000110107887 */ /* 0x000fc4000c800000 */
[----:B------:R-:W-:Y:S02]  /*17a0*/  UIADD3 UR4, UPT, UPT, UR4, -0x1, URZ ;  /* 0xffffffff04047890 */ /* 0x000fe4000fffe0ff */
[----:B------:R-:W-:Y:S02]  /*17b0*/  UIADD3 UR14, UPT, UPT, UR14, -0x1, URZ ;  /* 0xffffffff0e0e7890 */ /* 0x000fe4000fffe0ff */
[----:B------:R-:W-:Y:S01]  /*17c0*/  ULOP3.LUT UR38, UR16, 0x3, URZ, 0xc0, !UPT ;  /* 0x0000000310267892 */ /* 0x000fe2000f8ec0ff */
[----:B------:R-:W3:Y:S01]  /*17d0*/  LDCU.U16 UR30, c[0x3][0x1b3c] ;  /* 0x00c36780ff1e77ac */ /* 0x000ee20008000400 */
[----:B0-----:R-:W-:Y:S01]  /*17e0*/  UIADD3 UR5, UPT, UPT, -UR5, UR6, URZ ;  /* 0x0000000605057290 */ /* 0x001fe2000fffe1ff */
[----:B------:R-:W0:Y:S01]  /*17f0*/  LDCU UR9, c[0x3][UR9] ;  /* 0x00c00000090977ac */ /* 0x000e220008000800 */
[----:B------:R-:W4:Y:S01]  /*1800*/  LDCU UR11, c[0x3][UR11] ;  /* 0x00c000000b0b77ac */ /* 0x000f220008000800 */
[----:B------:R-:W-:Y:S02]  /*1810*/  UIADD3 UR36, UPT, UPT, UR33, -0x1, URZ ;  /* 0xffffffff21247890 */ /* 0x000fe4000fffe0ff */
[----:B------:R-:W-:-:S02]  /*1820*/  UIADD3 UR37, UPT, UPT, UR32, -0x1, URZ ;  /* 0xffffffff20257890 */ /* 0x000fc4000fffe0ff */
[----:B------:R-:W-:Y:S02]  /*1830*/  ULOP3.LUT UR12, UR12, 0xfffffff0, URZ, 0xc0, !UPT ;  /* 0xfffffff00c0c7892 */ /* 0x000fe4000f8ec0ff */
[----:B------:R-:W-:Y:S02]  /*1840*/  ULOP3.LUT UR13, UR13, 0x3, URZ, 0xc0, !UPT ;  /* 0x000000030d0d7892 */ /* 0x000fe4000f8ec0ff */
[----:B------:R-:W-:Y:S02]  /*1850*/  ULOP3.LUT UR16, UR16, 0x7ffffffc, URZ, 0xc0, !UPT ;  /* 0x7ffffffc10107892 */ /* 0x000fe4000f8ec0ff */
[----:B------:R-:W-:Y:S02]  /*1860*/  UISETP.GE.U32.AND UP0, UPT, UR4, 0x7, UPT ;  /* 0x000000070400788c */ /* 0x000fe4000bf06070 */
[----:B------:R-:W-:-:S11]  /*1870*/  UISETP.GE.U32.AND UP1, UPT, UR14, 0x3, UPT ;  /* 0x000000030e00788c */ /* 0x000fd6000bf26070 */
.L_x_257:
[----:B0-----:R-:W0:Y:S01]  /*1880*/  I2F.U32.RP R6, UR9 ;  /* 0x0000000900067d06 */ /* 0x001e220008209000 */
[----:B--2---:R-:W-:Y:S01]  /*1890*/  SHF.R.U32.HI R0, RZ, 0x2, R7 ;  /* 0x00000002ff007819 */ /* 0x004fe20000011607 */
[C---:B-1234-:R-:W-:Y:S01]  /*18a0*/  IMAD.SHL.U32 R2, R33.reuse, 0x10, RZ ;  /* 0x0000001021027824 */ /* 0x05efe200078e00ff */
[----:B------:R-:W1:Y:S01]  /*18b0*/  LDCU.64 UR14, c[0x0][0x398] ;  /* 0x00007300ff0e77ac */ /* 0x000e620008000a00 */
[----:B------:R-:W-:Y:S01]  /*18c0*/  VIADD R24, R24, 0x587c5 ;  /* 0x000587c518187836 */ /* 0x000fe20000000000 */
[----:B------:R-:W-:Y:S01]  /*18d0*/  LOP3.LUT R0, R0, R7, RZ, 0x3c, !PT ;  /* 0x0000000700007212 */ /* 0x000fe200078e3cff */
[----:B------:R-:W-:Y:S01]  /*18e0*/  IMAD R7, RZ, RZ, -UR9 ;  /* 0x80000009ff077e24 */ /* 0x000fe2000f8e02ff */
[----:B------:R-:W-:Y:S01]  /*18f0*/  ISETP.NE.U32.AND P1, PT, RZ, UR9, PT ;  /* 0x00000009ff007c0c */ /* 0x000fe2000bf25070 */
[----:B------:R-:W2:Y:S02]  /*1900*/  LDCU UR17, c[0x3][0x1b34] ;  /* 0x00c36680ff1177ac */ /* 0x000ea40008000800 */
[----:B------:R-:W-:Y:S01]  /*1910*/  IMAD.SHL.U32 R4, R0, 0x2, RZ ;  /* 0x0000000200047824 */ /* 0x000fe200078e00ff */
[----:B0-----:R-:W0:Y:S04]  /*1920*/  MUFU.RCP R6, R6 ;  /* 0x0000000600067308 */ /* 0x001e280000001000 */
[----:B------:R-:W-:Y:S01]  /*1930*/  LOP3.LUT R5, R33, R2, R4, 0x96, !PT ;  /* 0x0000000221057212 */ /* 0x000fe200078e9604 */
[----:B------:R-:W-:-:S03]  /*1940*/  IMAD.MOV.U32 R2, RZ, RZ, RZ ;  /* 0x000000ffff027224 */ /* 0x000fc600078e00ff */
[----:B------:R-:W-:Y:S02]  /*1950*/  LOP3.LUT R9, R5, R0, RZ, 0x3c, !PT ;  /* 0x0000000005097212 */ /* 0x000fe400078e3cff */
[----:B-1----:R-:W-:-:S03]  /*1960*/  LEA R4, P2, R48, UR14, 0x2 ;  /* 0x0000000e30047c11 */ /* 0x002fc6000f8410ff */
[----:B------:R-:W-:Y:S01]  /*1970*/  IMAD.IADD R0, R9, 0x1, R24 ;  /* 0x0000000109007824 */ /* 0x000fe200078e0218 */
[----:B------:R-:W-:Y:S01]  /*1980*/  IADD3.X R5, PT, PT, R13, UR15, RZ, P2, !PT ;  /* 0x0000000f0d057c10 */ /* 0x000fe200097fe4ff */
[----:B--2---:R-:W-:Y:S02]  /*1990*/  UISETP.GE.AND UP2, UPT, UR17, 0x1, UPT ;  /* 0x000000011100788c */ /* 0x004fe4000bf46270 */
[----:B------:R-:W-:-:S04]  /*19a0*/  IMAD.WIDE.U32 R4, R12, 0x4, R4 ;  /* 0x000000040c047825 */ /* 0x000fc800078e0004 */
[----:B0-----:R-:W-:-:S06]  /*19b0*/  VIADD R3, R6, 0xffffffe ;  /* 0x0ffffffe06037836 */ /* 0x001fcc0000000000 */
[----:B------:R-:W0:Y:S02]  /*19c0*/  F2I.FTZ.U32.TRUNC.NTZ R3, R3 ;  /* 0x0000000300037305 */ /* 0x000e24000021f000 */
[----:B0-----:R-:W-:-:S04]  /*19d0*/  IMAD R7, R7, R3, RZ ;  /* 0x0000000307077224 */ /* 0x001fc800078e02ff */
[----:B------:R-:W-:-:S04]  /*19e0*/  IMAD.HI.U32 R3, R3, R7, R2 ;  /* 0x0000000703037227 */ /* 0x000fc800078e0002 */
[----:B------:R-:W-:Y:S02]  /*19f0*/  IMAD.MOV.U32 R7, RZ, RZ, R32 ;  /* 0x000000ffff077224 */ /* 0x000fe400078e0020 */
[----:B------:R-:W-:-:S04]  /*1a00*/  IMAD.HI.U32 R3, R3, R0, RZ ;  /* 0x0000000003037227 */ /* 0x000fc800078e00ff */
[----:B------:R-:W-:Y:S02]  /*1a10*/  IMAD.MOV R3, RZ, RZ, -R3 ;  /* 0x000000ffff037224 */ /* 0x000fe400078e0a03 */
[----:B------:R-:W-:Y:S02]  /*1a20*/  IMAD.MOV.U32 R32, RZ, RZ, R34 ;  /* 0x000000ffff207224 */ /* 0x000fe400078e0022 */
[----:B------:R-:W-:Y:S02]  /*1a30*/  IMAD R11, R3, UR9, R0 ;  /* 0x00000009030b7c24 */ /* 0x000fe4000f8e0200 */
[----:B------:R-:W-:Y:S02]  /*1a40*/  IMAD.MOV.U32 R34, RZ, RZ, R35 ;  /* 0x000000ffff227224 */ /* 0x000fe400078e0023 */
[----:B------:R-:W-:Y:S01]  /*1a50*/  IMAD.MOV.U32 R35, RZ, RZ, R33 ;  /* 0x000000ffff237224 */ /* 0x000fe200078e0021 */
[----:B------:R-:W-:Y:S01]  /*1a60*/  ISETP.GE.U32.AND P0, PT, R11, UR9, PT ;  /* 0x000000090b007c0c */ /* 0x000fe2000bf06070 */
[----:B------:R-:W-:-:S02]  /*1a70*/  IMAD.MOV.U32 R3, RZ, RZ, RZ ;  /* 0x000000ffff037224 */ /* 0x000fc400078e00ff */
[----:B------:R-:W-:-:S10]  /*1a80*/  IMAD.MOV.U32 R33, RZ, RZ, R9 ;  /* 0x000000ffff217224 */ /* 0x000fd400078e0009 */
[----:B------:R-:W-:-:S04]  /*1a90*/  @P0 IADD3 R11, PT, PT, R11, -UR9, RZ ;  /* 0x800000090b0b0c10 */ /* 0x000fc8000fffe0ff */
[----:B------:R-:W-:-:S13]  /*1aa0*/  ISETP.GE.U32.AND P0, PT, R11, UR9, PT ;  /* 0x000000090b007c0c */ /* 0x000fda000bf06070 */
[----:B------:R-:W-:Y:S01]  /*1ab0*/  @P0 VIADD R11, R11, -UR9 ;  /* 0x800000090b0b0c36 */ /* 0x000fe20008000000 */
[----:B------:R-:W-:-:S05]  /*1ac0*/  @!P1 LOP3.LUT R11, RZ, UR9, RZ, 0x33, !PT ;  /* 0x00000009ff0b9c12 */ /* 0x000fca000f8e33ff */
[----:B------:R0:W-:Y:S01]  /*1ad0*/  STG.E desc[UR18][R4.64], R11 ;  /* 0x0000000b04007986 */ /* 0x0001e2000c101912 */
[----:B------:R-:W-:Y:S05]  /*1ae0*/  BRA.U !UP2, `(.L_x_18) ;  /* 0x0000000d0a407547 */ /* 0x000fea000b800000 */
[----:B------:R-:W1:Y:S02]  /*1af0*/  LDCU UR4, c[0x3][0x1b34] ;  /* 0x00c36680ff0477ac */ /* 0x000e640008000800 */
[----:B-1----:R-:W-:-:S07]  /*1b00*/  IMAD.U32 R0, RZ, RZ, UR4 ;  /* 0x00000004ff007e24 */ /* 0x002fce000f8e00ff */
.L_x_21:
[----:B------:R-:W-:Y:S01]  /*1b10*/  IMAD.MOV.U32 R15, RZ, RZ, 0x48 ;  /* 0x00000048ff0f7424 */ /* 0x000fe200078e00ff */
[----:B0-----:R-:W-:Y:S01]  /*1b20*/  MOV R5, R0 ;  /* 0x0000000000057202 */ /* 0x001fe20000000f00 */
[C---:B------:R-:W-:Y:S01]  /*1b30*/  VIADD R6, R0.reuse, 0xffffffff ;  /* 0xffffffff00067836 */ /* 0x040fe20000000000 */
[----:B------:R-:W-:Y:S01]  /*1b40*/  BSSY.RECONVERGENT B0, `(.L_x_19) ;  /* 0x000000c000007945 */ /* 0x000fe20003800200 */
[----:B------:R-:W-:Y:S01]  /*1b50*/  IMAD R9, R0, 0x4, R15 ;  /* 0x0000000400097824 */ /* 0x000fe200078e020f */
[----:B------:R-:W-:Y:S01]  /*1b60*/  ISETP.GT.U32.AND P1, PT, R5, 0x1, PT ;  /* 0x000000010500780c */ /* 0x000fe20003f24070 */
[--C-:B------:R-:W-:Y:S02]  /*1b70*/  IMAD.MOV.U32 R2, RZ, RZ, R6.reuse ;  /* 0x000000ffff027224 */ /* 0x100fe400078e0006 */
[----:B------:R-:W-:-:S10]  /*1b80*/  IMAD.MOV.U32 R0, RZ, RZ, R6 ;  /* 0x000000ffff007224 */ /* 0x000fd400078e0006 */
.L_x_20:
[C---:B------:R-:W-:Y:S02]  /*1b90*/  IMAD R4, R2.reuse, 0xa8, R9 ;  /* 0x000000a802047824 */ /* 0x040fe400078e0209 */
[----:B------:R-:W-:Y:S02]  /*1ba0*/  VIADD R3, R2, 0x1 ;  /* 0x0000000102037836 */ /* 0x000fe40000000000 */
[----:B------:R-:W-:Y:S02]  /*1bb0*/  IMAD.MOV.U32 R8, RZ, RZ, R2 ;  /* 0x000000ffff087224 */ /* 0x000fe400078e0002 */
[----:B------:R-:W0:Y:S01]  /*1bc0*/  LDC R4, c[0x3][R4+0xa8] ;  /* 0x00c02a0004047b82 */ /* 0x000e220000000800 */
[----:B------:R-:W-:Y:S01]  /*1bd0*/  IMAD.MOV.U32 R2, RZ, RZ, R3 ;  /* 0x000000ffff027224 */ /* 0x000fe200078e0003 */
[----:B0-----:R-:W-:-:S13]  /*1be0*/  ISETP.GT.U32.AND P0, PT, R4, R11, PT ;  /* 0x0000000b0400720c */ /* 0x001fda0003f04070 */
[----:B------:R-:W-:Y:S05]  /*1bf0*/  @!P0 BRA `(.L_x_20) ;  /* 0xfffffffc00e48947 */ /* 0x000fea000383ffff */
[----:B---34-:R-:W-:Y:S05]  /*1c00*/  BSYNC.RECONVERGENT B0 ;  /* 0x0000000000007941 */ /* 0x018fea0003800200 */
.L_x_19:
[----:B------:R-:W-:Y:S01]  /*1c10*/  IMAD R2, R8, 0xa8, R15 ;  /* 0x000000a808027824 */ /* 0x000fe200078e020f */
[----:B------:R-:W-:-:S03]  /*1c20*/  IADD3 R3, PT, PT, R6, UR5, RZ ;  /* 0x0000000506037c10 */ /* 0x000fc6000fffe0ff */
[----:B------:R-:W-:Y:S02]  /*1c30*/  IMAD R2, R5, 0x4, R2 ;  /* 0x0000000405027824 */ /* 0x000fe400078e0202 */
[----:B------:R1:W-:Y:S04]  /*1c40*/  STL.U8 [R3], R8 ;  /* 0x0000000803007387 */ /* 0x0003e80000100000 */
[----:B------:R-:W0:Y:S02]  /*1c50*/  LDC R2, c[0x3][R2] ;  /* 0x00c0000002027b82 */ /* 0x000e240000000800 */
[----:B0-----:R-:W-:Y:S01]  /*1c60*/  IMAD.IADD R11, R11, 0x1, -R2 ;  /* 0x000000010b0b7824 */ /* 0x001fe200078e0a02 */
[----:B-1----:R-:W-:Y:S06]  /*1c70*/  @P1 BRA `(.L_x_21) ;  /* 0xfffffffc00a41947 */ /* 0x002fec000383ffff */
[----:B------:R-:W0:Y:S01]  /*1c80*/  LDCU UR17, c[0x3][0x1b34] ;  /* 0x00c36680ff1177ac */ /* 0x000e220008000800 */
[----:B------:R-:W-:Y:S01]  /*1c90*/  CS2R R2, SRZ ;  /* 0x0000000000027805 */ /* 0x000fe2000001ff00 */
[----:B------:R-:W-:Y:S01]  /*1ca0*/  UMOV UR4, URZ ;  /* 0x000000ff00047c82 */ /* 0x000fe20008000000 */
[----:B0-----:R-:W-:-:S09]  /*1cb0*/  UISETP.GE.U32.AND UP2, UPT, UR17, 0x10, UPT ;  /* 0x000000101100788c */ /* 0x001fd2000bf46070 */
[----:B------:R-:W-:Y:S05]  /*1cc0*/  BRA.U !UP2, `(.L_x_22) ;  /* 0x000000050a407547 */ /* 0x000fea000b800000 */
[----:B------:R-:W-:Y:S01]  /*1cd0*/  CS2R R2, SRZ ;  /* 0x0000000000027805 */ /* 0x000fe2000001ff00 */
[----:B------:R-:W-:-:S06]  /*1ce0*/  UMOV UR4, URZ ;  /* 0x000000ff00047c82 */ /* 0x000fcc0008000000 */
.L_x_23:
[----:B------:R-:W-:-:S06]  /*1cf0*/  IMAD.U32 R5, RZ, RZ, UR5 ;  /* 0x00000005ff057e24 */ /* 0x000fcc000f8e00ff */
[----:B------:R-:W2:Y:S01]  /*1d00*/  LDL R5, [R5+UR4] ;  /* 0x0000000405057983 */ /* 0x000ea20008100800 */
[----:B------:R-:W-:Y:S02]  /*1d10*/  IMAD.U32 R6, RZ, RZ, UR5 ;  /* 0x00000005ff067e24 */ /* 0x000fe4000f8e00ff */
[----:B------:R-:W-:-:S04]  /*1d20*/  IMAD.U32 R8, RZ, RZ, UR5 ;  /* 0x00000005ff087e24 */ /* 0x000fc8000f8e00ff */
[----:B------:R-:W3:Y:S04]  /*1d30*/  LDL R6, [R6+UR4+0x4] ;  /* 0x0000040406067983 */ /* 0x000ee80008100800 */
[----:B------:R-:W4:Y:S01]  /*1d40*/  LDL R8, [R8+UR4+0x8] ;  /* 0x0000080408087983 */ /* 0x000f220008100800 */
[----:B------:R-:W-:-:S06]  /*1d50*/  IMAD.U32 R4, RZ, RZ, UR5 ;  /* 0x00000005ff047e24 */ /* 0x000fcc000f8e00ff */
[----:B------:R-:W5:Y:S01]  /*1d60*/  LDL R4, [R4+UR4+0xc] ;  /* 0x00000c0404047983 */ /* 0x000f620008100800 */
[----:B------:R-:W-:Y:S01]  /*1d70*/  IMAD.MOV.U32 R0, RZ, RZ, 0x1 ;  /* 0x00000001ff007424 */ /* 0x000fe200078e00ff */
[----:B------:R-:W-:Y:S02]  /*1d80*/  ULOP3.LUT UR14, UR17, 0x7ffffff0, URZ, 0xc0, !UPT ;  /* 0x7ffffff0110e7892 */ /* 0x000fe4000f8ec0ff */
[----:B------:R-:W-:-:S04]  /*1d90*/  UIADD3 UR4, UPT, UPT, UR4, 0x10, URZ ;  /* 0x0000001004047890 */ /* 0x000fc8000fffe0ff */
[----:B------:R-:W-:Y:S01]  /*1da0*/  UISETP.NE.AND UP2, UPT, UR4, UR14, UPT ;  /* 0x0000000e0400728c */ /* 0x000fe2000bf45270 */
[C---:B--2---:R-:W-:Y:S02]  /*1db0*/  PRMT R9, R5.reuse, 0x7770, RZ ;  /* 0x0000777005097816 */ /* 0x044fe400000000ff */
[----:B------:R-:W-:Y:S02]  /*1dc0*/  PRMT R11, R5, 0x7771, RZ ;  /* 0x00007771050b7816 */ /* 0x000fe400000000ff */
[CC--:B------:R-:W-:Y:S02]  /*1dd0*/  SHF.L.U64.HI R14, R0.reuse, R9.reuse, RZ ;  /* 0x00000009000e7219 */ /* 0x0c0fe400000102ff */
[C---:B------:R-:W-:Y:S02]  /*1de0*/  SHF.L.U32 R10, R0.reuse, R9, RZ ;  /* 0x00000009000a7219 */ /* 0x040fe400000006ff */
[CC--:B------:R-:W-:Y:S02]  /*1df0*/  SHF.L.U32 R15, R0.reuse, R11.reuse, RZ ;  /* 0x0000000b000f7219 */ /* 0x0c0fe400000006ff */
[----:B------:R-:W-:-:S02]  /*1e00*/  SHF.L.U64.HI R16, R0, R11, RZ ;  /* 0x0000000b00107219 */ /* 0x000fc400000102ff */
[C---:B------:R-:W-:Y:S02]  /*1e10*/  PRMT R9, R5.reuse, 0x7772, RZ ;  /* 0x0000777205097816 */ /* 0x040fe400000000ff */
[----:B------:R-:W-:Y:S02]  /*1e20*/  PRMT R5, R5, 0x7773, RZ ;  /* 0x0000777305057816 */ /* 0x000fe400000000ff */
[----:B------:R-:W-:Y:S02]  /*1e30*/  LOP3.LUT R10, R15, R10, R2, 0xfe, !PT ;  /* 0x0000000a0f0a7212 */ /* 0x000fe400078efe02 */
[----:B------:R-:W-:Y:S02]  /*1e40*/  LOP3.LUT R16, R16, R14, R3, 0xfe, !PT ;  /* 0x0000000e10107212 */ /* 0x000fe400078efe03 */
[C---:B------:R-:W-:Y:S02]  /*1e50*/  SHF.L.U32 R11, R0.reuse, R9, RZ ;  /* 0x00000009000b7219 */ /* 0x040fe400000006ff */
[----:B------:R-:W-:-:S02]  /*1e60*/  SHF.L.U32 R14, R0, R5, RZ ;  /* 0x00000005000e7219 */ /* 0x000fc400000006ff */
[C---:B------:R-:W-:Y:S02]  /*1e70*/  SHF.L.U64.HI R2, R0.reuse, R9, RZ ;  /* 0x0000000900027219 */ /* 0x040fe400000102ff */
[----:B------:R-:W-:Y:S02]  /*1e80*/  SHF.L.U64.HI R15, R0, R5, RZ ;  /* 0x00000005000f7219 */ /* 0x000fe400000102ff */
[C---:B---3--:R-:W-:Y:S02]  /*1e90*/  PRMT R3, R6.reuse, 0x7770, RZ ;  /* 0x0000777006037816 */ /* 0x048fe400000000ff */
[----:B------:R-:W-:Y:S02]  /*1ea0*/  PRMT R5, R6, 0x7771, RZ ;  /* 0x0000777106057816 */ /* 0x000fe400000000ff */
[----:B------:R-:W-:Y:S02]  /*1eb0*/  LOP3.LUT R14, R14, R11, R10, 0xfe, !PT ;  /* 0x0000000b0e0e7212 */ /* 0x000fe400078efe0a */
[----:B------:R-:W-:-:S02]  /*1ec0*/  LOP3.LUT R15, R15, R2, R16, 0xfe, !PT ;  /* 0x000000020f0f7212 */ /* 0x000fc400078efe10 */
[CC--:B------:R-:W-:Y:S02]  /*1ed0*/  SHF.L.U64.HI R10, R0.reuse, R3.reuse, RZ ;  /* 0x00000003000a7219 */ /* 0x0c0fe400000102ff */
[C---:B------:R-:W-:Y:S02]  /*1ee0*/  SHF.L.U32 R11, R0.reuse, R3, RZ ;  /* 0x00000003000b7219 */ /* 0x040fe400000006ff */
[CC--:B------:R-:W-:Y:S02]  /*1ef0*/  SHF.L.U32 R2, R0.reuse, R5.reuse, RZ ;  /* 0x0000000500027219 */ /* 0x0c0fe400000006ff */
[----:B------:R-:W-:Y:S02]  /*1f00*/  SHF.L.U64.HI R9, R0, R5, RZ ;  /* 0x0000000500097219 */ /* 0x000fe400000102ff */
[C---:B------:R-:W-:Y:S02]  /*1f10*/  PRMT R3, R6.reuse, 0x7772, RZ ;  /* 0x0000777206037816 */ /* 0x040fe400000000ff */
[----:B------:R-:W-:-:S02]  /*1f20*/  PRMT R5, R6, 0x7773, RZ ;  /* 0x0000777306057816 */ /* 0x000fc400000000ff */
[----:B------:R-:W-:Y:S02]  /*1f30*/  LOP3.LUT R2, R2, R11, R14, 0xfe, !PT ;  /* 0x0000000b02027212 */ /* 0x000fe400078efe0e */
[----:B------:R-:W-:Y:S02]  /*1f40*/  LOP3.LUT R6, R9, R10, R15, 0xfe, !PT ;  /* 0x0000000a09067212 */ /* 0x000fe400078efe0f */
[C---:B------:R-:W-:Y:S02]  /*1f50*/  SHF.L.U32 R9, R0.reuse, R3, RZ ;  /* 0x0000000300097219 */ /* 0x040fe400000006ff */
[C---:B------:R-:W-:Y:S02]  /*1f60*/  SHF.L.U32 R10, R0.reuse, R5, RZ ;  /* 0x00000005000a7219 */ /* 0x040fe400000006ff */
[C---:B------:R-:W-:Y:S02]  /*1f70*/  SHF.L.U64.HI R11, R0.reuse, R3, RZ ;  /* 0x00000003000b7219 */ /* 0x040fe400000102ff */
[----:B------:R-:W-:-:S02]  /*1f80*/  SHF.L.U64.HI R14, R0, R5, RZ ;  /* 0x00000005000e7219 */ /* 0x000fc400000102ff */
[C---:B----4-:R-:W-:Y:S02]  /*1f90*/  PRMT R3, R8.reuse, 0x7770, RZ ;  /* 0x0000777008037816 */ /* 0x050fe400000000ff */
[----:B------:R-:W-:Y:S02]  /*1fa0*/  PRMT R5, R8, 0x7771, RZ ;  /* 0x0000777108057816 */ /* 0x000fe400000000ff */
[----:B------:R-:W-:Y:S02]  /*1fb0*/  LOP3.LUT R10, R10, R9, R2, 0xfe, !PT ;  /* 0x000000090a0a7212 */ /* 0x000fe400078efe02 */
[----:B------:R-:W-:Y:S02]  /*1fc0*/  LOP3.LUT R14, R14, R11, R6, 0xfe, !PT ;  /* 0x0000000b0e0e7212 */ /* 0x000fe400078efe06 */
[CC--:B------:R-:W-:Y:S02]  /*1fd0*/  SHF.L.U64.HI R11, R0.reuse, R3.reuse, RZ ;  /* 0x00000003000b7219 */ /* 0x0c0fe400000102ff */
[----:B------:R-:W-:-:S02]  /*1fe0*/  SHF.L.U32 R9, R0, R3, RZ ;  /* 0x0000000300097219 */ /* 0x000fc400000006ff */
[CC--:B------:R-:W-:Y:S02]  /*1ff0*/  SHF.L.U32 R2, R0.reuse, R5.reuse, RZ ;  /* 0x0000000500027219 */ /* 0x0c0fe400000006ff */
[----:B------:R-:W-:Y:S02]  /*2000*/  SHF.L.U64.HI R6, R0, R5, RZ ;  /* 0x0000000500067219 */ /* 0x000fe400000102ff */
[C---:B------:R-:W-:Y:S02]  /*2010*/  PRMT R3, R8.reuse, 0x7772, RZ ;  /* 0x0000777208037816 */ /* 0x040fe400000000ff */
[----:B------:R-:W-:Y:S02]  /*2020*/  PRMT R5, R8, 0x7773, RZ ;  /* 0x0000777308057816 */ /* 0x000fe400000000ff */
[----:B------:R-:W-:Y:S02]  /*2030*/  LOP3.LUT R2, R2, R9, R10, 0xfe, !PT ;  /* 0x0000000902027212 */ /* 0x000fe400078efe0a */
[----:B------:R-:W-:-:S02]  /*2040*/  SHF.L.U32 R9, R0, R3, RZ ;  /* 0x0000000300097219 */ /* 0x000fc400000006ff */
[----:B------:R-:W-:Y:S02]  /*2050*/  LOP3.LUT R6, R6, R11, R14, 0xfe, !PT ;  /* 0x0000000b06067212 */ /* 0x000fe400078efe0e */
[C---:B------:R-:W-:Y:S02]  /*2060*/  SHF.L.U64.HI R3, R0.reuse, R3, RZ ;  /* 0x0000000300037219 */ /* 0x040fe400000102ff */
[CC--:B------:R-:W-:Y:S02]  /*2070*/  SHF.L.U64.HI R10, R0.reuse, R5.reuse, RZ ;  /* 0x00000005000a7219 */ /* 0x0c0fe400000102ff */
[----:B------:R-:W-:Y:S02]  /*2080*/  SHF.L.U32 R8, R0, R5, RZ ;  /* 0x0000000500087219 */ /* 0x000fe400000006ff */
[----:B------:R-:W-:Y:S02]  /*2090*/  LOP3.LUT R10, R10, R3, R6, 0xfe, !PT ;  /* 0x000000030a0a7212 */ /* 0x000fe400078efe06 */
[----:B-----5:R-:W-:-:S02]  /*20a0*/  PRMT R3, R4, 0x7770, RZ ;  /* 0x0000777004037816 */ /* 0x020fc400000000ff */
[----:B------:R-:W-:Y:S02]  /*20b0*/  PRMT R5, R4, 0x7771, RZ ;  /* 0x0000777104057816 */ /* 0x000fe400000000ff */
[----:B------:R-:W-:Y:S02]  /*20c0*/  LOP3.LUT R8, R8, R9, R2, 0xfe, !PT ;  /* 0x0000000908087212 */ /* 0x000fe400078efe02 */
[C---:B------:R-:W-:Y:S02]  /*20d0*/  PRMT R9, R4.reuse, 0x7772, RZ ;  /* 0x0000777204097816 */ /* 0x040fe400000000ff */
[----:B------:R-:W-:Y:S02]  /*20e0*/  PRMT R11, R4, 0x7773, RZ ;  /* 0x00007773040b7816 */ /* 0x000fe400000000ff */
[CC--:B------:R-:W-:Y:S02]  /*20f0*/  SHF.L.U64.HI R17, R0.reuse, R3.reuse, RZ ;  /* 0x0000000300117219 */ /* 0x0c0fe400000102ff */
[----:B------:R-:W-:-:S02]  /*2100*/  SHF.L.U32 R15, R0, R3, RZ ;  /* 0x00000003000f7219 */ /* 0x000fc400000006ff */
[CC--:B------:R-:W-:Y:S02]  /*2110*/  SHF.L.U64.HI R6, R0.reuse, R5.reuse, RZ ;  /* 0x0000000500067219 */ /* 0x0c0fe400000102ff */
[C---:B------:R-:W-:Y:S02]  /*2120*/  SHF.L.U32 R2, R0.reuse, R5, RZ ;  /* 0x0000000500027219 */ /* 0x040fe400000006ff */
[CC--:B------:R-:W-:Y:S02]  /*2130*/  SHF.L.U64.HI R4, R0.reuse, R9.reuse, RZ ;  /* 0x0000000900047219 */ /* 0x0c0fe400000102ff */
[C---:B------:R-:W-:Y:S02]  /*2140*/  SHF.L.U32 R9, R0.reuse, R9, RZ ;  /* 0x0000000900097219 */ /* 0x040fe400000006ff */
[CC--:B------:R-:W-:Y:S02]  /*2150*/  SHF.L.U64.HI R3, R0.reuse, R11.reuse, RZ ;  /* 0x0000000b00037219 */ /* 0x0c0fe400000102ff */
[----:B------:R-:W-:-:S02]  /*2160*/  SHF.L.U32 R0, R0, R11, RZ ;  /* 0x0000000b00007219 */ /* 0x000fc400000006ff */
[----:B------:R-:W-:Y:S02]  /*2170*/  LOP3.LUT R2, R2, R15, R8, 0xfe, !PT ;  /* 0x0000000f02027212 */ /* 0x000fe400078efe08 */
[----:B------:R-:W-:Y:S02]  /*2180*/  LOP3.LUT R5, R6, R17, R10, 0xfe, !PT ;  /* 0x0000001106057212 */ /* 0x000fe400078efe0a */
[----:B------:R-:W-:Y:S02]  /*2190*/  LOP3.LUT R2, R0, R9, R2, 0xfe, !PT ;  /* 0x0000000900027212 */ /* 0x000fe400078efe02 */
[----:B------:R-:W-:Y:S01]  /*21a0*/  LOP3.LUT R3, R3, R4, R5, 0xfe, !PT ;  /* 0x0000000403037212 */ /* 0x000fe200078efe05 */
[----:B------:R-:W-:Y:S06]  /*21b0*/  BRA.U UP2, `(.L_x_23) ;  /* 0xfffffff902cc7547 */ /* 0x000fec000b83ffff */
[----:B------:R-:W-:-:S05]  /*21c0*/  UMOV UR4, UR14 ;  /* 0x0000000e00047c82 */ /* 0x000fca0008000000 */
.L_x_22:
[----:B------:R-:W-:-:S09]  /*21d0*/  ULOP3.LUT UP2, UR14, UR17, 0xf, URZ, 0xc0, !UPT ;  /* 0x0000000f110e7892 */ /* 0x000fd2000f84c0ff */
[----:B------:R-:W-:Y:S05]  /*21e0*/  BRA.U !UP2, `(.L_x_18) ;  /* 0x000000050a807547 */ /* 0x000fea000b800000 */
[----:B------:R-:W-:Y:S02]  /*21f0*/  UIADD3 UR14, UPT, UPT, UR14, -0x1, URZ ;  /* 0xffffffff0e0e7890 */ /* 0x000fe4000fffe0ff */
[----:B------:R-:W-:Y:S02]  /*2200*/  ULOP3.LUT UP3, UR15, UR17, 0x7, URZ, 0xc0, !UPT ;  /* 0x00000007110f7892 */ /* 0x000fe4000f86c0ff */
[----:B------:R-:W-:-:S09]  /*2210*/  UISETP.GE.U32.AND UP2, UPT, UR14, 0x7, UPT ;  /* 0x000000070e00788c */ /* 0x000fd2000bf46070 */
[----:B------:R-:W-:Y:S05]  /*2220*/  BRA.U !UP2, `(.L_x_24) ;  /* 0x000000010aa87547 */ /* 0x000fea000b800000 */
[----:B------:R-:W-:Y:S01]  /*2230*/  IMAD.U32 R0, RZ, RZ, UR5 ;  /* 0x00000005ff007e24 */ /* 0x000fe2000f8e00ff */
[----:B------:R-:W-:Y:S01]  /*2240*/  MOV R5, UR5 ;  /* 0x0000000500057c02 */ /* 0x000fe20008000f00 */
[----:B------:R-:W-:Y:S02]  /*2250*/  IMAD.U32 R4, RZ, RZ, UR5 ;  /* 0x00000005ff047e24 */ /* 0x000fe4000f8e00ff */
[----:B------:R-:W-:Y:S02]  /*2260*/  IMAD.U32 R6, RZ, RZ, UR5 ;  /* 0x00000005ff067e24 */ /* 0x000fe4000f8e00ff */
[----:B------:R-:W2:Y:S01]  /*2270*/  LDL.U8 R0, [R0+UR4] ;  /* 0x0000000400007983 */ /* 0x000ea20008100000 */
[----:B------:R-:W-:-:S03]  /*2280*/  IMAD.U32 R8, RZ, RZ, UR5 ;  /* 0x00000005ff087e24 */ /* 0x000fc6000f8e00ff */
[----:B------:R-:W3:Y:S04]  /*2290*/  LDL.U8 R4, [R4+UR4+0x1] ;  /* 0x0000010404047983 */ /* 0x000ee80008100000 */
[----:B------:R-:W4:Y:S01]  /*22a0*/  LDL.U8 R5, [R5+UR4+0x2] ;  /* 0x0000020405057983 */ /* 0x000f220008100000 */
[----:B------:R-:W-:Y:S02]  /*22b0*/  IMAD.U32 R9, RZ, RZ, UR5 ;  /* 0x00000005ff097e24 */ /* 0x000fe4000f8e00ff */
[----:B------:R-:W-:Y:S01]  /*22c0*/  IMAD.U32 R10, RZ, RZ, UR5 ;  /* 0x00000005ff0a7e24 */ /* 0x000fe2000f8e00ff */
[----:B------:R-:W5:Y:S04]  /*22d0*/  LDL.U8 R6, [R6+UR4+0x3] ;  /* 0x0000030406067983 */ /* 0x000f680008100000 */
[----:B------:R-:W5:Y:S01]  /*22e0*/  LDL.U8 R8, [R8+UR4+0x4] ;  /* 0x0000040408087983 */ /* 0x000f620008100000 */
[----:B------:R-:W-:-:S03]  /*22f0*/  IMAD.U32 R11, RZ, RZ, UR5 ;  /* 0x00000005ff0b7e24 */ /* 0x000fc6000f8e00ff */
[----:B------:R-:W5:Y:S04]  /*2300*/  LDL.U8 R9, [R9+UR4+0x5] ;  /* 0x0000050409097983 */ /* 0x000f680008100000 */
[----:B------:R-:W5:Y:S04]  /*2310*/  LDL.U8 R10, [R10+UR4+0x6] ;  /* 0x000006040a0a7983 */ /* 0x000f680008100000 */
[----:B------:R-:W5:Y:S01]  /*2320*/  LDL.U8 R11, [R11+UR4+0x7] ;  /* 0x000007040b0b7983 */ /* 0x000f620008100000 */
[----:B------:R-:W-:Y:S01]  /*2330*/  IMAD.MOV.U32 R19, RZ, RZ, 0x1 ;  /* 0x00000001ff137424 */ /* 0x000fe200078e00ff */
[----:B------:R-:W-:-:S04]  /*2340*/  UIADD3 UR4, UPT, UPT, UR4, 0x8, URZ ;  /* 0x0000000804047890 */ /* 0x000fc8000fffe0ff */
[CC--:B--2---:R-:W-:Y:S02]  /*2350*/  SHF.L.U64.HI R16, R19.reuse, R0.reuse, RZ ;  /* 0x0000000013107219 */ /* 0x0c4fe400000102ff */
[C---:B------:R-:W-:Y:S02]  /*2360*/  SHF.L.U32 R0, R19.reuse, R0, RZ ;  /* 0x0000000013007219 */ /* 0x040fe400000006ff */
[CC--:B---3--:R-:W-:Y:S02]  /*2370*/  SHF.L.U64.HI R17, R19.reuse, R4.reuse, RZ ;  /* 0x0000000413117219 */ /* 0x0c8fe400000102ff */
[C---:B------:R-:W-:Y:S02]  /*2380*/  SHF.L.U32 R15, R19.reuse, R4, RZ ;  /* 0x00000004130f7219 */ /* 0x040fe400000006ff */
[CC--:B----4-:R-:W-:Y:S02]  /*2390*/  SHF.L.U32 R4, R19.reuse, R5.reuse, RZ ;  /* 0x0000000513047219 */ /* 0x0d0fe400000006ff */
[----:B------:R-:W-:-:S02]  /*23a0*/  SHF.L.U64.HI R14, R19, R5, RZ ;  /* 0x00000005130e7219 */ /* 0x000fc400000102ff */
[----:B------:R-:W-:Y:S02]  /*23b0*/  LOP3.LUT R4, R4, R0, R15, 0xfe, !PT ;  /* 0x0000000004047212 */ /* 0x000fe400078efe0f */
[C---:B-----5:R-:W-:Y:S02]  /*23c0*/  SHF.L.U32 R5, R19.reuse, R6, RZ ;  /* 0x0000000613057219 */ /* 0x060fe400000006ff */
[C---:B------:R-:W-:Y:S02]  /*23d0*/  SHF.L.U32 R0, R19.reuse, R8, RZ ;  /* 0x0000000813007219 */ /* 0x040fe400000006ff */
[----:B------:R-:W-:Y:S02]  /*23e0*/  LOP3.LUT R14, R14, R16, R17, 0xfe, !PT ;  /* 0x000000100e0e7212 */ /* 0x000fe400078efe11 */
[C---:B------:R-:W-:Y:S02]  /*23f0*/  SHF.L.U64.HI R15, R19.reuse, R6, RZ ;  /* 0x00000006130f7219 */ /* 0x040fe400000102ff */
[----:B------:R-:W-:-:S02]  /*2400*/  SHF.L.U64.HI R8, R19, R8, RZ ;  /* 0x0000000813087219 */ /* 0x000fc400000102ff */
[----:B------:R-:W-:Y:S02]  /*2410*/  LOP3.LUT R0, R0, R4, R5, 0xfe, !PT ;  /* 0x0000000400007212 */ /* 0x000fe400078efe05 */
[CC--:B------:R-:W-:Y:S02]  /*2420*/  SHF.L.U32 R5, R19.reuse, R9.reuse, RZ ;  /* 0x0000000913057219 */ /* 0x0c0fe400000006ff */
[C---:B------:R-:W-:Y:S02]  /*2430*/  SHF.L.U32 R4, R19.reuse, R10, RZ ;  /* 0x0000000a13047219 */ /* 0x040fe400000006ff */
[----:B------:R-:W-:Y:S02]  /*2440*/  LOP3.LUT R8, R8, R14, R15, 0xfe, !PT ;  /* 0x0000000e08087212 */ /* 0x000fe400078efe0f */
[C---:B------:R-:W-:Y:S02]  /*2450*/  SHF.L.U64.HI R9, R19.reuse, R9, RZ ;  /* 0x0000000913097219 */ /* 0x040fe400000102ff */
[----:B------:R-:W-:-:S02]  /*2460*/  SHF.L.U64.HI R6, R19, R10, RZ ;  /* 0x0000000a13067219 */ /* 0x000fc400000102ff */
[----:B------:R-:W-:Y:S02]  /*2470*/  LOP3.LUT R4, R4, R0, R5, 0xfe, !PT ;  /* 0x0000000004047212 */ /* 0x000fe400078efe05 */
[----:B------:R-:W-:Y:S02]  /*2480*/  LOP3.LUT R6, R6, R8, R9, 0xfe, !PT ;  /* 0x0000000806067212 */ /* 0x000fe400078efe09 */
[CC--:B------:R-:W-:Y:S02]  /*2490*/  SHF.L.U32 R5, R19.reuse, R11.reuse, RZ ;  /* 0x0000000b13057219 */ /* 0x0c0fe400000006ff */
[----:B------:R-:W-:Y:S02]  /*24a0*/  SHF.L.U64.HI R0, R19, R11, RZ ;  /* 0x0000000b13007219 */ /* 0x000fe400000102ff */
[----:B------:R-:W-:Y:S02]  /*24b0*/  LOP3.LUT R2, R2, R4, R5, 0xfe, !PT ;  /* 0x0000000402027212 */ /* 0x000fe400078efe05 */
[----:B------:R-:W-:-:S07]  /*24c0*/  LOP3.LUT R3, R3, R6, R0, 0xfe, !PT ;  /* 0x0000000603037212 */ /* 0x000fce00078efe00 */
.L_x_24:
        /* <DEDUP_REMOVED lines=8> */
[----:B------:R-:W-:Y:S01]  /*2550*/  IMAD.U32 R14, RZ, RZ, UR5 ;  /* 0x00000005ff0e7e24 */ /* 0x000fe2000f8e00ff */
[----:B------:R-:W2:Y:S04]  /*2560*/  LDL.U8 R0, [R15+UR4] ;  /* 0x000000040f007983 */ /* 0x000ea80008100000 */
[----:B------:R-:W3:Y:S04]  /*2570*/  LDL.U8 R6, [R6+UR4+0x1] ;  /* 0x0000010406067983 */ /* 0x000ee80008100000 */
[----:B------:R-:W4:Y:S04]  /*2580*/  LDL.U8 R8, [R16+UR4+0x2] ;  /* 0x0000020410087983 */ /* 0x000f280008100000 */
[----:B------:R-:W5:Y:S01]  /*2590*/  LDL.U8 R14, [R14+UR4+0x3] ;  /* 0x000003040e0e7983 */ /* 0x000f620008100000 */
[----:B------:R-:W-:Y:S01]  /*25a0*/  IMAD.MOV.U32 R5, RZ, RZ, 0x1 ;  /* 0x00000001ff057424 */ /* 0x000fe200078e00ff */
[----:B------:R-:W-:-:S04]  /*25b0*/  UIADD3 UR4, UPT, UPT, UR4, 0x4, URZ ;  /* 0x0000000404047890 */ /* 0x000fc8000fffe0ff */
[CC--:B--2---:R-:W-:Y:S02]  /*25c0*/  SHF.L.U64.HI R4, R5.reuse, R0.reuse, RZ ;  /* 0x0000000005047219 */ /* 0x0c4fe400000102ff */
[C---:B------:R-:W-:Y:S02]  /*25d0*/  SHF.L.U32 R0, R5.reuse, R0, RZ ;  /* 0x0000000005007219 */ /* 0x040fe400000006ff */
[CC--:B---3--:R-:W-:Y:S02]  /*25e0*/  SHF.L.U32 R11, R5.reuse, R6.reuse, RZ ;  /* 0x00000006050b7219 */ /* 0x0c8fe400000006ff */
[C---:B------:R-:W-:Y:S02]  /*25f0*/  SHF.L.U64.HI R9, R5.reuse, R6, RZ ;  /* 0x0000000605097219 */ /* 0x040fe400000102ff */
[CC--:B----4-:R-:W-:Y:S02]  /*2600*/  SHF.L.U32 R10, R5.reuse, R8.reuse, RZ ;  /* 0x00000008050a7219 */ /* 0x0d0fe400000006ff */
[----:B------:R-:W-:-:S02]  /*2610*/  SHF.L.U64.HI R8, R5, R8, RZ ;  /* 0x0000000805087219 */ /* 0x000fc400000102ff */
[----:B------:R-:W-:Y:S02]  /*2620*/  LOP3.LUT R11, R10, R0, R11, 0xfe, !PT ;  /* 0x000000000a0b7212 */ /* 0x000fe400078efe0b */
[C---:B-----5:R-:W-:Y:S02]  /*2630*/  SHF.L.U32 R0, R5.reuse, R14, RZ ;  /* 0x0000000e05007219 */ /* 0x060fe400000006ff */
[----:B------:R-:W-:Y:S02]  /*2640*/  LOP3.LUT R4, R8, R4, R9, 0xfe, !PT ;  /* 0x0000000408047212 */ /* 0x000fe400078efe09 */
[----:B------:R-:W-:Y:S02]  /*2650*/  SHF.L.U64.HI R5, R5, R14, RZ ;  /* 0x0000000e05057219 */ /* 0x000fe400000102ff */
[----:B------:R-:W-:Y:S02]  /*2660*/  LOP3.LUT R2, R2, R11, R0, 0xfe, !PT ;  /* 0x0000000b02027212 */ /* 0x000fe400078efe00 */
[----:B------:R-:W-:-:S07]  /*2670*/  LOP3.LUT R3, R3, R4, R5, 0xfe, !PT ;  /* 0x0000000403037212 */ /* 0x000fce00078efe05 */
.L_x_25:
[----:B------:R-:W-:Y:S05]  /*2680*/  BRA.U !UP3, `(.L_x_18) ;  /* 0x000000010b587547 */ /* 0x000fea000b800000 */
[----:B------:R-:W-:-:S05]  /*2690*/  IMAD.U32 R4, RZ, RZ, UR5 ;  /* 0x00000005ff047e24 */ /* 0x000fca000f8e00ff */
[----:B------:R-:W2:Y:S01]  /*26a0*/  LDL.U8 R0, [R4+UR4] ;  /* 0x0000000404007983 */ /* 0x000ea20008100000 */
[----:B------:R-:W-:Y:S01]  /*26b0*/  UISETP.NE.AND UP2, UPT, UR14, 0x1, UPT ;  /* 0x000000010e00788c */ /* 0x000fe2000bf45270 */
[----:B------:R-:W-:Y:S01]  /*26c0*/  IMAD.MOV.U32 R9, RZ, RZ, 0x1 ;  /* 0x00000001ff097424 */ /* 0x000fe200078e00ff */
[----:B------:R-:W-:-:S04]  /*26d0*/  UIADD3 UR4, UPT, UPT, UR4, UR5, URZ ;  /* 0x0000000504047290 */ /* 0x000fc8000fffe0ff */
[CC--:B--2---:R-:W-:Y:S02]  /*26e0*/  SHF.L.U32 R5, R9.reuse, R0.reuse, RZ ;  /* 0x0000000009057219 */ /* 0x0c4fe400000006ff */
[----:B------:R-:W-:Y:S02]  /*26f0*/  SHF.L.U64.HI R0, R9, R0, RZ ;  /* 0x0000000009007219 */ /* 0x000fe400000102ff */
[----:B------:R-:W-:Y:S02]  /*2700*/  LOP3.LUT R2, R5, R2, RZ, 0xfc, !PT ;  /* 0x0000000205027212 */ /* 0x000fe400078efcff */
[----:B------:R-:W-:Y:S01]  /*2710*/  LOP3.LUT R3, R0, R3, RZ, 0xfc, !PT ;  /* 0x0000000300037212 */ /* 0x000fe200078efcff */
[----:B------:R-:W-:Y:S06]  /*2720*/  BRA.U !UP2, `(.L_x_18) ;  /* 0x000000010a307547 */ /* 0x000fec000b800000 */
[----:B------:R-:W-:Y:S01]  /*2730*/  UISETP.NE.AND UP2, UPT, UR14, 0x2, UPT ;  /* 0x000000020e00788c */ /* 0x000fe2000bf45270 */
[----:B------:R-:W2:Y:S05]  /*2740*/  LDL.U8 R0, [UR4+0x1] ;  /* 0x00000104ff007983 */ /* 0x000eaa0008100000 */
[----:B------:R-:W-:-:S13]  /*2750*/  PLOP3.LUT P0, PT, PT, PT, UP2, 0x80, 0x8 ;  /* 0x000000000008781c */ /* 0x000fda0003f0f028 */
[----:B------:R-:W3:Y:S01]  /*2760*/  @P0 LDL.U8 R4, [UR4+0x2] ;  /* 0x00000204ff040983 */ /* 0x000ee20008100000 */
[CC--:B--2---:R-:W-:Y:S02]  /*2770*/  SHF.L.U32 R5, R9.reuse, R0.reuse, RZ ;  /* 0x0000000009057219 */ /* 0x0c4fe400000006ff */
[----:B------:R-:W-:Y:S02]  /*2780*/  SHF.L.U64.HI R0, R9, R0, RZ ;  /* 0x0000000009007219 */ /* 0x000fe400000102ff */
[----:B------:R-:W-:Y:S02]  /*2790*/  LOP3.LUT R2, R5, R2, RZ, 0xfc, !PT ;  /* 0x0000000205027212 */ /* 0x000fe400078efcff */
[----:B------:R-:W-:Y:S02]  /*27a0*/  LOP3.LUT R3, R0, R3, RZ, 0xfc, !PT ;  /* 0x0000000300037212 */ /* 0x000fe400078efcff */
[CC--:B---3--:R-:W-:Y:S02]  /*27b0*/  @P0 SHF.L.U32 R5, R9.reuse, R4.reuse, RZ ;  /* 0x0000000409050219 */ /* 0x0c8fe400000006ff */
[----:B------:R-:W-:-:S02]  /*27c0*/  @P0 SHF.L.U64.HI R4, R9, R4, RZ ;  /* 0x0000000409040219 */ /* 0x000fc400000102ff */
[----:B------:R-:W-:Y:S02]  /*27d0*/  @P0 LOP3.LUT R2, R5, R2, RZ, 0xfc, !PT ;  /* 0x0000000205020212 */ /* 0x000fe400078efcff */
[----:B------:R-:W-:-:S07]  /*27e0*/  @P0 LOP3.LUT R3, R4, R3, RZ, 0xfc, !PT ;  /* 0x0000000304030212 */ /* 0x000fce00078efcff */
.L_x_18:
[----:B------:R-:W0:Y:S01]  /*27f0*/  LDCU.64 UR14, c[0x0][0x3a0] ;  /* 0x00007400ff0e77ac */ /* 0x000e220008000a00 */
[----:B------:R-:W-:Y:S01]  /*2800*/  VIADD R6, R1, UR17 ;  /* 0x0000001101067c36 */ /* 0x000fe20008000000 */
[C---:B0-----:R-:W-:Y:S01]  /*2810*/  LEA R4, P0, R48.reuse, UR14, 0x3 ;  /* 0x0000000e30047c11 */ /* 0x041fe2000f8018ff */
[----:B------:R-:W0:Y:S03]  /*2820*/  LDCU UR14, c[0x3][0x1b30] ;  /* 0x00c36600ff0e77ac */ /* 0x000e260008000800 */
[----:B------:R-:W-:-:S03]  /*2830*/  LEA.HI.X R5, R48, UR15, R49, 0x3, P0 ;  /* 0x0000000f30057c11 */ /* 0x000fc600080f1c31 */
[----:B------:R-:W-:-:S05]  /*2840*/  IMAD.WIDE.U32 R4, R12, 0x8, R4 ;  /* 0x000000080c047825 */ /* 0x000fca00078e0004 */
[----:B------:R1:W-:Y:S01]  /*2850*/  STG.E.64 desc[UR18][R4.64], R2 ;  /* 0x0000000204007986 */ /* 0x0003e2000c101b12 */
[----:B0-----:R-:W-:-:S09]  /*2860*/  UISETP.GE.AND UP2, UPT, UR14, 0x1, UPT ;  /* 0x000000010e00788c */ /* 0x001fd2000bf46270 */
[----:B-1----:R-:W-:Y:S05]  /*2870*/  BRA.U !UP2, `(.L_x_26) ;  /* 0x000000090a7c7547 */ /* 0x002fea000b800000 */
[----:B------:R-:W-:Y:S01]  /*2880*/  UISETP.GE.U32.AND UP2, UPT, UR14, 0x4, UPT ;  /* 0x000000040e00788c */ /* 0x000fe2000bf46070 */
[----:B------:R-:W-:Y:S01]  /*2890*/  IMAD.MOV.U32 R0, RZ, RZ, RZ ;  /* 0x000000ffff007224 */ /* 0x000fe200078e00ff */
[----:B------:R-:W-:Y:S01]  /*28a0*/  ULOP3.LUT UR4, UR14, 0x7ffffffc, URZ, 0xc0, !UPT ;  /* 0x7ffffffc0e047892 */ /* 0x000fe2000f8ec0ff */
[----:B------:R-:W-:-:S06]  /*28b0*/  IMAD.MOV.U32 R4, RZ, RZ, RZ ;  /* 0x000000ffff047224 */ /* 0x000fcc00078e00ff */
[----:B------:R-:W-:Y:S05]  /*28c0*/  BRA.U !UP2, `(.L_x_27) ;  /* 0x000000010aa47547 */ /* 0x000fea000b800000 */
[----:B------:R-:W-:Y:S02]  /*28d0*/  HFMA2 R4, -RZ, RZ, 0, 0 ;  /* 0x00000000ff047431 */ /* 0x000fe400000001ff */
[----:B------:R-:W-:-:S07]  /*28e0*/  IMAD.MOV.U32 R0, RZ, RZ, RZ ;  /* 0x000000ffff007224 */ /* 0x000fce00078e00ff */
.L_x_28:
[--C-:B------:R-:W-:Y:S01]  /*28f0*/  SHF.R.U64 R5, R2, R4, R3.reuse ;  /* 0x0000000402057219 */ /* 0x100fe20000001203 */
[C---:B-1----:R-:W-:Y:S02]  /*2900*/  VIADD R9, R4.reuse, 0x1 ;  /* 0x0000000104097836 */ /* 0x042fe40000000000 */
[C---:B------:R-:W-:Y:S01]  /*2910*/  VIADD R10, R4.reuse, 0x2 ;  /* 0x00000002040a7836 */ /* 0x040fe20000000000 */
[----:B------:R-:W-:Y:S01]  /*2920*/  LOP3.LUT R5, R5, 0x1, RZ, 0xc0, !PT ;  /* 0x0000000105057812 */ /* 0x000fe200078ec0ff */
[----:B------:R-:W-:Y:S01]  /*2930*/  VIADD R11, R4, 0x3 ;  /* 0x00000003040b7836 */ /* 0x000fe20000000000 */
[----:B------:R-:W-:Y:S02]  /*2940*/  SHF.R.U64 R8, R2, R9, R3 ;  /* 0x0000000902087219 */ /* 0x000fe40000001203 */
[----:B------:R-:W-:Y:S02]  /*2950*/  ISETP.NE.U32.AND P0, PT, R5, 0x1, PT ;  /* 0x000000010500780c */ /* 0x000fe40003f05070 */
[----:B------:R-:W-:-:S02]  /*2960*/  LOP3.LUT R8, R8, 0x1, RZ, 0xc0, !PT ;  /* 0x0000000108087812 */ /* 0x000fc400078ec0ff */
[----:B------:R-:W-:Y:S02]  /*2970*/  ISETP.NE.U32.AND.EX P0, PT, RZ, RZ, PT, P0 ;  /* 0x000000ffff00720c */ /* 0x000fe40003f05100 */
[----:B------:R-:W-:Y:S02]  /*2980*/  ISETP.NE.U32.AND P1, PT, R8, 0x1, PT ;  /* 0x000000010800780c */ /* 0x000fe40003f25070 */
[C-C-:B------:R-:W-:Y:S02]  /*2990*/  SHF.R.U64 R5, R2.reuse, R10, R3.reuse ;  /* 0x0000000a02057219 */ /* 0x140fe40000001203 */
[----:B------:R-:W-:Y:S02]  /*29a0*/  ISETP.NE.U32.AND.EX P1, PT, RZ, RZ, PT, P1 ;  /* 0x000000ffff00720c */ /* 0x000fe40003f25110 */
[----:B------:R-:W-:Y:S02]  /*29b0*/  LOP3.LUT R5, R5, 0x1, RZ, 0xc0, !PT ;  /* 0x0000000105057812 */ /* 0x000fe400078ec0ff */
[----:B------:R-:W-:-:S02]  /*29c0*/  SHF.R.U64 R8, R2, R11, R3 ;  /* 0x0000000b02087219 */ /* 0x000fc40000001203 */
[----:B------:R-:W-:Y:S01]  /*29d0*/  ISETP.NE.U32.AND P2, PT, R5, 0x1, PT ;  /* 0x000000010500780c */ /* 0x000fe20003f45070 */
[----:B------:R-:W-:Y:S01]  /*29e0*/  @!P0 VIADD R14, R0, 0x1 ;  /* 0x00000001000e8836 */ /* 0x000fe20000000000 */
[----:B------:R-:W-:Y:S01]  /*29f0*/  LOP3.LUT R8, R8, 0x1, RZ, 0xc0, !PT ;  /* 0x0000000108087812 */ /* 0x000fe200078ec0ff */
[C---:B------:R-:W-:Y:S01]  /*2a00*/  @!P0 IMAD.IADD R5, R1.reuse, 0x1, R0 ;  /* 0x0000000101058824 */ /* 0x040fe200078e0200 */
[----:B------:R-:W-:Y:S01]  /*2a10*/  ISETP.NE.U32.AND.EX P2, PT, RZ, RZ, PT, P2 ;  /* 0x000000ffff00720c */ /* 0x000fe20003f45120 */
[----:B------:R-:W-:Y:S01]  /*2a20*/  @!P0 IMAD.MOV.U32 R0, RZ, RZ, R14 ;  /* 0x000000ffff008224 */ /* 0x000fe200078e000e */
[----:B------:R-:W-:Y:S02]  /*2a30*/  ISETP.NE.U32.AND P3, PT, R8, 0x1, PT ;  /* 0x000000010800780c */ /* 0x000fe40003f65070 */
[----:B------:R0:W-:Y:S01]  /*2a40*/  @!P0 STL.U8 [R5+0x4050], R4 ;  /* 0x0040500405008387 */ /* 0x0001e20000100000 */
[----:B------:R-:W-:Y:S01]  /*2a50*/  @!P1 VIADD R14, R0, 0x1 ;  /* 0x00000001000e9836 */ /* 0x000fe20000000000 */
[----:B------:R-:W-:Y:S01]  /*2a60*/  ISETP.NE.U32.AND.EX P3, PT, RZ, RZ, PT, P3 ;  /* 0x000000ffff00720c */ /* 0x000fe20003f65130 */
[----:B------:R-:W-:-:S03]  /*2a70*/  @!P1 IMAD.IADD R8, R1, 0x1, R0 ;  /* 0x0000000101089824 */ /* 0x000fc600078e0200 */
[----:B------:R-:W-:Y:S02]  /*2a80*/  @!P1 MOV R0, R14 ;  /* 0x0000000e00009202 */ /* 0x000fe40000000f00 */
[----:B------:R1:W-:Y:S01]  /*2a90*/  @!P1 STL.U8 [R8+0x4050], R9 ;  /* 0x0040500908009387 */ /* 0x0003e20000100000 */
[----:B0-----:R-:W-:Y:S02]  /*2aa0*/  VIADD R4, R4, 0x4 ;  /* 0x0000000404047836 */ /* 0x001fe40000000000 */
[----:B------:R-:W-:Y:S02]  /*2ab0*/  @!P2 VIADD R14, R0, 0x1 ;  /* 0x00000001000ea836 */ /* 0x000fe40000000000 */
[----:B------:R-:W-:Y:S01]  /*2ac0*/  @!P2 IMAD.IADD R15, R1, 0x1, R0 ;  /* 0x00000001010fa824 */ /* 0x000fe200078e0200 */
[----:B------:R-:W-:Y:S01]  /*2ad0*/  ISETP.NE.AND P0, PT, R4, UR4, PT ;  /* 0x0000000404007c0c */ /* 0x000fe2000bf05270 */
[----:B------:R-:W-:-:S03]  /*2ae0*/  @!P2 IMAD.MOV.U32 R0, RZ, RZ, R14 ;  /* 0x000000ffff00a224 */ /* 0x000fc600078e000e */
[----:B------:R1:W-:Y:S01]  /*2af0*/  @!P2 STL.U8 [R15+0x4050], R10 ;  /* 0x0040500a0f00a387 */ /* 0x0003e20000100000 */
[----:B------:R-:W-:Y:S02]  /*2b00*/  @!P3 IMAD.IADD R16, R1, 0x1, R0 ;  /* 0x000000010110b824 */ /* 0x000fe400078e0200 */
[----:B------:R-:W-:-:S03]  /*2b10*/  @!P3 VIADD R14, R0, 0x1 ;  /* 0x00000001000eb836 */ /* 0x000fc60000000000 */
[----:B------:R1:W-:Y:S01]  /*2b20*/  @!P3 STL.U8 [R16+0x4050], R11 ;  /* 0x0040500b1000b387 */ /* 0x0003e20000100000 */
[----:B------:R-:W-:Y:S02]  /*2b30*/  @!P3 IMAD.MOV.U32 R0, RZ, RZ, R14 ;  /* 0x000000ffff00b224 */ /* 0x000fe400078e000e */
[----:B------:R-:W-:Y:S05]  /*2b40*/  @P0 BRA `(.L_x_28) ;  /* 0xfffffffc00680947 */ /* 0x000fea000383ffff */
[----:B------:R-:W-:-:S07]  /*2b50*/  IMAD.U32 R4, RZ, RZ, UR4 ;  /* 0x00000004ff047e24 */ /* 0x000fce000f8e00ff */
.L_x_27:
[----:B-1----:R-:W0:Y:S02]  /*2b60*/  LDC R11, c[0x3][0x1b30] ;  /* 0x00c6cc00ff0b7b82 */ /* 0x002e240000000800 */
[----:B0-----:R-:W-:-:S13]  /*2b70*/  LOP3.LUT P0, R16, R11, 0x3, RZ, 0xc0, !PT ;  /* 0x000000030b107812 */ /* 0x001fda000780c0ff */
[----:B------:R-:W-:Y:S05]  /*2b80*/  @!P0 BRA `(.L_x_29) ;  /* 0x0000000000708947 */ /* 0x000fea0003800000 */
[----:B------:R-:W-:-:S13]  /*2b90*/  ISETP.NE.AND P0, PT, R16, 0x1, PT ;  /* 0x000000011000780c */ /* 0x000fda0003f05270 */
[----:B------:R-:W-:Y:S05]  /*2ba0*/  @!P0 BRA `(.L_x_30) ;  /* 0x0000000000488947 */ /* 0x000fea0003800000 */
[--C-:B------:R-:W-:Y:S02]  /*2bb0*/  SHF.R.U64 R8, R2, R4, R3.reuse ;  /* 0x0000000402087219 */ /* 0x100fe40000001203 */
[----:B------:R-:W-:Y:S02]  /*2bc0*/  IADD3 R9, PT, PT, R4, 0x1, RZ ;  /* 0x0000000104097810 */ /* 0x000fe40007ffe0ff */
[----:B------:R-:W-:Y:S02]  /*2bd0*/  LOP3.LUT R8, R8, 0x1, RZ, 0xc0, !PT ;  /* 0x0000000108087812 */ /* 0x000fe400078ec0ff */
[----:B------:R-:W-:Y:S02]  /*2be0*/  SHF.R.U64 R5, R2, R9, R3 ;  /* 0x0000000902057219 */ /* 0x000fe40000001203 */
[----:B------:R-:W-:Y:S02]  /*2bf0*/  ISETP.NE.U32.AND P0, PT, R8, 0x1, PT ;  /* 0x000000010800780c */ /* 0x000fe40003f05070 */
[----:B------:R-:W-:-:S02]  /*2c00*/  LOP3.LUT R5, R5, 0x1, RZ, 0xc0, !PT ;  /* 0x0000000105057812 */ /* 0x000fc400078ec0ff */
[----:B------:R-:W-:Y:S02]  /*2c10*/  ISETP.NE.U32.AND.EX P0, PT, RZ, RZ, PT, P0 ;  /* 0x000000ffff00720c */ /* 0x000fe40003f05100 */
[----:B------:R-:W-:-:S04]  /*2c20*/  ISETP.NE.U32.AND P1, PT, R5, 0x1, PT ;  /* 0x000000010500780c */ /* 0x000fc80003f25070 */
[----:B------:R-:W-:-:S07]  /*2c30*/  ISETP.NE.U32.AND.EX P1, PT, RZ, RZ, PT, P1 ;  /* 0x000000ffff00720c */ /* 0x000fce0003f25110 */
[----:B------:R-:W-:Y:S02]  /*2c40*/  @!P0 VIADD R8, R0, 0x1 ;  /* 0x0000000100088836 */ /* 0x000fe40000000000 */
[----:B------:R-:W-:Y:S02]  /*2c50*/  @!P0 IMAD.IADD R5, R1, 0x1, R0 ;  /* 0x0000000101058824 */ /* 0x000fe400078e0200 */
[----:B------:R-:W-:-:S03]  /*2c60*/  @!P0 IMAD.MOV.U32 R0, RZ, RZ, R8 ;  /* 0x000000ffff008224 */ /* 0x000fc600078e0008 */
[----:B------:R0:W-:Y:S01]  /*2c70*/  @!P0 STL.U8 [R5+0x4050], R4 ;  /* 0x0040500405008387 */ /* 0x0001e20000100000 */
[----:B------:R-:W-:Y:S02]  /*2c80*/  @!P1 IMAD.IADD R10, R1, 0x1, R0 ;  /* 0x00000001010a9824 */ /* 0x000fe400078e0200 */
[----:B------:R-:W-:-:S03]  /*2c90*/  @!P1 VIADD R8, R0, 0x1 ;  /* 0x0000000100089836 */ /* 0x000fc60000000000 */
[----:B------:R1:W-:Y:S01]  /*2ca0*/  @!P1 STL.U8 [R10+0x4050], R9 ;  /* 0x004050090a009387 */ /* 0x0003e20000100000 */
[----:B------:R-:W-:Y:S02]  /*2cb0*/  @!P1 IMAD.MOV.U32 R0, RZ, RZ, R8 ;  /* 0x000000ffff009224 */ /* 0x000fe400078e0008 */
[----:B0-----:R-:W-:-:S07]  /*2cc0*/  VIADD R4, R4, 0x2 ;  /* 0x0000000204047836 */ /* 0x001fce0000000000 */
.L_x_30:
[----:B------:R-:W-:-:S04]  /*2cd0*/  SHF.R.U64 R5, R2, R4, R3 ;  /* 0x0000000402057219 */ /* 0x000fc80000001203 */
[----:B------:R-:W-:-:S04]  /*2ce0*/  LOP3.LUT R5, R5, 0x1, RZ, 0xc0, !PT ;  /* 0x0000000105057812 */ /* 0x000fc800078ec0ff */
[----:B------:R-:W-:Y:S02]  /*2cf0*/  ISETP.NE.U32.AND P0, PT, R5, 0x1, PT ;  /* 0x000000010500780c */ /* 0x000fe40003f05070 */
[----:B------:R-:W-:Y:S02]  /*2d00*/  LOP3.LUT R5, R11, 0x1, RZ, 0xc0, !PT ;  /* 0x000000010b057812 */ /* 0x000fe400078ec0ff */
[----:B------:R-:W-:-:S04]  /*2d10*/  ISETP.NE.U32.AND.EX P0, PT, RZ, RZ, PT, P0 ;  /* 0x000000ffff00720c */ /* 0x000fc80003f05100 */
[----:B------:R-:W-:-:S13]  /*2d20*/  ISETP.NE.U32.OR P0, PT, R5, 0x1, P0 ;  /* 0x000000010500780c */ /* 0x000fda0000705470 */
[----:B------:R-:W-:-:S05]  /*2d30*/  @!P0 IMAD.IADD R5, R1, 0x1, R0 ;  /* 0x0000000101058824 */ /* 0x000fca00078e0200 */
[----:B------:R0:W-:Y:S02]  /*2d40*/  @!P0 STL.U8 [R5+0x4050], R4 ;  /* 0x0040500405008387 */ /* 0x0001e40000100000 */
.L_x_29:
[----:B0-----:R-:W-:Y:S01]  /*2d50*/  MOV R5, 0x29 ;  /* 0x0000002900057802 */ /* 0x001fe20000000f00 */
[----:B------:R-:W-:Y:S01]  /*2d60*/  IMAD.MOV.U32 R0, RZ, RZ, RZ ;  /* 0x000000ffff007224 */ /* 0x000fe200078e00ff */
[----:B------:R-:W-:Y:S01]  /*2d70*/  ISETP.GE.U32.AND P0, PT, R11, 0x4, PT ;  /* 0x000000040b00780c */ /* 0x000fe20003f06070 */
[----:B------:R-:W-:Y:S02]  /*2d80*/  IMAD.MOV.U32 R4, RZ, RZ, RZ ;  /* 0x000000ffff047224 */ /* 0x000fe400078e00ff */
[----:B------:R0:W-:Y:S10]  /*2d90*/  STL.U8 [R6+0x4050], R5 ;  /* 0x0040500506007387 */ /* 0x0001f40000100000 */
[----:B0-----:R-:W-:Y:S05]  /*2da0*/  @!P0 BRA `(.L_x_31) ;  /* 0x0000000000a48947 */ /* 0x001fea0003800000 */
[----:B------:R-:W-:Y:S02]  /*2db0*/  IMAD.MOV.U32 R0, RZ, RZ, RZ ;  /* 0x000000ffff007224 */ /* 0x000fe400078e00ff */
[----:B------:R-:W-:-:S07]  /*2dc0*/  IMAD.MOV.U32 R4, RZ, RZ, RZ ;  /* 0x000000ffff047224 */ /* 0x000fce00078e00ff */
.L_x_32:
[--C-:B------:R-:W-:Y:S01]  /*2dd0*/  SHF.R.U64 R5, R2, R4, R3.reuse ;  /* 0x0000000402057219 */ /* 0x100fe20000001203 */
[C---:B--2---:R-:W-:Y:S02]  /*2de0*/  VIADD R8, R4.reuse, 0x1 ;  /* 0x0000000104087836 */ /* 0x044fe40000000000 */
[C---:B-1----:R-:W-:Y:S01]  /*2df0*/  VIADD R9, R4.reuse, 0x2 ;  /* 0x0000000204097836 */ /* 0x042fe20000000000 */
[----:B------:R-:W-:Y:S01]  /*2e00*/  LOP3.LUT R5, R5, 0x1, RZ, 0xc0, !PT ;  /* 0x0000000105057812 */ /* 0x000fe200078ec0ff */
[----:B------:R-:W-:Y:S01]  /*2e10*/  VIADD R10, R4, 0x3 ;  /* 0x00000003040a7836 */ /* 0x000fe20000000000 */
[----:B------:R-:W-:Y:S02]  /*2e20*/  SHF.R.U64 R6, R2, R8, R3 ;  /* 0x0000000802067219 */ /* 0x000fe40000001203 */
[----:B------:R-:W-:Y:S02]  /*2e30*/  ISETP.NE.U32.AND P0, PT, R5, 0x1, PT ;  /* 0x000000010500780c */ /* 0x000fe40003f05070 */
[----:B------:R-:W-:-:S02]  /*2e40*/  LOP3.LUT R6, R6, 0x1, RZ, 0xc0, !PT ;  /* 0x0000000106067812 */ /* 0x000fc400078ec0ff */
[----:B------:R-:W-:Y:S02]  /*2e50*/  ISETP.NE.U32.AND.EX P0, PT, RZ, RZ, PT, P0 ;  /* 0x000000ffff00720c */ /* 0x000fe40003f05100 */
[--C-:B------:R-:W-:Y:S02]  /*2e60*/  SHF.R.U64 R5, R2, R9, R3.reuse ;  /* 0x0000000902057219 */ /* 0x100fe40000001203 */
[----:B------:R-:W-:Y:S02]  /*2e70*/  ISETP.NE.U32.AND P1, PT, R6, 0x1, PT ;  /* 0x000000010600780c */ /* 0x000fe40003f25070 */
[----:B------:R-:W-:Y:S02]  /*2e80*/  LOP3.LUT R5, R5, 0x1, RZ, 0xc0, !PT ;  /* 0x0000000105057812 */ /* 0x000fe400078ec0ff */
[----:B------:R-:W-:Y:S02]  /*2e90*/  ISETP.NE.U32.AND.EX P1, PT, RZ, RZ, PT, P1 ;  /* 0x000000ffff00720c */ /* 0x000fe40003f25110 */
[----:B------:R-:W-:-:S02]  /*2ea0*/  SHF.R.U64 R6, R2, R10, R3 ;  /* 0x0000000a02067219 */ /* 0x000fc40000001203 */
[----:B------:R-:W-:Y:S01]  /*2eb0*/  ISETP.NE.U32.AND P2, PT, R5, 0x1, PT ;  /* 0x000000010500780c */ /* 0x000fe20003f45070 */
[----:B------:R-:W-:Y:S01]  /*2ec0*/  @P0 VIADD R11, R0, 0x1 ;  /* 0x00000001000b0836 */ /* 0x000fe20000000000 */
[----:B------:R-:W-:Y:S02]  /*2ed0*/  LOP3.LUT R6, R6, 0x1, RZ, 0xc0, !PT ;  /* 0x0000000106067812 */ /* 0x000fe400078ec0ff */
[----:B------:R-:W-:Y:S02]  /*2ee0*/  ISETP.NE.U32.AND.EX P2, PT, RZ, RZ, PT, P2 ;  /* 0x000000ffff00720c */ /* 0x000fe40003f45120 */
[----:B------:R-:W-:Y:S01]  /*2ef0*/  @P0 IADD3 R5, PT, PT, R1, R0, RZ ;  /* 0x0000000001050210 */ /* 0x000fe20007ffe0ff */
[----:B------:R-:W-:Y:S01]  /*2f00*/  @P0 IMAD.MOV.U32 R0, RZ, RZ, R11 ;  /* 0x000000ffff000224 */ /* 0x000fe200078e000b */
[----:B------:R-:W-:-:S03]  /*2f10*/  ISETP.NE.U32.AND P3, PT, R6, 0x1, PT ;  /* 0x000000010600780c */ /* 0x000fc60003f65070 */
[----:B------:R-:W-:Y:S01]  /*2f20*/  @P1 VIADD R6, R0, 0x1 ;  /* 0x0000000100061836 */ /* 0x000fe20000000000 */
[----:B------:R-:W-:Y:S01]  /*2f30*/  ISETP.NE.U32.AND.EX P3, PT, RZ, RZ, PT, P3 ;  /* 0x000000ffff00720c */ /* 0x000fe20003f65130 */
[----:B------:R-:W-:Y:S01]  /*2f40*/  @P1 IMAD.IADD R11, R1, 0x1, R0 ;  /* 0x00000001010b1824 */ /* 0x000fe200078e0200 */
[----:B------:R0:W-:Y:S01]  /*2f50*/  @P0 STL.U8 [R5+0x4065], R4 ;  /* 0x0040650405000387 */ /* 0x0001e20000100000 */
[----:B------:R-:W-:-:S03]  /*2f60*/  @P1 IMAD.MOV.U32 R0, RZ, RZ, R6 ;  /* 0x000000ffff001224 */ /* 0x000fc600078e0006 */
[----:B------:R2:W-:Y:S01]  /*2f70*/  @P1 STL.U8 [R11+0x4065], R8 ;  /* 0x004065080b001387 */ /* 0x0005e20000100000 */
[----:B------:R-:W-:Y:S02]  /*2f80*/  @P2 VIADD R14, R0, 0x1 ;  /* 0x00000001000e2836 */ /* 0x000fe40000000000 */
[C---:B------:R-:W-:Y:S02]  /*2f90*/  @P2 IMAD.IADD R6, R1.reuse, 0x1, R0 ;  /* 0x0000000101062824 */ /* 0x040fe400078e0200 */
[----:B------:R-:W-:Y:S01]  /*2fa0*/  @P2 IMAD.MOV.U32 R0, RZ, RZ, R14 ;  /* 0x000000ffff002224 */ /* 0x000fe200078e000e */
[----:B0-----:R-:W-:Y:S02]  /*2fb0*/  IADD3 R4, PT, PT, R4, 0x4, RZ ;  /* 0x0000000404047810 */ /* 0x001fe40007ffe0ff */
[----:B------:R2:W-:Y:S01]  /*2fc0*/  @P2 STL.U8 [R6+0x4065], R9 ;  /* 0x0040650906002387 */ /* 0x0005e20000100000 */
[----:B------:R-:W-:Y:S01]  /*2fd0*/  @P3 IMAD.IADD R15, R1, 0x1, R0 ;  /* 0x00000001010f3824 */ /* 0x000fe200078e0200 */
[----:B------:R-:W-:Y:S01]  /*2fe0*/  ISETP.NE.AND P0, PT, R4, UR4, PT ;  /* 0x0000000404007c0c */ /* 0x000fe2000bf05270 */
[----:B------:R-:W-:-:S03]  /*2ff0*/  @P3 VIADD R14, R0, 0x1 ;  /* 0x00000001000e3836 */ /* 0x000fc60000000000 */
[----:B------:R2:W-:Y:S01]  /*3000*/  @P3 STL.U8 [R15+0x4065], R10 ;  /* 0x0040650a0f003387 */ /* 0x0005e20000100000 */
[----:B------:R-:W-:-:S08]  /*3010*/  @P3 IMAD.MOV.U32 R0, RZ, RZ, R14 ;  /* 0x000000ffff003224 */ /* 0x000fd000078e000e */
[----:B------:R-:W-:Y:S05]  /*3020*/  @P0 BRA `(.L_x_32) ;  /* 0xfffffffc00680947 */ /* 0x000fea000383ffff */
[----:B------:R-:W-:-:S07]  /*3030*/  IMAD.U32 R4, RZ, RZ, UR4 ;  /* 0x00000004ff047e24 */ /* 0x000fce000f8e00ff */
.L_x_31:
[----:B------:R-:W-:-:S13]  /*3040*/  ISETP.NE.AND P0, PT, R16, RZ, PT ;  /* 0x000000ff1000720c */ /* 0x000fda0003f05270 */
[----:B------:R-:W-:Y:S05]  /*3050*/  @!P0 BRA `(.L_x_33) ;  /* 0x00000000008c8947 */ /* 0x000fea0003800000 */
[----:B-12---:R-:W0:Y:S01]  /*3060*/  LDC R10, c[0x3][0x1b30] ;  /* 0x00c6cc00ff0a7b82 */ /* 0x006e220000000800 */
[----:B------:R-:W-:-:S13]  /*3070*/  ISETP.NE.AND P0, PT, R16, 0x1, PT ;  /* 0x000000011000780c */ /* 0x000fda0003f05270 */
[----:B------:R-:W-:Y:S05]  /*3080*/  @!P0 BRA `(.L_x_34) ;  /* 0x0000000000488947 */ /* 0x000fea0003800000 */
[----:B------:R-:W-:Y:S01]  /*3090*/  SHF.R.U64 R6, R2, R4, R3 ;  /* 0x0000000402067219 */ /* 0x000fe20000001203 */
[----:B------:R-:W-:-:S03]  /*30a0*/  VIADD R8, R4, 0x1 ;  /* 0x0000000104087836 */ /* 0x000fc60000000000 */
[----:B------:R-:W-:Y:S02]  /*30b0*/  LOP3.LUT R6, R6, 0x1, RZ, 0xc0, !PT ;  /* 0x0000000106067812 */ /* 0x000fe400078ec0ff */
[----:B------:R-:W-:Y:S02]  /*30c0*/  SHF.R.U64 R5, R2, R8, R3 ;  /* 0x0000000802057219 */ /* 0x000fe40000001203 */
[----:B------:R-:W-:Y:S02]  /*30d0*/  ISETP.NE.U32.AND P0, PT, R6, 0x1, PT ;  /* 0x000000010600780c */ /* 0x000fe40003f05070 */
[----:B------:R-:W-:Y:S02]  /*30e0*/  LOP3.LUT R5, R5, 0x1, RZ, 0xc0, !PT ;  /* 0x0000000105057812 */ /* 0x000fe400078ec0ff */
[----:B------:R-:W-:Y:S02]  /*30f0*/  ISETP.NE.U32.AND.EX P0, PT, RZ, RZ, PT, P0 ;  /* 0x000000ffff00720c */ /* 0x000fe40003f05100 */
[----:B------:R-:W-:-:S04]  /*3100*/  ISETP.NE.U32.AND P1, PT, R5, 0x1, PT ;  /* 0x000000010500780c */ /* 0x000fc80003f25070 */
[----:B------:R-:W-:-:S07]  /*3110*/  ISETP.NE.U32.AND.EX P1, PT, RZ, RZ, PT, P1 ;  /* 0x000000ffff00720c */ /* 0x000fce0003f25110 */
[----:B------:R-:W-:Y:S02]  /*3120*/  @P0 VIADD R6, R0, 0x1 ;  /* 0x0000000100060836 */ /* 0x000fe40000000000 */
[----:B------:R-:W-:Y:S02]  /*3130*/  @P0 IMAD.IADD R5, R1, 0x1, R0 ;  /* 0x0000000101050824 */ /* 0x000fe400078e0200 */
[----:B------:R-:W-:-:S03]  /*3140*/  @P0 IMAD.MOV.U32 R0, RZ, RZ, R6 ;  /* 0x000000ffff000224 */ /* 0x000fc600078e0006 */
[----:B------:R1:W-:Y:S01]  /*3150*/  @P0 STL.U8 [R5+0x4065], R4 ;  /* 0x0040650405000387 */ /* 0x0003e20000100000 */
[----:B------:R-:W-:Y:S01]  /*3160*/  @P1 IMAD.IADD R9, R1, 0x1, R0 ;  /* 0x0000000101091824 */ /* 0x000fe200078e0200 */
[----:B------:R-:W-:-:S04]  /*3170*/  @P1 IADD3 R6, PT, PT, R0, 0x1, RZ ;  /* 0x0000000100061810 */ /* 0x000fc80007ffe0ff */
[----:B------:R2:W-:Y:S01]  /*3180*/  @P1 STL.U8 [R9+0x4065], R8 ;  /* 0x0040650809001387 */ /* 0x0005e20000100000 */
[----:B------:R-:W-:Y:S02]  /*3190*/  @P1 IMAD.MOV.U32 R0, RZ, RZ, R6 ;  /* 0x000000ffff001224 */ /* 0x000fe400078e0006 */
[----:B-1----:R-:W-:-:S07]  /*31a0*/  VIADD R4, R4, 0x2 ;  /* 0x0000000204047836 */ /* 0x002fce0000000000 */
.L_x_34:
[----:B------:R-:W-:Y:S01]  /*31b0*/  SHF.R.U64 R2, R2, R4, R3 ;  /* 0x0000000402027219 */ /* 0x000fe20000001203 */
[----:B------:R-:W-:Y:S01]  /*31c0*/  BSSY.RECONVERGENT B0, `(.L_x_35) ;  /* 0x0000009000007945 */ /* 0x000fe20003800200 */
[----:B0-----:R-:W-:Y:S02]  /*31d0*/  LOP3.LUT R10, R10, 0x1, RZ, 0xc0, !PT ;  /* 0x000000010a0a7812 */ /* 0x001fe400078ec0ff */
[----:B------:R-:W-:-:S04]  /*31e0*/  LOP3.LUT R2, R2, 0x1, RZ, 0xc0, !PT ;  /* 0x0000000102027812 */ /* 0x000fc800078ec0ff */
[----:B------:R-:W-:-:S04]  /*31f0*/  ISETP.NE.U32.AND P0, PT, R2, 0x1, PT ;  /* 0x000000010200780c */ /* 0x000fc80003f05070 */
[----:B------:R-:W-:-:S04]  /*3200*/  ISETP.NE.U32.AND.EX P0, PT, RZ, RZ, PT, P0 ;  /* 0x000000ffff00720c */ /* 0x000fc80003f05100 */
[----:B------:R-:W-:-:S13]  /*3210*/  ISETP.NE.U32.OR P0, PT, R10, 0x1, !P0 ;  /* 0x000000010a00780c */ /* 0x000fda0004705470 */
[----:B------:R-:W-:Y:S05]  /*3220*/  @P0 BRA `(.L_x_36) ;  /* 0x0000000000080947 */ /* 0x000fea0003800000 */
[----:B------:R-:W-:-:S05]  /*3230*/  IMAD.IADD R3, R1, 0x1, R0 ;  /* 0x0000000101037824 */ /* 0x000fca00078e0200 */
[----:B------:R0:W-:Y:S02]  /*3240*/  STL.U8 [R3+0x4065], R4 ;  /* 0x0040650403007387 */ /* 0x0001e40000100000 */
.L_x_36:
[----:B---34-:R-:W-:Y:S05]  /*3250*/  BSYNC.RECONVERGENT B0 ;  /* 0x0000000000007941 */ /* 0x018fea0003800200 */
.L_x_35:
[----:B------:R-:W-:Y:S05]  /*3260*/  BRA `(.L_x_33) ;  /* 0x0000000000087947 */ /* 0x000fea0003800000 */
.L_x_26:
[----:B------:R-:W-:-:S05]  /*3270*/  IMAD.MOV.U32 R3, RZ, RZ, 0x29 ;  /* 0x00000029ff037424 */ /* 0x000fca00078e00ff */
[----:B------:R0:W-:Y:S02]  /*3280*/  STL.U8 [R6+0x4050], R3 ;  /* 0x0040500306007387 */ /* 0x0001e40000100000 */
.L_x_33:
[----:B0-----:R-:W0:Y:S01]  /*3290*/  LDC.64 R2, c[0x3][0x1b30] ;  /* 0x00c6cc00ff027b82 */ /* 0x001e220000000a00 */
[----:B------:R-:W5:Y:S01]  /*32a0*/  LDCU UR17, c[0x3][0x1b38] ;  /* 0x00c36700ff1177ac */ /* 0x000f620008000800 */
[----:B------:R-:W-:Y:S02]  /*32b0*/  IMAD.MOV.U32 R5, RZ, RZ, 0x29 ;  /* 0x00000029ff057424 */ /* 0x000fe400078e00ff */
[----:B------:R-:W-:Y:S01]  /*32c0*/  IMAD.U32 R0, RZ, RZ, UR24 ;  /* 0x00000018ff007e24 */ /* 0x000fe2000f8e00ff */
[----:B------:R-:W-:-:S04]  /*32d0*/  UIADD3 UR14, UP2, UPT, UR6, 0x2050, URZ ;  /* 0x00002050060e7890 */ /* 0x000fc8000ff5e0ff */
[----:B------:R-:W-:Y:S02]  /*32e0*/  UIADD3.X UR15, UPT, UPT, URZ, UR7, URZ, UP2, !UPT ;  /* 0x00000007ff0f7290 */ /* 0x000fe400097fe4ff */
[----:B-----5:R-:W-:Y:S01]  /*32f0*/  UISETP.GE.AND UP2, UPT, UR10, UR17, UPT ;  /* 0x000000110a00728c */ /* 0x020fe2000bf46270 */
[----:B0-----:R-:W-:Y:S01]  /*3300*/  IADD3 R4, PT, PT, R1, R2, -R3 ;  /* 0x0000000201047210 */ /* 0x001fe20007ffe803 */
[----:B------:R-:W-:Y:S02]  /*3310*/  IMAD.U32 R2, RZ, RZ, UR14 ;  /* 0x0000000eff027e24 */ /* 0x000fe4000f8e00ff */
[----:B------:R-:W-:Y:S02]  /*3320*/  IMAD.U32 R3, RZ, RZ, UR15 ;  /* 0x0000000fff037e24 */ /* 0x000fe4000f8e00ff */
[----:B------:R0:W-:Y:S03]  /*3330*/  STL.U8 [R4+0x4065], R5 ;  /* 0x0040650504007387 */ /* 0x0001e60000100000 */
[----:B------:R-:W-:Y:S05]  /*3340*/  BRA.U !UP2, `(.L_x_37) ;  /* 0x000000a10a707547 */ /* 0x000fea000b800000 */
[----:B------:R-:W5:Y:S01]  /*3350*/  LDCU UR4, c[0x3][0x1b3c] ;  /* 0x00c36780ff0477ac */ /* 0x000f620008000800 */
[----:B------:R-:W-:Y:S01]  /*3360*/  MOV R2, UR14 ;  /* 0x0000000e00027c02 */ /* 0x000fe20008000f00 */
[----:B------:R-:W-:Y:S01]  /*3370*/  IMAD.U32 R3, RZ, RZ, UR15 ;  /* 0x0000000fff037e24 */ /* 0x000fe2000f8e00ff */
[----:B------:R-:W-:Y:S01]  /*3380*/  PRMT R14, RZ, 0x7610, R14 ;  /* 0x00007610ff0e7816 */ /* 0x000fe2000000000e */
[----:B------:R-:W-:Y:S01]  /*3390*/  IMAD.U32 R0, RZ, RZ, UR24 ;  /* 0x00000018ff007e24 */ /* 0x000fe2000f8e00ff */
[----:B--2---:R-:W-:Y:S01]  /*33a0*/  PRMT R15, RZ, 0x7610, R15 ;  /* 0x00007610ff0f7816 */ /* 0x004fe2000000000f */
[----:B------:R-:W2:Y:S01]  /*33b0*/  LDCU UR20, c[0x3][0x1b38] ;  /* 0x00c36700ff1477ac */ /* 0x000ea20008000800 */
[----:B-----5:R-:W-:-:S03]  /*33c0*/  UIADD3 UR17, UPT, UPT, UR4, -UR17, URZ ;  /* 0x8000001104117290 */ /* 0x020fc6000fffe0ff */
[----:B------:R-:W-:-:S09]  /*33d0*/  UMOV UR4, URZ ;  /* 0x000000ff00047c82 */ /* 0x000fd20008000000 */
.L_x_243:
[----:B------:R-:W-:Y:S01]  /*33e0*/  VIADD R16, R15, UR29 ;  /* 0x0000001d0f107c36 */ /* 0x000fe20008000000 */
[----:B------:R-:W5:Y:S01]  /*33f0*/  LDCU.64 UR14, c[0x3][0x1b38] ;  /* 0x00c36700ff0e77ac */ /* 0x000f620008000a00 */
[----:B------:R-:W-:Y:S02]  /*3400*/  VIADD R6, R14, UR29 ;  /* 0x0000001d0e067c36 */ /* 0x000fe40008000000 */
[----:B------:R-:W-:Y:S01]  /*3410*/  IMAD.MOV R17, RZ, RZ, -R16 ;  /* 0x000000ffff117224 */ /* 0x000fe200078e0a10 */
[----:B--2---:R-:W-:Y:S01]  /*3420*/  UISETP.GE.AND UP2, UPT, UR20, 0x1, UPT ;  /* 0x000000011400788c */ /* 0x004fe2000bf46270 */
[----:B------:R-:W-:Y:S01]  /*3430*/  IMAD.MOV R20, RZ, RZ, -R6 ;  /* 0x000000ffff147224 */ /* 0x000fe200078e0a06 */
[----:B------:R-:W-:Y:S02]  /*3440*/  UISETP.LT.AND UP3, UPT, UR17, 0x1, UPT ;  /* 0x000000011100788c */ /* 0x000fe4000bf61270 */
[----:B------:R-:W-:Y:S01]  /*3450*/  PRMT R17, R17, 0x7710, RZ ;  /* 0x0000771011117816 */ /* 0x000fe200000000ff */
[----:B------:R-:W-:Y:S01]  /*3460*/  UISETP.LT.AND UP4, UPT, UR20, 0x1, UPT ;  /* 0x000000011400788c */ /* 0x000fe2000bf81270 */
[----:B------:R-:W-:Y:S01]  /*3470*/  PRMT R20, R20, 0x7710, RZ ;  /* 0x0000771014147816 */ /* 0x000fe200000000ff */
[----:B------:R-:W-:-:S02]  /*3480*/  USEL UR21, UR17, 0x1, !UP3 ;  /* 0x0000000111157887 */ /* 0x000fc4000d800000 */
[----:B---3--:R-:W-:Y:S01]  /*3490*/  VIADD R17, R17, UR30 ;  /* 0x0000001e11117c36 */ /* 0x008fe20008000000 */
[----:B------:R-:W-:Y:S01]  /*34a0*/  USEL UR22, UR20, 0x1, !UP4 ;  /* 0x0000000114167887 */ /* 0x000fe2000e000000 */
[----:B------:R-:W-:Y:S01]  /*34b0*/  VIADD R20, R20, UR30 ;  /* 0x0000001e14147c36 */ /* 0x000fe20008000000 */
[----:B------:R-:W-:Y:S02]  /*34c0*/  UIADD3 UR21, UPT, UPT, UR21, -0x1, URZ ;  /* 0xffffffff15157890 */ /* 0x000fe4000fffe0ff */
[----:B------:R-:W-:Y:S01]  /*34d0*/  LOP3.LUT R17, R17, 0xf, RZ, 0xc0, !PT ;  /* 0x0000000f11117812 */ /* 0x000fe200078ec0ff */
[----:B-----5:R-:W-:Y:S01]  /*34e0*/  UIADD3 UR39, UPT, UPT, -UR4, UR15, -UR14 ;  /* 0x0000000f04277290 */ /* 0x020fe2000fffe90e */
[----:B------:R-:W-:Y:S01]  /*34f0*/  LOP3.LUT R20, R20, 0x7, RZ, 0xc0, !PT ;  /* 0x0000000714147812 */ /* 0x000fe200078ec0ff */
[----:B------:R-:W-:Y:S02]  /*3500*/  UIADD3 UR22, UPT, UPT, UR22, -0x1, URZ ;  /* 0xffffffff16167890 */ /* 0x000fe4000fffe0ff */
[----:B------:R-:W-:Y:S01]  /*3510*/  VIADD R19, R17, 0xffffffff ;  /* 0xffffffff11137836 */ /* 0x000fe20000000000 */
[----:B------:R-:W-:Y:S01]  /*3520*/  IADD3 R18, PT, PT, R20, -0x1, RZ ;  /* 0xffffffff14127810 */ /* 0x000fe20007ffe0ff */
[----:B0-----:R-:W-:Y:S08]  /*3530*/  BRA.U !UP2, `(.L_x_38) ;  /* 0x000000050aa47547 */ /* 0x001ff0000b800000 */
[----:B------:R-:W-:Y:S01]  /*3540*/  UIADD3 UR25, UPT, UPT, UR4, -0x1, UR14 ;  /* 0xffffffff04197890 */ /* 0x000fe2000fffe00e */
[----:B0-----:R-:W-:-:S03]  /*3550*/  IMAD.MOV.U32 R4, RZ, RZ, RZ ;  /* 0x000000ffff047224 */ /* 0x001fc600078e00ff */
[----:B------:R-:W-:-:S09]  /*3560*/  UISETP.GE.U32.AND UP2, UPT, UR25, 0xf, UPT ;  /* 0x0000000f1900788c */ /* 0x000fd2000bf46070 */
[----:B------:R-:W-:Y:S05]  /*3570*/  BRA.U !UP2, `(.L_x_39) ;  /* 0x000000010ac87547 */ /* 0x000fea000b800000 */
[----:B------:R-:W-:Y:S01]  /*3580*/  ULOP3.LUT UR25, UR20, 0x7ffffff0, URZ, 0xc0, !UPT ;  /* 0x7ffffff014197892 */ /* 0x000fe2000f8ec0ff */
[----:B------:R-:W-:-:S05]  /*3590*/  IMAD.MOV.U32 R5, RZ, RZ, RZ ;  /* 0x000000ffff057224 */ /* 0x000fca00078e00ff */
[----:B------:R-:W-:-:S07]  /*35a0*/  IMAD.U32 R4, RZ, RZ, UR25 ;  /* 0x00000019ff047e24 */ /* 0x000fce000f8e00ff */
.L_x_40:
[C---:B0-----:R-:W-:Y:S01]  /*35b0*/  IADD3 R21, PT, PT, R5.reuse, 0x8, RZ ;  /* 0x0000000805157810 */ /* 0x041fe20007ffe0ff */
[C---:B------:R-:W-:Y:S02]  /*35c0*/  VIADD R22, R5.reuse, 0x9 ;  /* 0x0000000905167836 */ /* 0x040fe40000000000 */
[----:B------:R-:W-:Y:S01]  /*35d0*/  VIADD R23, R5, 0xa ;  /* 0x0000000a05177836 */ /* 0x000fe20000000000 */
[----:B------:R-:W-:Y:S01]  /*35e0*/  LOP3.LUT R28, R21, 0xffff, RZ, 0xc0, !PT ;  /* 0x0000ffff151c7812 */ /* 0x000fe200078ec0ff */
[C---:B------:R-:W-:Y:S01]  /*35f0*/  VIADD R25, R5.reuse, 0xb ;  /* 0x0000000b05197836 */ /* 0x040fe20000000000 */
[----:B------:R-:W-:Y:S01]  /*3600*/  LOP3.LUT R21, R22, 0xffff, RZ, 0xc0, !PT ;  /* 0x0000ffff16157812 */ /* 0x000fe200078ec0ff */
[----:B------:R-:W-:Y:S01]  /*3610*/  VIADD R8, R5, 0x4 ;  /* 0x0000000405087836 */ /* 0x000fe20000000000 */
[----:B------:R-:W-:Y:S01]  /*3620*/  LOP3.LUT R22, R23, 0xffff, RZ, 0xc0, !PT ;  /* 0x0000ffff17167812 */ /* 0x000fe200078ec0ff */
[----:B-1----:R-:W-:Y:S01]  /*3630*/  VIADD R9, R5, 0x5 ;  /* 0x0000000505097836 */ /* 0x002fe20000000000 */
[----:B------:R-:W-:Y:S01]  /*3640*/  LOP3.LUT R25, R25, 0xffff, RZ, 0xc0, !PT ;  /* 0x0000ffff19197812 */ /* 0x000fe200078ec0ff */
[C---:B------:R-:W-:Y:S01]  /*3650*/  VIADD R10, R5.reuse, 0x6 ;  /* 0x00000006050a7836 */ /* 0x040fe20000000000 */
[----:B------:R-:W-:Y:S01]  /*3660*/  LOP3.LUT R8, R8, 0xffff, RZ, 0xc0, !PT ;  /* 0x0000ffff08087812 */ /* 0x000fe200078ec0ff */
[----:B------:R-:W-:Y:S01]  /*3670*/  VIADD R11, R5, 0x7 ;  /* 0x00000007050b7836 */ /* 0x000fe20000000000 */
[----:B------:R-:W-:Y:S01]  /*3680*/  LOP3.LUT R9, R9, 0xffff, RZ, 0xc0, !PT ;  /* 0x0000ffff09097812 */ /* 0x000fe200078ec0ff */
[C---:B------:R-:W-:Y:S01]  /*3690*/  VIADD R23, R5.reuse, 0xe ;  /* 0x0000000e05177836 */ /* 0x040fe20000000000 */
[----:B------:R-:W-:Y:S01]  /*36a0*/  LOP3.LUT R10, R10, 0xffff, RZ, 0xc0, !PT ;  /* 0x0000ffff0a0a7812 */ /* 0x000fe200078ec0ff */
[----:B------:R-:W-:Y:S01]  /*36b0*/  VIADD R27, R5, 0xf ;  /* 0x0000000f051b7836 */ /* 0x000fe20000000000 */
[----:B------:R-:W-:-:S02]  /*36c0*/  LOP3.LUT R11, R11, 0xffff, RZ, 0xc0, !PT ;  /* 0x0000ffff0b0b7812 */ /* 0x000fc400078ec0ff */
[----:B------:R-:W-:Y:S01]  /*36d0*/  PRMT R28, R28, 0x3340, R21 ;  /* 0x000033401c1c7816 */ /* 0x000fe20000000015 */
[C---:B------:R-:W-:Y:S01]  /*36e0*/  VIADD R21, R5.reuse, 0xc ;  /* 0x0000000c05157836 */ /* 0x040fe20000000000 */
[----:B------:R-:W-:Y:S01]  /*36f0*/  PRMT R25, R22, 0x3340, R25 ;  /* 0x0000334016197816 */ /* 0x000fe20000000019 */
[C---:B------:R-:W-:Y:S01]  /*3700*/  VIADD R22, R5.reuse, 0xd ;  /* 0x0000000d05167836 */ /* 0x040fe20000000000 */
[----:B------:R-:W-:Y:S01]  /*3710*/  PRMT R26, R8, 0x3340, R9 ;  /* 0x00003340081a7816 */ /* 0x000fe20000000009 */
[C---:B------:R-:W-:Y:S01]  /*3720*/  VIADD R9, R5.reuse, 0x2 ;  /* 0x0000000205097836 */ /* 0x040fe20000000000 */
[----:B------:R-:W-:Y:S01]  /*3730*/  PRMT R11, R10, 0x3340, R11 ;  /* 0x000033400a0b7816 */ /* 0x000fe2000000000b */
[C---:B------:R-:W-:Y:S01]  /*3740*/  VIADD R8, R5.reuse, 0x1 ;  /* 0x0000000105087836 */ /* 0x040fe20000000000 */
[----:B------:R-:W-:Y:S02]  /*3750*/  IADD3 R10, PT, PT, R5, 0x3, RZ ;  /* 0x00000003050a7810 */ /* 0x000fe40007ffe0ff */
[----:B------:R-:W-:-:S02]  /*3760*/  LOP3.LUT R36, R21, 0xffff, RZ, 0xc0, !PT ;  /* 0x0000ffff15247812 */ /* 0x000fc400078ec0ff */
[----:B------:R-:W-:Y:S02]  /*3770*/  LOP3.LUT R21, R22, 0xffff, RZ, 0xc0, !PT ;  /* 0x0000ffff16157812 */ /* 0x000fe400078ec0ff */
[----:B------:R-:W-:Y:S02]  /*3780*/  LOP3.LUT R9, R9, 0xffff, RZ, 0xc0, !PT ;  /* 0x0000ffff09097812 */ /* 0x000fe400078ec0ff */
[----:B------:R-:W-:Y:S02]  /*3790*/  LOP3.LUT R10, R10, 0xffff, RZ, 0xc0, !PT ;  /* 0x0000ffff0a0a7812 */ /* 0x000fe400078ec0ff */
[----:B------:R-:W-:Y:S02]  /*37a0*/  LOP3.LUT R22, R8, 0xffff, RZ, 0xc0, !PT ;  /* 0x0000ffff08167812 */ /* 0x000fe400078ec0ff */
[----:B------:R-:W-:Y:S02]  /*37b0*/  LOP3.LUT R30, R23, 0xffff, RZ, 0xc0, !PT ;  /* 0x0000ffff171e7812 */ /* 0x000fe400078ec0ff */
[----:B------:R-:W-:-:S02]  /*37c0*/  LOP3.LUT R27, R27, 0xffff, RZ, 0xc0, !PT ;  /* 0x0000ffff1b1b7812 */ /* 0x000fc400078ec0ff */
[----:B------:R-:W-:Y:S02]  /*37d0*/  PRMT R36, R36, 0x3340, R21 ;  /* 0x0000334024247816 */ /* 0x000fe40000000015 */
[----:B------:R-:W-:Y:S02]  /*37e0*/  PRMT R8, R9, 0x3340, R10 ;  /* 0x0000334009087816 */ /* 0x000fe4000000000a */
[----:B------:R-:W-:Y:S02]  /*37f0*/  PRMT R21, R5, 0x3340, R22 ;  /* 0x0000334005157816 */ /* 0x000fe40000000016 */
[----:B------:R-:W-:Y:S02]  /*3800*/  PRMT R27, R30, 0x3340, R27 ;  /* 0x000033401e1b7816 */ /* 0x000fe4000000001b */
[----:B------:R-:W-:Y:S02]  /*3810*/  PRMT R9, R26, 0x5410, R11 ;  /* 0x000054101a097816 */ /* 0x000fe4000000000b */
[----:B------:R-:W-:Y:S01]  /*3820*/  PRMT R8, R21, 0x5410, R8 ;  /* 0x0000541015087816 */ /* 0x000fe20000000008 */
[----:B------:R-:W-:Y:S01]  /*3830*/  IMAD.IADD R21, R1, 0x1, R5 ;  /* 0x0000000101157824 */ /* 0x000fe200078e0205 */
[----:B------:R-:W-:Y:S01]  /*3840*/  PRMT R10, R28, 0x5410, R25 ;  /* 0x000054101c0a7816 */ /* 0x000fe20000000019 */
[----:B------:R-:W-:Y:S01]  /*3850*/  VIADD R5, R5, 0x10 ;  /* 0x0000001005057836 */ /* 0x000fe20000000000 */
[----:B------:R-:W-:-:S04]  /*3860*/  PRMT R11, R36, 0x5410, R27 ;  /* 0x00005410240b7816 */ /* 0x000fc8000000001b */
[----:B------:R-:W-:Y:S01]  /*3870*/  ISETP.NE.AND P0, PT, R5, R4, PT ;  /* 0x000000040500720c */ /* 0x000fe20003f05270 */
[----:B------:R0:W-:-:S12]  /*3880*/  STL.128 [R21], R8 ;  /* 0x0000000815007387 */ /* 0x0001d80000100c00 */
[----:B------:R-:W-:Y:S05]  /*3890*/  @P0 BRA `(.L_x_40) ;  /* 0xfffffffc00440947 */ /* 0x000fea000383ffff */
.L_x_39:
[----:B------:R-:W-:-:S09]  /*38a0*/  ULOP3.LUT UP2, URZ, UR20, 0xf, URZ, 0xc0, !UPT ;  /* 0x0000000f14ff7892 */ /* 0x000fd2000f84c0ff */
[----:B------:R-:W-:Y:S05]  /*38b0*/  BRA.U !UP2, `(.L_x_38) ;  /* 0x000000010ac47547 */ /* 0x000fea000b800000 */
[----:B------:R-:W-:-:S04]  /*38c0*/  LOP3.LUT R16, R16, 0xf, RZ, 0xc0, !PT ;  /* 0x0000000f10107812 */ /* 0x000fc800078ec0ff */
[C---:B------:R-:W-:Y:S01]  /*38d0*/  LOP3.LUT P1, RZ, R16.reuse, 0x7, RZ, 0xc0, !PT ;  /* 0x0000000710ff7812 */ /* 0x040fe2000782c0ff */
[----:B------:R-:W-:-:S05]  /*38e0*/  VIADD R5, R16, 0xffffffff ;  /* 0xffffffff10057836 */ /* 0x000fca0000000000 */
[----:B------:R-:W-:-:S13]  /*38f0*/  ISETP.GE.U32.AND P0, PT, R5, 0x7, PT ;  /* 0x000000070500780c */ /* 0x000fda0003f06070 */
[----:B------:R-:W-:Y:S05]  /*3900*/  @!P0 BRA `(.L_x_41) ;  /* 0x0000000000448947 */ /* 0x000fea0003800000 */
[----:B------:R-:W-:Y:S01]  /*3910*/  IMAD.IADD R22, R1, 0x1, R4 ;  /* 0x0000000101167824 */ /* 0x000fe200078e0204 */
[C---:B01----:R-:W-:Y:S01]  /*3920*/  IADD3 R10, PT, PT, R4.reuse, 0x4, RZ ;  /* 0x00000004040a7810 */ /* 0x043fe20007ffe0ff */
[C---:B------:R-:W-:Y:S02]  /*3930*/  VIADD R5, R4.reuse, 0x1 ;  /* 0x0000000104057836 */ /* 0x040fe40000000000 */
[C---:B------:R-:W-:Y:S01]  /*3940*/  VIADD R8, R4.reuse, 0x2 ;  /* 0x0000000204087836 */ /* 0x040fe20000000000 */
[----:B------:R0:W-:Y:S01]  /*3950*/  STL.U8 [R22], R4 ;  /* 0x0000000416007387 */ /* 0x0001e20000100000 */
[C---:B------:R-:W-:Y:S02]  /*3960*/  VIADD R9, R4.reuse, 0x3 ;  /* 0x0000000304097836 */ /* 0x040fe40000000000 */
[C---:B------:R-:W-:Y:S01]  /*3970*/  VIADD R11, R4.reuse, 0x5 ;  /* 0x00000005040b7836 */ /* 0x040fe20000000000 */
[----:B------:R2:W-:Y:S01]  /*3980*/  STL.U8 [R22+0x1], R5 ;  /* 0x0000010516007387 */ /* 0x0005e20000100000 */
[----:B------:R-:W-:-:S02]  /*3990*/  VIADD R16, R4, 0x6 ;  /* 0x0000000604107836 */ /* 0x000fc40000000000 */
[C---:B------:R-:W-:Y:S01]  /*39a0*/  VIADD R21, R4.reuse, 0x7 ;  /* 0x0000000704157836 */ /* 0x040fe20000000000 */
[----:B------:R2:W-:Y:S01]  /*39b0*/  STL.U8 [R22+0x2], R8 ;  /* 0x0000020816007387 */ /* 0x0005e20000100000 */
[----:B0-----:R-:W-:-:S03]  /*39c0*/  VIADD R4, R4, 0x8 ;  /* 0x0000000804047836 */ /* 0x001fc60000000000 */
[----:B------:R2:W-:Y:S04]  /*39d0*/  STL.U8 [R22+0x3], R9 ;  /* 0x0000030916007387 */ /* 0x0005e80000100000 */
[----:B------:R2:W-:Y:S04]  /*39e0*/  STL.U8 [R22+0x4], R10 ;  /* 0x0000040a16007387 */ /* 0x0005e80000100000 */
[----:B------:R2:W-:Y:S04]  /*39f0*/  STL.U8 [R22+0x5], R11 ;  /* 0x0000050b16007387 */ /* 0x0005e80000100000 */
[----:B------:R2:W-:Y:S04]  /*3a00*/  STL.U8 [R22+0x6], R16 ;  /* 0x0000061016007387 */ /* 0x0005e80000100000 */
[----:B------:R2:W-:Y:S02]  /*3a10*/  STL.U8 [R22+0x7], R21 ;  /* 0x0000071516007387 */ /* 0x0005e40000100000 */
.L_x_41:
[----:B------:R-:W-:Y:S05]  /*3a20*/  @!P1 BRA `(.L_x_38) ;  /* 0x0000000000689947 */ /* 0x000fea0003800000 */
[----:B------:R-:W-:-:S04]  /*3a30*/  LOP3.LUT R6, R6, 0xffff, RZ, 0xc0, !PT ;  /* 0x0000ffff06067812 */ /* 0x000fc800078ec0ff */
[C---:B--2---:R-:W-:Y:S02]  /*3a40*/  LOP3.LUT R5, R6.reuse, 0x7, RZ, 0xc0, !PT ;  /* 0x0000000706057812 */ /* 0x044fe400078ec0ff */
[----:B------:R-:W-:-:S03]  /*3a50*/  LOP3.LUT R6, R6, 0x3, RZ, 0xc0, !PT ;  /* 0x0000000306067812 */ /* 0x000fc600078ec0ff */
[----:B------:R-:W-:Y:S01]  /*3a60*/  VIADD R5, R5, 0xffffffff ;  /* 0xffffffff05057836 */ /* 0x000fe20000000000 */
[----:B------:R-:W-:-:S04]  /*3a70*/  ISETP.NE.AND P1, PT, R6, RZ, PT ;  /* 0x000000ff0600720c */ /* 0x000fc80003f25270 */
[----:B------:R-:W-:-:S13]  /*3a80*/  ISETP.GE.U32.AND P0, PT, R5, 0x3, PT ;  /* 0x000000030500780c */ /* 0x000fda0003f06070 */
[----:B------:R-:W-:Y:S05]  /*3a90*/  @!P0 BRA `(.L_x_42) ;  /* 0x0000000000248947 */ /* 0x000fea0003800000 */
[----:B------:R-:W-:Y:S01]  /*3aa0*/  IMAD.IADD R5, R1, 0x1, R4 ;  /* 0x0000000101057824 */ /* 0x000fe200078e0204 */
[C---:B------:R-:W-:Y:S01]  /*3ab0*/  IADD3 R16, PT, PT, R4.reuse, 0x3, RZ ;  /* 0x0000000304107810 */ /* 0x040fe20007ffe0ff */
[C---:B0-----:R-:W-:Y:S02]  /*3ac0*/  VIADD R8, R4.reuse, 0x1 ;  /* 0x0000000104087836 */ /* 0x041fe40000000000 */
[C---:B-1----:R-:W-:Y:S01]  /*3ad0*/  VIADD R10, R4.reuse, 0x2 ;  /* 0x00000002040a7836 */ /* 0x042fe20000000000 */
[----:B------:R0:W-:Y:S04]  /*3ae0*/  STL.U8 [R5], R4 ;  /* 0x0000000405007387 */ /* 0x0001e80000100000 */
[----:B------:R2:W-:Y:S04]  /*3af0*/  STL.U8 [R5+0x1], R8 ;  /* 0x0000010805007387 */ /* 0x0005e80000100000 */
[----:B------:R2:W-:Y:S01]  /*3b00*/  STL.U8 [R5+0x2], R10 ;  /* 0x0000020a05007387 */ /* 0x0005e20000100000 */
[----:B0-----:R-:W-:-:S03]  /*3b10*/  VIADD R4, R4, 0x4 ;  /* 0x0000000404047836 */ /* 0x001fc60000000000 */
[----:B------:R2:W-:Y:S04]  /*3b20*/  STL.U8 [R5+0x3], R16 ;  /* 0x0000031005007387 */ /* 0x0005e80000100000 */
.L_x_42:
[----:B------:R-:W-:Y:S05]  /*3b30*/  @!P1 BRA `(.L_x_38) ;  /* 0x0000000000249947 */ /* 0x000fea0003800000 */
[----:B01----:R-:W-:Y:S01]  /*3b40*/  IMAD.IADD R9, R1, 0x1, R4 ;  /* 0x0000000101097824 */ /* 0x003fe200078e0204 */
[----:B------:R-:W-:-:S04]  /*3b50*/  ISETP.NE.AND P0, PT, R6, 0x1, PT ;  /* 0x000000010600780c */ /* 0x000fc80003f05270 */
[----:B------:R3:W-:Y:S09]  /*3b60*/  STL.U8 [R9], R4 ;  /* 0x0000000409007387 */ /* 0x0007f20000100000 */
[----:B------:R-:W-:Y:S05]  /*3b70*/  @!P0 BRA `(.L_x_38) ;  /* 0x0000000000148947 */ /* 0x000fea0003800000 */
[----:B------:R-:W-:Y:S01]  /*3b80*/  ISETP.NE.AND P0, PT, R6, 0x2, PT ;  /* 0x000000020600780c */ /* 0x000fe20003f05270 */
[----:B--2---:R-:W-:-:S05]  /*3b90*/  VIADD R5, R4, 0x1 ;  /* 0x0000000104057836 */ /* 0x004fca0000000000 */
[----:B------:R0:W-:Y:S07]  /*3ba0*/  STL.U8 [R9+0x1], R5 ;  /* 0x0000010509007387 */ /* 0x0001ee0000100000 */
[----:B---3--:R-:W-:-:S05]  /*3bb0*/  @P0 VIADD R4, R4, 0x2 ;  /* 0x0000000204040836 */ /* 0x008fca0000000000 */
[----:B------:R0:W-:Y:S02]  /*3bc0*/  @P0 STL.U8 [R9+0x2], R4 ;  /* 0x0000020409000387 */ /* 0x0001e40000100000 */
.L_x_38:
[----:B------:R-:W5:Y:S01]  /*3bd0*/  LDCU.64 UR26, c[0x3][0x1b30] ;  /* 0x00c36600ff1a77ac */ /* 0x000f620008000a00 */
[----:B------:R-:W-:Y:S01]  /*3be0*/  BSSY.RECONVERGENT B0, `(.L_x_43) ;  /* 0x0000989000007945 */ /* 0x000fe20003800200 */
[----:B------:R-:W-:-:S04]  /*3bf0*/  UIADD3 UR40, UPT, UPT, -UR20, UR15, URZ ;  /* 0x0000000f14287290 */ /* 0x000fc8000fffe1ff */
[----:B------:R-:W-:Y:S02]  /*3c00*/  UISETP.NE.AND UP2, UPT, UR40, URZ, UPT ;  /* 0x000000ff2800728c */ /* 0x000fe4000bf45270 */
[----:B-----5:R-:W-:Y:S02]  /*3c10*/  UIADD3 UR25, UPT, UPT, UR26, -UR40, -UR27 ;  /* 0x800000281a197290 */ /* 0x020fe4000fffe81b */
[----:B------:R-:W-:-:S05]  /*3c20*/  UIADD3 UR26, UPT, UPT, -UR20, UR27, URZ ;  /* 0x0000001b141a7290 */ /* 0x000fca000fffe1ff */
[----:B------:R-:W-:Y:S07]  /*3c30*/  BRA.U UP2, `(.L_x_44) ;  /* 0x0000003d024c7547 */ /* 0x000fee000b800000 */
[----:B------:R-:W-:-:S09]  /*3c40*/  UISETP.NE.AND UP2, UPT, UR20, URZ, UPT ;  /* 0x000000ff1400728c */ /* 0x000fd2000bf45270 */
[----:B------:R-:W-:Y:S05]  /*3c50*/  BRA.U !UP2, `(.L_x_45) ;  /* 0x000000250a387547 */ /* 0x000fea000b800000 */
.L_x_114:
[----:B------:R-:W-:Y:S01]  /*3c60*/  ISETP.LT.AND P0, PT, RZ, UR40, PT ;  /* 0x00000028ff007c0c */ /* 0x000fe2000bf01270 */
[----:B------:R-:W5:Y:S01]  /*3c70*/  LDCU UR14, c[0x3][0x1b3c] ;  /* 0x00c36780ff0e77ac */ /* 0x000f620008000800 */
[----:B0-2---:R-:W-:-:S11]  /*3c80*/  IMAD.MOV.U32 R5, RZ, RZ, RZ ;  /* 0x000000ffff057224 */ /* 0x005fd600078e00ff */
[----:B------:R0:W-:Y:S01]  /*3c90*/  @P0 STL.U8 [R1+0x14], RZ ;  /* 0x000014ff01000387 */ /* 0x0001e20000100000 */
[----:B-----5:R-:W-:-:S09]  /*3ca0*/  UISETP.GT.AND UP2, UPT, UR14, URZ, UPT ;  /* 0x000000ff0e00728c */ /* 0x020fd2000bf44270 */
[----:B01-3--:R-:W-:Y:S05]  /*3cb0*/  BRA.U !UP2, `(.L_x_46) ;  /* 0x000000190af87547 */ /* 0x00bfea000b800000 */
[----:B------:R-:W-:Y:S01]  /*3cc0*/  UISETP.GE.AND UP2, UPT, UR14, 0x4, UPT ;  /* 0x000000040e00788c */ /* 0x000fe2000bf46270 */
[----:B------:R-:W-:Y:S02]  /*3cd0*/  IMAD.MOV.U32 R8, RZ, RZ, RZ ;  /* 0x000000ffff087224 */ /* 0x000fe400078e00ff */
[----:B---3--:R-:W-:Y:S02]  /*3ce0*/  IMAD.MOV.U32 R4, RZ, RZ, RZ ;  /* 0x000000ffff047224 */ /* 0x008fe400078e00ff */
[----:B------:R-:W-:-:S04]  /*3cf0*/  IMAD.MOV.U32 R6, RZ, RZ, RZ ;  /* 0x000000ffff067224 */ /* 0x000fc800078e00ff */
[----:B------:R-:W-:Y:S05]  /*3d00*/  BRA.U !UP2, `(.L_x_47) ;  /* 0x000000090a5c7547 */ /* 0x000fea000b800000 */
[----:B------:R-:W-:Y:S02]  /*3d10*/  HFMA2 R8, -RZ, RZ, 0, 0 ;  /* 0x00000000ff087431 */ /* 0x000fe400000001ff */
[----:B------:R-:W-:Y:S02]  /*3d20*/  IMAD.MOV.U32 R4, RZ, RZ, RZ ;  /* 0x000000ffff047224 */ /* 0x000fe400078e00ff */
[----:B------:R-:W-:-:S07]  /*3d30*/  IMAD.MOV.U32 R6, RZ, RZ, RZ ;  /* 0x000000ffff067224 */ /* 0x000fce00078e00ff */
.L_x_75:
[----:B------:R-:W-:-:S13]  /*3d40*/  ISETP.GE.AND P1, PT, R6, UR20, PT ;  /* 0x0000001406007c0c */ /* 0x000fda000bf26270 */
[----:B-1----:R-:W-:-:S05]  /*3d50*/  @P1 IMAD.IADD R9, R1, 0x1, R4 ;  /* 0x0000000101091824 */ /* 0x002fca00078e0204 */
[----:B0-----:R-:W2:Y:S01]  /*3d60*/  @P1 LDL.U8 R10, [R9+0x14] ;  /* 0x00001400090a1983 */ /* 0x001ea20000100000 */
[C---:B------:R-:W-:Y:S01]  /*3d70*/  IMAD.IADD R5, R1.reuse, 0x1, R8 ;  /* 0x0000000101057824 */ /* 0x040fe200078e0208 */
[----:B------:R-:W-:Y:S01]  /*3d80*/  BSSY.RECONVERGENT B1, `(.L_x_48) ;  /* 0x0000021000017945 */ /* 0x000fe20003800200 */
[----:B------:R-:W-:Y:S02]  /*3d90*/  VIADD R8, R8, 0x4 ;  /* 0x0000000408087836 */ /* 0x000fe40000000000 */
[----:B--2---:R-:W-:-:S06]  /*3da0*/  @P1 IMAD.IADD R10, R1, 0x1, R10 ;  /* 0x00000001010a1824 */ /* 0x004fcc00078e020a */
[----:B------:R-:W5:Y:S01]  /*3db0*/  @P1 LDL.U8 R10, [R10+0x4065] ;  /* 0x004065000a0a1983 */ /* 0x000f620000100000 */
[----:B------:R-:W-:Y:S01]  /*3dc0*/  BSSY.RELIABLE B2, `(.L_x_49) ;  /* 0x0000017000027945 */ /* 0x000fe20003800100 */
[----:B------:R-:W-:-:S03]  /*3dd0*/  ISETP.NE.AND P0, PT, R8, UR16, PT ;  /* 0x0000001008007c0c */ /* 0x000fc6000bf05270 */
[----:B------:R-:W-:Y:S10]  /*3de0*/  @P1 BRA `(.L_x_50) ;  /* 0x0000000000501947 */ /* 0x000ff40003800000 */
[----:B------:R-:W-:-:S13]  /*3df0*/  ISETP.GE.AND P1, PT, R4, RZ, PT ;  /* 0x000000ff0400720c */ /* 0x000fda0003f26270 */
[----:B------:R-:W-:Y:S05]  /*3e00*/  @P1 BREAK.RELIABLE B2 ;  /* 0x0000000000021942 */ /* 0x000fea0003800100 */
[----:B------:R-:W-:Y:S05]  /*3e10*/  @!P1 BRA `(.L_x_51) ;  /* 0x0000000000149947 */ /* 0x000fea0003800000 */
[----:B------:R-:W-:-:S05]  /*3e20*/  IMAD.IADD R9, R1, 0x1, R6 ;  /* 0x0000000101097824 */ /* 0x000fca00078e0206 */
[----:B-----5:R-:W2:Y:S02]  /*3e30*/  LDL.U8 R10, [R9] ;  /* 0x00000000090a7983 */ /* 0x020ea40000100000 */
[----:B--2---:R-:W-:-:S06]  /*3e40*/  IMAD.IADD R10, R1, 0x1, R10 ;  /* 0x00000001010a7824 */ /* 0x004fcc00078e020a */
[----:B------:R-:W5:Y:S01]  /*3e50*/  LDL.U8 R10, [R10+0x4050] ;  /* 0x004050000a0a7983 */ /* 0x000f620000100000 */
[----:B------:R-:W-:Y:S05]  /*3e60*/  BRA `(.L_x_52) ;  /* 0x0000000000407947 */ /* 0x000fea0003800000 */
.L_x_51:
[C---:B------:R-:W-:Y:S01]  /*3e70*/  IMAD.IADD R16, R1.reuse, 0x1, R4 ;  /* 0x0000000101107824 */ /* 0x040fe200078e0204 */
[----:B------:R-:W-:-:S05]  /*3e80*/  IADD3 R9, PT, PT, R1, R6, RZ ;  /* 0x0000000601097210 */ /* 0x000fca0007ffe0ff */
[----:B-----5:R-:W2:Y:S04]  /*3e90*/  LDL.U8 R10, [R9] ;  /* 0x00000000090a7983 */ /* 0x020ea80000100000 */
[----:B------:R-:W3:Y:S01]  /*3ea0*/  LDL.U8 R16, [R16+0x14] ;  /* 0x0000140010107983 */ /* 0x000ee20000100000 */
[C---:B--2---:R-:W-:Y:S02]  /*3eb0*/  IMAD.IADD R10, R1.reuse, 0x1, R10 ;  /* 0x00000001010a7824 */ /* 0x044fe400078e020a */
[----:B---3--:R-:W-:-:S04]  /*3ec0*/  IMAD.IADD R11, R1, 0x1, R16 ;  /* 0x00000001010b7824 */ /* 0x008fc800078e0210 */
[----:B------:R-:W2:Y:S04]  /*3ed0*/  LDL.U8 R10, [R10+0x4050] ;  /* 0x004050000a0a7983 */ /* 0x000ea80000100000 */
[----:B------:R-:W2:Y:S02]  /*3ee0*/  LDL.U8 R11, [R11+0x4065] ;  /* 0x004065000b0b7983 */ /* 0x000ea40000100000 */
[----:B--2---:R-:W-:-:S13]  /*3ef0*/  ISETP.GE.U32.AND P1, PT, R10, R11, PT ;  /* 0x0000000b0a00720c */ /* 0x004fda0003f26070 */
[----:B------:R-:W-:Y:S05]  /*3f00*/  @!P1 BREAK.RELIABLE B2 ;  /* 0x0000000000029942 */ /* 0x000fea0003800100 */
[----:B------:R-:W-:Y:S05]  /*3f10*/  @!P1 BRA `(.L_x_52) ;  /* 0x0000000000149947 */ /* 0x000fea0003800000 */
[----:B------:R-:W-:-:S07]  /*3f20*/  PRMT R10, R11, 0x7610, R10 ;  /* 0x000076100b0a7816 */ /* 0x000fce000000000a */
.L_x_50:
[----:B----4-:R-:W-:Y:S05]  /*3f30*/  BSYNC.RELIABLE B2 ;  /* 0x0000000000027941 */ /* 0x010fea0003800100 */
.L_x_49:
[----:B-----5:R0:W-:Y:S01]  /*3f40*/  STL.U8 [R5+0x28], R10 ;  /* 0x0000280a05007387 */ /* 0x0201e20000100000 */
[----:B------:R-:W-:Y:S01]  /*3f50*/  VIADD R4, R4, 0x1 ;  /* 0x0000000104047836 */ /* 0x000fe20000000000 */
[----:B------:R-:W-:Y:S06]  /*3f60*/  BRA `(.L_x_53) ;  /* 0x0000000000087947 */ /* 0x000fec0003800000 */
.L_x_52:
[----:B-----5:R1:W-:Y:S01]  /*3f70*/  STL.U8 [R5+0x28], R10 ;  /* 0x0000280a05007387 */ /* 0x0203e20000100000 */
[----:B------:R-:W-:-:S07]  /*3f80*/  VIADD R6, R6, 0x1 ;  /* 0x0000000106067836 */ /* 0x000fce0000000000 */
.L_x_53:
[----:B----4-:R-:W-:Y:S05]  /*3f90*/  BSYNC.RECONVERGENT B1 ;  /* 0x0000000000017941 */ /* 0x010fea0003800200 */
.L_x_48:
[----:B------:R-:W-:Y:S01]  /*3fa0*/  ISETP.GE.AND P1, PT, R6, UR20, PT ;  /* 0x0000001406007c0c */ /* 0x000fe2000bf26270 */
[----:B------:R-:W-:Y:S04]  /*3fb0*/  BSSY.RECONVERGENT B1, `(.L_x_54) ;  /* 0x0000022000017945 */ /* 0x000fe80003800200 */
[----:B------:R-:W-:Y:S08]  /*3fc0*/  BSSY.RELIABLE B2, `(.L_x_55) ;  /* 0x000001b000027945 */ /* 0x000ff00003800100 */
[----:B------:R-:W-:Y:S05]  /*3fd0*/  @!P1 BRA `(.L_x_56) ;  /* 0x0000000000149947 */ /* 0x000fea0003800000 */
[----:B------:R-:W-:-:S05]  /*3fe0*/  IMAD.IADD R9, R1, 0x1, R4 ;  /* 0x0000000101097824 */ /* 0x000fca00078e0204 */
[----:B01----:R-:W2:Y:S02]  /*3ff0*/  LDL.U8 R10, [R9+0x14] ;  /* 0x00001400090a7983 */ /* 0x003ea40000100000 */
[----:B--2---:R-:W-:-:S06]  /*4000*/  IMAD.IADD R10, R1, 0x1, R10 ;  /* 0x00000001010a7824 */ /* 0x004fcc00078e020a */
[----:B------:R-:W5:Y:S01]  /*4010*/  LDL.U8 R10, [R10+0x4065] ;  /* 0x004065000a0a7983 */ /* 0x000f620000100000 */
[----:B------:R-:W-:Y:S05]  /*4020*/  BRA `(.L_x_57) ;  /* 0x0000000000507947 */ /* 0x000fea0003800000 */
.L_x_56:
[----:B------:R-:W-:-:S13]  /*4030*/  ISETP.GE.AND P1, PT, R4, RZ, PT ;  /* 0x000000ff0400720c */ /* 0x000fda0003f26270 */
[----:B------:R-:W-:Y:S05]  /*4040*/  @P1 BREAK.RELIABLE B2 ;  /* 0x0000000000021942 */ /* 0x000fea0003800100 */
[----:B------:R-:W-:Y:S05]  /*4050*/  @!P1 BRA `(.L_x_58) ;  /* 0x0000000000149947 */ /* 0x000fea0003800000 */
[----:B------:R-:W-:-:S05]  /*4060*/  IMAD.IADD R9, R1, 0x1, R6 ;  /* 0x0000000101097824 */ /* 0x000fca00078e0206 */
[----:B01----:R-:W2:Y:S02]  /*4070*/  LDL.U8 R10, [R9] ;  /* 0x00000000090a7983 */ /* 0x003ea40000100000 */
[----:B--2---:R-:W-:-:S06]  /*4080*/  IADD3 R10, PT, PT, R1, R10, RZ ;  /* 0x0000000a010a7210 */ /* 0x004fcc0007ffe0ff */
[----:B------:R-:W5:Y:S01]  /*4090*/  LDL.U8 R10, [R10+0x4050] ;  /* 0x004050000a0a7983 */ /* 0x000f620000100000 */
[----:B------:R-:W-:Y:S05]  /*40a0*/  BRA `(.L_x_59) ;  /* 0x0000000000407947 */ /* 0x000fea0003800000 */
.L_x_58:
[C---:B------:R-:W-:Y:S02]  /*40b0*/  IMAD.IADD R16, R1.reuse, 0x1, R4 ;  /* 0x0000000101107824 */ /* 0x040fe400078e0204 */
[----:B------:R-:W-:-:S04]  /*40c0*/  IMAD.IADD R9, R1, 0x1, R6 ;  /* 0x0000000101097824 */ /* 0x000fc800078e0206 */
[----:B------:R-:W2:Y:S04]  /*40d0*/  LDL.U8 R16, [R16+0x14] ;  /* 0x0000140010107983 */ /* 0x000ea80000100000 */
[----:B01----:R-:W3:Y:S01]  /*40e0*/  LDL.U8 R10, [R9] ;  /* 0x00000000090a7983 */ /* 0x003ee20000100000 */
        /* <DEDUP_REMOVED lines=8> */
.L_x_57:
[----:B------:R-:W-:Y:S05]  /*4170*/  BSYNC.RELIABLE B2 ;  /* 0x0000000000027941 */ /* 0x000fea0003800100 */
.L_x_55:
[----:B-----5:R1:W-:Y:S01]  /*4180*/  STL.U8 [R5+0x29], R10 ;  /* 0x0000290a05007387 */ /* 0x0203e20000100000 */
[----:B------:R-:W-:Y:S01]  /*4190*/  VIADD R4, R4, 0x1 ;  /* 0x0000000104047836 */ /* 0x000fe20000000000 */
[----:B------:R-:W-:Y:S06]  /*41a0*/  BRA `(.L_x_60) ;  /* 0x0000000000087947 */ /* 0x000fec0003800000 */
.L_x_59:
[----:B-----5:R0:W-:Y:S01]  /*41b0*/  STL.U8 [R5+0x29], R10 ;  /* 0x0000290a05007387 */ /* 0x0201e20000100000 */
[----:B------:R-:W-:-:S07]  /*41c0*/  VIADD R6, R6, 0x1 ;  /* 0x0000000106067836 */ /* 0x000fce0000000000 */
.L_x_60:
[----:B------:R-:W-:Y:S05]  /*41d0*/  BSYNC.RECONVERGENT B1 ;  /* 0x0000000000017941 */ /* 0x000fea0003800200 */
.L_x_54:
        /* <DEDUP_REMOVED lines=9> */
.L_x_63:
[----:B------:R-:W-:-:S13]  /*4270*/  ISETP.GE.AND P1, PT, R4, RZ, PT ;  /* 0x000000ff0400720c */ /* 0x000fda0003f26270 */
[----:B------:R-:W-:Y:S05]  /*4280*/  @P1 BREAK.RELIABLE B2 ;  /* 0x0000000000021942 */ /* 0x000fea0003800100 */
[----:B------:R-:W-:Y:S05]  /*4290*/  @!P1 BRA `(.L_x_65) ;  /* 0x0000000000149947 */ /* 0x000fea0003800000 */
[----:B------:R-:W-:-:S05]  /*42a0*/  IADD3 R9, PT, PT, R1, R6, RZ ;  /* 0x0000000601097210 */ /* 0x000fca0007ffe0ff */
[----:B01----:R-:W2:Y:S02]  /*42b0*/  LDL.U8 R10, [R9] ;  /* 0x00000000090a7983 */ /* 0x003ea40000100000 */
[----:B--2---:R-:W-:-:S06]  /*42c0*/  IMAD.IADD R10, R1, 0x1, R10 ;  /* 0x00000001010a7824 */ /* 0x004fcc00078e020a */
[----:B------:R-:W5:Y:S01]  /*42d0*/  LDL.U8 R10, [R10+0x4050] ;  /* 0x004050000a0a7983 */ /* 0x000f620000100000 */
[----:B------:R-:W-:Y:S05]  /*42e0*/  BRA `(.L_x_66) ;  /* 0x0000000000407947 */ /* 0x000fea0003800000 */
.L_x_65:
        /* <DEDUP_REMOVED lines=12> */
.L_x_64:
[----:B------:R-:W-:Y:S05]  /*43b0*/  BSYNC.RELIABLE B2 ;  /* 0x0000000000027941 */ /* 0x000fea0003800100 */
.L_x_62:
[----:B-----5:R1:W-:Y:S01]  /*43c0*/  STL.U8 [R5+0x2a], R10 ;  /* 0x00002a0a05007387 */ /* 0x0203e20000100000 */
[----:B------:R-:W-:Y:S01]  /*43d0*/  VIADD R4, R4, 0x1 ;  /* 0x0000000104047836 */ /* 0x000fe20000000000 */
[----:B------:R-:W-:Y:S06]  /*43e0*/  BRA `(.L_x_67) ;  /* 0x0000000000087947 */ /* 0x000fec0003800000 */
.L_x_66:
[----:B-----5:R0:W-:Y:S01]  /*43f0*/  STL.U8 [R5+0x2a], R10 ;  /* 0x00002a0a05007387 */ /* 0x0201e20000100000 */
[----:B------:R-:W-:-:S07]  /*4400*/  VIADD R6, R6, 0x1 ;  /* 0x0000000106067836 */ /* 0x000fce0000000000 */
.L_x_67:
[----:B------:R-:W-:Y:S05]  /*4410*/  BSYNC.RECONVERGENT B1 ;  /* 0x0000000000017941 */ /* 0x000fea0003800200 */
.L_x_61:
[----:B------:R-:W-:Y:S01]  /*4420*/  ISETP.GE.AND P1, PT, R6, UR20, PT ;  /* 0x0000001406007c0c */ /* 0x000fe2000bf26270 */
[----:B------:R-:W-:Y:S04]  /*4430*/  BSSY.RECONVERGENT B1, `(.L_x_68) ;  /* 0x0000022000017945 */ /* 0x000fe80003800200 */
[----:B------:R-:W-:Y:S08]  /*4440*/  BSSY.RELIABLE B2, `(.L_x_69) ;  /* 0x000001b000027945 */ /* 0x000ff00003800100 */
[----:B------:R-:W-:Y:S05]  /*4450*/  @!P1 BRA `(.L_x_70) ;  /* 0x0000000000149947 */ /* 0x000fea0003800000 */
[----:B------:R-:W-:-:S05]  /*4460*/  IMAD.IADD R9, R1, 0x1, R4 ;  /* 0x0000000101097824 */ /* 0x000fca00078e0204 */
[----:B01----:R-:W2:Y:S02]  /*4470*/  LDL.U8 R10, [R9+0x14] ;  /* 0x00001400090a7983 */ /* 0x003ea40000100000 */
[----:B--2---:R-:W-:-:S06]  /*4480*/  IADD3 R10, PT, PT, R1, R10, RZ ;  /* 0x0000000a010a7210 */ /* 0x004fcc0007ffe0ff */
[----:B------:R-:W5:Y:S01]  /*4490*/  LDL.U8 R10, [R10+0x4065] ;  /* 0x004065000a0a7983 */ /* 0x000f620000100000 */
[----:B------:R-:W-:Y:S05]  /*44a0*/  BRA `(.L_x_71) ;  /* 0x0000000000507947 */ /* 0x000fea0003800000 */
.L_x_70:
[----:B------:R-:W-:-:S13]  /*44b0*/  ISETP.GE.AND P1, PT, R4, RZ, PT ;  /* 0x000000ff0400720c */ /* 0x000fda0003f26270 */
[----:B------:R-:W-:Y:S05]  /*44c0*/  @P1 BREAK.RELIABLE B2 ;  /* 0x0000000000021942 */ /* 0x000fea0003800100 */
[----:B------:R-:W-:Y:S05]  /*44d0*/  @!P1 BRA `(.L_x_72) ;  /* 0x0000000000149947 */ /* 0x000fea0003800000 */
[----:B------:R-:W-:-:S05]  /*44e0*/  IMAD.IADD R9, R1, 0x1, R6 ;  /* 0x0000000101097824 */ /* 0x000fca00078e0206 */
[----:B01----:R-:W2:Y:S02]  /*44f0*/  LDL.U8 R10, [R9] ;  /* 0x00000000090a7983 */ /* 0x003ea40000100000 */
[----:B--2---:R-:W-:-:S06]  /*4500*/  IMAD.IADD R10, R1, 0x1, R10 ;  /* 0x00000001010a7824 */ /* 0x004fcc00078e020a */
[----:B------:R-:W5:Y:S01]  /*4510*/  LDL.U8 R10, [R10+0x4050] ;  /* 0x004050000a0a7983 */ /* 0x000f620000100000 */
[----:B------:R-:W-:Y:S05]  /*4520*/  BRA `(.L_x_73) ;  /* 0x0000000000407947 */ /* 0x000fea0003800000 */
.L_x_72:
        /* <DEDUP_REMOVED lines=12> */
.L_x_71:
[----:B------:R-:W-:Y:S05]  /*45f0*/  BSYNC.RELIABLE B2 ;  /* 0x0000000000027941 */ /* 0x000fea0003800100 */
.L_x_69:
[----:B-----5:R1:W-:Y:S01]  /*4600*/  STL.U8 [R5+0x2b], R10 ;  /* 0x00002b0a05007387 */ /* 0x0203e20000100000 */
[----:B------:R-:W-:Y:S01]  /*4610*/  VIADD R4, R4, 0x1 ;  /* 0x0000000104047836 */ /* 0x000fe20000000000 */
[----:B------:R-:W-:Y:S06]  /*4620*/  BRA `(.L_x_74) ;  /* 0x0000000000087947 */ /* 0x000fec0003800000 */
.L_x_73:
[----:B-----5:R0:W-:Y:S01]  /*4630*/  STL.U8 [R5+0x2b], R10 ;  /* 0x00002b0a05007387 */ /* 0x0201e20000100000 */
[----:B------:R-:W-:-:S07]  /*4640*/  VIADD R6, R6, 0x1 ;  /* 0x0000000106067836 */ /* 0x000fce0000000000 */
.L_x_74:
[----:B------:R-:W-:Y:S05]  /*4650*/  BSYNC.RECONVERGENT B1 ;  /* 0x0000000000017941 */ /* 0x000fea0003800200 */
.L_x_68:
[----:B------:R-:W-:Y:S05]  /*4660*/  @P0 BRA `(.L_x_75) ;  /* 0xfffffff400b40947 */ /* 0x000fea000383ffff */
[----:B------:R-:W-:-:S07]  /*4670*/  MOV R8, UR16 ;  /* 0x0000001000087c02 */ /* 0x000fce0008000f00 */
.L_x_47:
[----:B------:R-:W-:-:S09]  /*4680*/  UISETP.NE.AND UP2, UPT, UR38, URZ, UPT ;  /* 0x000000ff2600728c */ /* 0x000fd2000bf45270 */
[----:B------:R-:W-:Y:S05]  /*4690*/  BRA.U !UP2, `(.L_x_76) ;  /* 0x000000050ac47547 */ /* 0x000fea000b800000 */
[----:B01----:R-:W-:Y:S01]  /*46a0*/  IMAD.MOV.U32 R10, RZ, RZ, R6 ;  /* 0x000000ffff0a7224 */ /* 0x003fe200078e0006 */
[----:B------:R-:W-:Y:S04]  /*46b0*/  BSSY.RECONVERGENT B1, `(.L_x_77) ;  /* 0x0000025000017945 */ /* 0x000fe80003800200 */
[----:B------:R-:W-:Y:S01]  /*46c0*/  BSSY.RELIABLE B2, `(.L_x_78) ;  /* 0x000001e000027945 */ /* 0x000fe20003800100 */
[----:B------:R-:W-:Y:S01]  /*46d0*/  IMAD.MOV.U32 R6, RZ, RZ, R4 ;  /* 0x000000ffff067224 */ /* 0x000fe200078e0004 */
[----:B------:R-:W-:Y:S01]  /*46e0*/  ISETP.GE.AND P0, PT, R10, UR20, PT ;  /* 0x000000140a007c0c */ /* 0x000fe2000bf06270 */
[----:B------:R-:W-:-:S12]  /*46f0*/  IMAD.IADD R9, R1, 0x1, R8 ;  /* 0x0000000101097824 */ /* 0x000fd800078e0208 */
[----:B------:R-:W-:Y:S05]  /*4700*/  @!P0 BRA `(.L_x_79) ;  /* 0x0000000000148947 */ /* 0x000fea0003800000 */
[----:B------:R-:W-:-:S05]  /*4710*/  IMAD.IADD R5, R1, 0x1, R6 ;  /* 0x0000000101057824 */ /* 0x000fca00078e0206 */
[----:B------:R-:W2:Y:S02]  /*4720*/  LDL.U8 R4, [R5+0x14] ;  /* 0x0000140005047983 */ /* 0x000ea40000100000 */
[----:B--2---:R-:W-:-:S06]  /*4730*/  IMAD.IADD R4, R1, 0x1, R4 ;  /* 0x0000000101047824 */ /* 0x004fcc00078e0204 */
[----:B------:R-:W5:Y:S01]  /*4740*/  LDL.U8 R4, [R4+0x4065] ;  /* 0x0040650004047983 */ /* 0x000f620000100000 */
[----:B------:R-:W-:Y:S05]  /*4750*/  BRA `(.L_x_80) ;  /* 0x0000000000507947 */ /* 0x000fea0003800000 */
.L_x_79:
[----:B------:R-:W-:-:S13]  /*4760*/  ISETP.GE.AND P0, PT, R6, RZ, PT ;  /* 0x000000ff0600720c */ /* 0x000fda0003f06270 */
[----:B------:R-:W-:Y:S05]  /*4770*/  @P0 BREAK.RELIABLE B2 ;  /* 0x0000000000020942 */ /* 0x000fea0003800100 */
[----:B------:R-:W-:Y:S05]  /*4780*/  @!P0 BRA `(.L_x_81) ;  /* 0x0000000000148947 */ /* 0x000fea0003800000 */
[----:B------:R-:W-:-:S05]  /*4790*/  IMAD.IADD R5, R1, 0x1, R10 ;  /* 0x0000000101057824 */ /* 0x000fca00078e020a */
[----:B------:R-:W2:Y:S02]  /*47a0*/  LDL.U8 R4, [R5] ;  /* 0x0000000005047983 */ /* 0x000ea40000100000 */
[----:B--2---:R-:W-:-:S06]  /*47b0*/  IMAD.IADD R4, R1, 0x1, R4 ;  /* 0x0000000101047824 */ /* 0x004fcc00078e0204 */
[----:B------:R-:W5:Y:S01]  /*47c0*/  LDL.U8 R4, [R4+0x4050] ;  /* 0x0040500004047983 */ /* 0x000f620000100000 */
[----:B------:R-:W-:Y:S05]  /*47d0*/  BRA `(.L_x_82) ;  /* 0x0000000000407947 */ /* 0x000fea0003800000 */
.L_x_81:
[C---:B------:R-:W-:Y:S01]  /*47e0*/  IADD3 R8, PT, PT, R1.reuse, R6, RZ ;  /* 0x0000000601087210 */ /* 0x040fe20007ffe0ff */
[----:B------:R-:W-:-:S05]  /*47f0*/  IMAD.IADD R5, R1, 0x1, R10 ;  /* 0x0000000101057824 */ /* 0x000fca00078e020a */
[----:B------:R-:W2:Y:S04]  /*4800*/  LDL.U8 R4, [R5] ;  /* 0x0000000005047983 */ /* 0x000ea80000100000 */
        /* <DEDUP_REMOVED lines=9> */
.L_x_80:
[----:B----4-:R-:W-:Y:S05]  /*48a0*/  BSYNC.RELIABLE B2 ;  /* 0x0000000000027941 */ /* 0x010fea0003800100 */
.L_x_78:
[----:B-----5:R0:W-:Y:S01]  /*48b0*/  STL.U8 [R9+0x28], R4 ;  /* 0x0000280409007387 */ /* 0x0201e20000100000 */
[----:B------:R-:W-:Y:S01]  /*48c0*/  VIADD R6, R6, 0x1 ;  /* 0x0000000106067836 */ /* 0x000fe20000000000 */
[----:B------:R-:W-:Y:S06]  /*48d0*/  BRA `(.L_x_83) ;  /* 0x0000000000087947 */ /* 0x000fec0003800000 */
.L_x_82:
[----:B-----5:R1:W-:Y:S01]  /*48e0*/  STL.U8 [R9+0x28], R4 ;  /* 0x0000280409007387 */ /* 0x0203e20000100000 */
[----:B------:R-:W-:-:S07]  /*48f0*/  VIADD R10, R10, 0x1 ;  /* 0x000000010a0a7836 */ /* 0x000fce0000000000 */
.L_x_83:
[----:B----4-:R-:W-:Y:S05]  /*4900*/  BSYNC.RECONVERGENT B1 ;  /* 0x0000000000017941 */ /* 0x010fea0003800200 */
.L_x_77:
[----:B------:R-:W-:Y:S01]  /*4910*/  UISETP.NE.AND UP2, UPT, UR38, 0x1, UPT ;  /* 0x000000012600788c */ /* 0x000fe2000bf45270 */
[----:B------:R-:W-:Y:S08]  /*4920*/  BSSY.RECONVERGENT B1, `(.L_x_76) ;  /* 0x0000048000017945 */ /* 0x000ff00003800200 */
[----:B------:R-:W-:Y:S05]  /*4930*/  BRA.U !UP2, `(.L_x_84) ;  /* 0x000000050a187547 */ /* 0x000fea000b800000 */
        /* <DEDUP_REMOVED lines=9> */
.L_x_87:
        /* <DEDUP_REMOVED lines=8> */
.L_x_89:
[C---:B------:R-:W-:Y:S01]  /*4a50*/  IMAD.IADD R8, R1.reuse, 0x1, R6 ;  /* 0x0000000101087824 */ /* 0x040fe200078e0206 */
[----:B------:R-:W-:-:S05]  /*4a60*/  IADD3 R5, PT, PT, R1, R10, RZ ;  /* 0x0000000a01057210 */ /* 0x000fca0007ffe0ff */
[----:B01----:R-:W2:Y:S04]  /*4a70*/  LDL.U8 R4, [R5] ;  /* 0x0000000005047983 */ /* 0x003ea80000100000 */
        /* <DEDUP_REMOVED lines=9> */
.L_x_88:
[----:B------:R-:W-:Y:S05]  /*4b10*/  BSYNC.RELIABLE B3 ;  /* 0x0000000000037941 */ /* 0x000fea0003800100 */
.L_x_86:
[----:B-----5:R1:W-:Y:S01]  /*4b20*/  STL.U8 [R9+0x29], R4 ;  /* 0x0000290409007387 */ /* 0x0203e20000100000 */
[----:B------:R-:W-:Y:S01]  /*4b30*/  VIADD R6, R6, 0x1 ;  /* 0x0000000106067836 */ /* 0x000fe20000000000 */
[----:B------:R-:W-:Y:S06]  /*4b40*/  BRA `(.L_x_91) ;  /* 0x0000000000087947 */ /* 0x000fec0003800000 */
.L_x_90:
[----:B-----5:R0:W-:Y:S01]  /*4b50*/  STL.U8 [R9+0x29], R4 ;  /* 0x0000290409007387 */ /* 0x0201e20000100000 */
[----:B------:R-:W-:-:S07]  /*4b60*/  VIADD R10, R10, 0x1 ;  /* 0x000000010a0a7836 */ /* 0x000fce0000000000 */
.L_x_91:
[----:B------:R-:W-:Y:S05]  /*4b70*/  BSYNC.RECONVERGENT B2 ;  /* 0x0000000000027941 */ /* 0x000fea0003800200 */
.L_x_85:
[----:B------:R-:W-:-:S09]  /*4b80*/  UISETP.NE.AND UP2, UPT, UR38, 0x2, UPT ;  /* 0x000000022600788c */ /* 0x000fd2000bf45270 */
[----:B------:R-:W-:Y:S05]  /*4b90*/  BRA.U !UP2, `(.L_x_84) ;  /* 0x000000010a807547 */ /* 0x000fea000b800000 */
[----:B------:R-:W-:Y:S01]  /*4ba0*/  ISETP.GE.AND P0, PT, R10, UR20, PT ;  /* 0x000000140a007c0c */ /* 0x000fe2000bf06270 */
[----:B------:R-:W-:-:S12]  /*4bb0*/  BSSY.RELIABLE B2, `(.L_x_92) ;  /* 0x000001b000027945 */ /* 0x000fd80003800100 */
[----:B------:R-:W-:Y:S05]  /*4bc0*/  @!P0 BRA `(.L_x_93) ;  /* 0x0000000000148947 */ /* 0x000fea0003800000 */
[----:B------:R-:W-:-:S05]  /*4bd0*/  IMAD.IADD R6, R1, 0x1, R6 ;  /* 0x0000000101067824 */ /* 0x000fca00078e0206 */
[----:B01----:R-:W2:Y:S02]  /*4be0*/  LDL.U8 R4, [R6+0x14] ;  /* 0x0000140006047983 */ /* 0x003ea40000100000 */
[----:B--2---:R-:W-:-:S06]  /*4bf0*/  IMAD.IADD R4, R1, 0x1, R4 ;  /* 0x0000000101047824 */ /* 0x004fcc00078e0204 */
[----:B------:R-:W5:Y:S01]  /*4c00*/  LDL.U8 R4, [R4+0x4065] ;  /* 0x0040650004047983 */ /* 0x000f620000100000 */
[----:B------:R-:W-:Y:S05]  /*4c10*/  BRA `(.L_x_94) ;  /* 0x0000000000507947 */ /* 0x000fea0003800000 */
.L_x_93:
        /* <DEDUP_REMOVED lines=8> */
.L_x_95:
        /* <DEDUP_REMOVED lines=12> */
.L_x_94:
[----:B------:R-:W-:Y:S05]  /*4d60*/  BSYNC.RELIABLE B2 ;  /* 0x0000000000027941 */ /* 0x000fea0003800100 */
.L_x_92:
[----:B-----5:R3:W-:Y:S01]  /*4d70*/  STL.U8 [R9+0x2a], R4 ;  /* 0x00002a0409007387 */ /* 0x0207e20000100000 */
[----:B------:R-:W-:Y:S05]  /*4d80*/  BRA `(.L_x_84) ;  /* 0x0000000000047947 */ /* 0x000fea0003800000 */
.L_x_96:
[----:B-----5:R2:W-:Y:S02]  /*4d90*/  STL.U8 [R9+0x2a], R4 ;  /* 0x00002a0409007387 */ /* 0x0205e40000100000 */
.L_x_84:
[----:B------:R-:W-:Y:S05]  /*4da0*/  BSYNC.RECONVERGENT B1 ;  /* 0x0000000000017941 */ /* 0x000fea0003800200 */
.L_x_76:
[----:B------:R-:W-:Y:S01]  /*4db0*/  UISETP.GE.U32.AND UP2, UPT, UR31, 0xf, UPT ;  /* 0x0000000f1f00788c */ /* 0x000fe2000bf46070 */
[----:B0123--:R-:W-:-:S08]  /*4dc0*/  CS2R R4, SRZ ;  /* 0x0000000000047805 */ /* 0x00ffd0000001ff00 */
[----:B------:R-:W-:Y:S05]  /*4dd0*/  BRA.U !UP2, `(.L_x_97) ;  /* 0x000000050a447547 */ /* 0x000fea000b800000 */
[----:B------:R-:W-:-:S07]  /*4de0*/  CS2R R4, SRZ ;  /* 0x0000000000047805 */ /* 0x000fce000001ff00 */
.L_x_98:
[----:B------:R-:W-:-:S05]  /*4df0*/  IMAD.IADD R19, R1, 0x1, R4 ;  /* 0x0000000101137824 */ /* 0x000fca00078e0204 */
[----:B------:R-:W2:Y:S04]  /*4e00*/  LDL.64 R10, [R19+0x28] ;  /* 0x00002800130a7983 */ /* 0x000ea80000100a00 */
[----:B------:R0:W3:Y:S01]  /*4e10*/  LDL.64 R8, [R19+0x30] ;  /* 0x0000300013087983 */ /* 0x0000e20000100a00 */
[----:B------:R-:W-:Y:S01]  /*4e20*/  IMAD.MOV.U32 R51, RZ, RZ, 0x48 ;  /* 0x00000048ff337424 */ /* 0x000fe200078e00ff */
[C---:B--2---:R-:W-:Y:S02]  /*4e30*/  PRMT R16, R10.reuse, 0x7771, RZ ;  /* 0x000077710a107816 */ /* 0x044fe400000000ff */
[C---:B------:R-:W-:Y:S02]  /*4e40*/  PRMT R6, R10.reuse, 0x7770, RZ ;  /* 0x000077700a067816 */ /* 0x040fe400000000ff */
[----:B------:R-:W-:-:S02]  /*4e50*/  PRMT R17, R10, 0x7772, RZ ;  /* 0x000077720a117816 */ /* 0x000fc400000000ff */
[----:B------:R-:W-:Y:S02]  /*4e60*/  PRMT R10, R10, 0x7773, RZ ;  /* 0x000077730a0a7816 */ /* 0x000fe400000000ff */
[----:B------:R-:W-:Y:S01]  /*4e70*/  PRMT R18, R11, 0x7770, RZ ;  /* 0x000077700b127816 */ /* 0x000fe200000000ff */
[--C-:B------:R-:W-:Y:S01]  /*4e80*/  IMAD R17, R17, 0xa8, R51.reuse ;  /* 0x000000a811117824 */ /* 0x100fe200078e0233 */
[C---:B------:R-:W-:Y:S01]  /*4e90*/  PRMT R20, R11.reuse, 0x7771, RZ ;  /* 0x000077710b147816 */ /* 0x040fe200000000ff */
[--C-:B0-----:R-:W-:Y:S01]  /*4ea0*/  IMAD R19, R10, 0xa8, R51.reuse ;  /* 0x000000a80a137824 */ /* 0x101fe200078e0233 */
[C---:B------:R-:W-:Y:S01]  /*4eb0*/  PRMT R22, R11.reuse, 0x7772, RZ ;  /* 0x000077720b167816 */ /* 0x040fe200000000ff */
[--C-:B------:R-:W-:Y:S01]  /*4ec0*/  IMAD R21, R18, 0xa8, R51.reuse ;  /* 0x000000a812157824 */ /* 0x100fe200078e0233 */
[----:B------:R-:W-:Y:S01]  /*4ed0*/  PRMT R26, R11, 0x7773, RZ ;  /* 0x000077730b1a7816 */ /* 0x000fe200000000ff */
[--C-:B------:R-:W-:Y:S01]  /*4ee0*/  IMAD R11, R16, 0xa8, R51.reuse ;  /* 0x000000a8100b7824 */ /* 0x100fe200078e0233 */
[C---:B---3--:R-:W-:Y:S01]  /*4ef0*/  PRMT R38, R9.reuse, 0x7770, RZ ;  /* 0x0000777009267816 */ /* 0x048fe200000000ff */
[----:B------:R-:W-:Y:S01]  /*4f00*/  IMAD R23, R20, 0xa8, R51 ;  /* 0x000000a814177824 */ /* 0x000fe200078e0233 */
[C---:B------:R-:W-:Y:S01]  /*4f10*/  PRMT R40, R9.reuse, 0x7771, RZ ;  /* 0x0000777109287816 */ /* 0x040fe200000000ff */
[C---:B------:R-:W-:Y:S01]  /*4f20*/  IMAD R11, R4.reuse, 0x4, R11 ;  /* 0x00000004040b7824 */ /* 0x040fe200078e020b */
[C---:B------:R-:W-:Y:S01]  /*4f30*/  PRMT R42, R9.reuse, 0x7772, RZ ;  /* 0x00007772092a7816 */ /* 0x040fe200000000ff */
[----:B------:R-:W-:Y:S01]  /*4f40*/  IMAD R19, R4, 0x4, R19 ;  /* 0x0000000404137824 */ /* 0x000fe200078e0213 */
[----:B------:R-:W-:Y:S01]  /*4f50*/  PRMT R44, R9, 0x7773, RZ ;  /* 0x00007773092c7816 */ /* 0x000fe200000000ff */
[----:B------:R-:W-:Y:S01]  /*4f60*/  IMAD R9, R6, 0xa8, R51 ;  /* 0x000000a806097824 */ /* 0x000fe200078e0233 */
[----:B------:R-:W-:Y:S01]  /*4f70*/  LEA R17, R4, R17, 0x2 ;  /* 0x0000001104117211 */ /* 0x000fe200078e10ff */
[----:B------:R-:W0:Y:S01]  /*4f80*/  LDC R11, c[0x3][R11+0x8] ;  /* 0x00c002000b0b7b82 */ /* 0x000e220000000800 */
[----:B------:R-:W-:Y:S01]  /*4f90*/  PRMT R28, R8, 0x7770, RZ ;  /* 0x00007770081c7816 */ /* 0x000fe200000000ff */
[----:B------:R-:W-:Y:S01]  /*4fa0*/  IMAD R9, R4, 0x4, R9 ;  /* 0x0000000404097824 */ /* 0x000fe200078e0209 */
[----:B------:R-:W-:Y:S01]  /*4fb0*/  PRMT R30, R8, 0x7771, RZ ;  /* 0x00007771081e7816 */ /* 0x000fe200000000ff */
[--C-:B------:R-:W-:Y:S01]  /*4fc0*/  IMAD R25, R22, 0xa8, R51.reuse ;  /* 0x000000a816197824 */ /* 0x100fe200078e0233 */
[----:B------:R-:W-:Y:S01]  /*4fd0*/  PRMT R36, R8, 0x7772, RZ ;  /* 0x0000777208247816 */ /* 0x000fe200000000ff */
[----:B------:R-:W-:Y:S01]  /*4fe0*/  IMAD R27, R26, 0xa8, R51 ;  /* 0x000000a81a1b7824 */ /* 0x000fe200078e0233 */
[----:B------:R-:W-:Y:S01]  /*4ff0*/  PRMT R8, R8, 0x7773, RZ ;  /* 0x0000777308087816 */ /* 0x000fe200000000ff */
[----:B------:R-:W0:Y:S01]  /*5000*/  LDC R6, c[0x3][R9+0x4] ;  /* 0x00c0010009067b82 */ /* 0x000e220000000800 */
[----:B------:R-:W-:-:S02]  /*5010*/  IMAD R21, R4, 0x4, R21 ;  /* 0x0000000404157824 */ /* 0x000fc400078e0215 */
[----:B------:R-:W-:Y:S02]  /*5020*/  IMAD R23, R4, 0x4, R23 ;  /* 0x0000000404177824 */ /* 0x000fe400078e0217 */
[--C-:B------:R-:W-:Y:S02]  /*5030*/  IMAD R29, R28, 0xa8, R51.reuse ;  /* 0x000000a81c1d7824 */ /* 0x100fe400078e0233 */
[----:B------:R-:W-:Y:S01]  /*5040*/  IMAD R31, R30, 0xa8, R51 ;  /* 0x000000a81e1f7824 */ /* 0x000fe200078e0233 */
[----:B------:R-:W1:Y:S01]  /*5050*/  LDC R17, c[0x3][R17+0xc] ;  /* 0x00c0030011117b82 */ /* 0x000e620000000800 */
[C---:B------:R-:W-:Y:S02]  /*5060*/  IMAD R25, R4.reuse, 0x4, R25 ;  /* 0x0000000404197824 */ /* 0x040fe400078e0219 */
[----:B------:R-:W-:Y:S02]  /*5070*/  IMAD R27, R4, 0x4, R27 ;  /* 0x00000004041b7824 */ /* 0x000fe400078e021b */
[----:B------:R-:W-:-:S02]  /*5080*/  IMAD R39, R8, 0xa8, R51 ;  /* 0x000000a808277824 */ /* 0x000fc400078e0233 */
[----:B------:R-:W-:Y:S01]  /*5090*/  IMAD R37, R36, 0xa8, R51 ;  /* 0x000000a824257824 */ /* 0x000fe200078e0233 */
[----:B------:R-:W1:Y:S01]  /*50a0*/  LDC R19, c[0x3][R19+0x10] ;  /* 0x00c0040013137b82 */ /* 0x000e620000000800 */
[C---:B------:R-:W-:Y:S01]  /*50b0*/  IMAD R29, R4.reuse, 0x4, R29 ;  /* 0x00000004041d7824 */ /* 0x040fe200078e021d */
[C---:B------:R-:W-:Y:S01]  /*50c0*/  LEA R39, R4.reuse, R39, 0x2 ;  /* 0x0000002704277211 */ /* 0x040fe200078e10ff */
[----:B------:R-:W-:Y:S02]  /*50d0*/  IMAD R31, R4, 0x4, R31 ;  /* 0x00000004041f7824 */ /* 0x000fe400078e021f */
[--C-:B------:R-:W-:Y:S02]  /*50e0*/  IMAD R41, R38, 0xa8, R51.reuse ;  /* 0x000000a826297824 */ /* 0x100fe400078e0233 */
[----:B------:R-:W-:Y:S01]  /*50f0*/  IMAD R43, R40, 0xa8, R51 ;  /* 0x000000a8282b7824 */ /* 0x000fe200078e0233 */
[----:B------:R-:W2:Y:S01]  /*5100*/  LDC R21, c[0x3][R21+0x14] ;  /* 0x00c0050015157b82 */ /* 0x000ea20000000800 */
[----:B------:R-:W-:-:S02]  /*5110*/  IMAD R37, R4, 0x4, R37 ;  /* 0x0000000404257824 */ /* 0x000fc400078e0225 */
[--C-:B------:R-:W-:Y:S02]  /*5120*/  IMAD R45, R42, 0xa8, R51.reuse ;  /* 0x000000a82a2d7824 */ /* 0x100fe400078e0233 */
[----:B------:R-:W-:Y:S02]  /*5130*/  IMAD R51, R44, 0xa8, R51 ;  /* 0x000000a82c337824 */ /* 0x000fe400078e0233 */
[C---:B------:R-:W-:Y:S01]  /*5140*/  IMAD R41, R4.reuse, 0x4, R41 ;  /* 0x0000000404297824 */ /* 0x040fe200078e0229 */
[----:B------:R-:W2:Y:S01]  /*5150*/  LDC R23, c[0x3][R23+0x18] ;  /* 0x00c0060017177b82 */ /* 0x000ea20000000800 */
[C---:B------:R-:W-:Y:S02]  /*5160*/  IMAD R43, R4.reuse, 0x4, R43 ;  /* 0x00000004042b7824 */ /* 0x040fe400078e022b */
[C---:B------:R-:W-:Y:S02]  /*5170*/  IMAD R45, R4.reuse, 0x4, R45 ;  /* 0x00000004042d7824 */ /* 0x040fe400078e022d */
[----:B------:R-:W-:-:S02]  /*5180*/  IMAD R51, R4, 0x4, R51 ;  /* 0x0000000404337824 */ /* 0x000fc400078e0233 */
[----:B------:R-:W-:Y:S01]  /*5190*/  VIADD R4, R4, 0x10 ;  /* 0x0000001004047836 */ /* 0x000fe20000000000 */
[----:B------:R-:W3:Y:S04]  /*51a0*/  LDC R25, c[0x3][R25+0x1c] ;  /* 0x00c0070019197b82 */ /* 0x000ee80000000800 */
[----:B------:R-:W-:-:S04]  /*51b0*/  ISETP.NE.AND P0, PT, R4, UR35, PT ;  /* 0x0000002304007c0c */ /* 0x000fc8000bf05270 */
[----:B------:R-:W3:Y:S01]  /*51c0*/  LDC R27, c[0x3][R27+0x20] ;  /* 0x00c008001b1b7b82 */ /* 0x000ee20000000800 */
[----:B0-----:R-:W-:-:S07]  /*51d0*/  IADD3 R6, PT, PT, R11, R6, R5 ;  /* 0x000000060b067210 */ /* 0x001fce0007ffe005 */
[----:B------:R-:W0:Y:S08]  /*51e0*/  LDC R29, c[0x3][R29+0x24] ;  /* 0x00c009001d1d7b82 */ /* 0x000e300000000800 */
[----:B------:R-:W0:Y:S01]  /*51f0*/  LDC R31, c[0x3][R31+0x28] ;  /* 0x00c00a001f1f7b82 */ /* 0x000e220000000800 */
[----:B-1----:R-:W-:-:S07]  /*5200*/  IADD3 R6, PT, PT, R19, R17, R6 ;  /* 0x0000001113067210 */ /* 0x002fce0007ffe006 */
[----:B------:R-:W1:Y:S08]  /*5210*/  LDC R37, c[0x3][R37+0x2c] ;  /* 0x00c00b0025257b82 */ /* 0x000e700000000800 */
[----:B------:R-:W1:Y:S01]  /*5220*/  LDC R39, c[0x3][R39+0x30] ;  /* 0x00c00c0027277b82 */ /* 0x000e620000000800 */
[----:B--2---:R-:W-:-:S07]  /*5230*/  IADD3 R6, PT, PT, R23, R21, R6 ;  /* 0x0000001517067210 */ /* 0x004fce0007ffe006 */
[----:B------:R-:W2:Y:S08]  /*5240*/  LDC R41, c[0x3][R41+0x34] ;  /* 0x00c00d0029297b82 */ /* 0x000eb00000000800 */
[----:B------:R-:W2:Y:S01]  /*5250*/  LDC R43, c[0x3][R43+0x38] ;  /* 0x00c00e002b2b7b82 */ /* 0x000ea20000000800 */
[----:B---3--:R-:W-:-:S07]  /*5260*/  IADD3 R6, PT, PT, R27, R25, R6 ;  /* 0x000000191b067210 */ /* 0x008fce0007ffe006 */
[----:B------:R-:W3:Y:S08]  /*5270*/  LDC R45, c[0x3][R45+0x3c] ;  /* 0x00c00f002d2d7b82 */ /* 0x000ef00000000800 */
[----:B------:R-:W3:Y:S01]  /*5280*/  LDC R51, c[0x3][R51+0x40] ;  /* 0x00c0100033337b82 */ /* 0x000ee20000000800 */
[----:B0-----:R-:W-:-:S04]  /*5290*/  IADD3 R6, PT, PT, R31, R29, R6 ;  /* 0x0000001d1f067210 */ /* 0x001fc80007ffe006 */
[----:B-1----:R-:W-:-:S04]  /*52a0*/  IADD3 R6, PT, PT, R39, R37, R6 ;  /* 0x0000002527067210 */ /* 0x002fc80007ffe006 */
[----:B--2---:R-:W-:-:S04]  /*52b0*/  IADD3 R6, PT, PT, R43, R41, R6 ;  /* 0x000000292b067210 */ /* 0x004fc80007ffe006 */
[----:B---3--:R-:W-:Y:S01]  /*52c0*/  IADD3 R5, PT, PT, R51, R45, R6 ;  /* 0x0000002d33057210 */ /* 0x008fe20007ffe006 */
[----:B------:R-:W-:Y:S06]  /*52d0*/  @P0 BRA `(.L_x_98) ;  /* 0xfffffff800c40947 */ /* 0x000fec000383ffff */
[----:B------:R-:W-:-:S07]  /*52e0*/  IMAD.U32 R4, RZ, RZ, UR35 ;  /* 0x00000023ff047e24 */ /* 0x000fce000f8e00ff */
.L_x_97:
[----:B------:R-:W-:-:S09]  /*52f0*/  UISETP.NE.AND UP2, UPT, UR33, URZ, UPT ;  /* 0x000000ff2100728c */ /* 0x000fd2000bf45270 */
[----:B------:R-:W-:Y:S05]  /*5300*/  BRA.U !UP2, `(.L_x_46) ;  /* 0x000000050a647547 */ /* 0x000fea000b800000 */
[----:B------:R-:W-:Y:S02]  /*5310*/  UISETP.GE.U32.AND UP2, UPT, UR36, 0x7, UPT ;  /* 0x000000072400788c */ /* 0x000fe4000bf46070 */
[----:B------:R-:W-:-:S07]  /*5320*/  UISETP.NE.AND UP3, UPT, UR32, URZ, UPT ;  /* 0x000000ff2000728c */ /* 0x000fce000bf65270 */
[----:B------:R-:W-:Y:S05]  /*5330*/  BRA.U !UP2, `(.L_x_99) ;  /* 0x000000010a9c7547 */ /* 0x000fea000b800000 */
[----:B------:R-:W-:-:S05]  /*5340*/  IMAD.IADD R28, R1, 0x1, R4 ;  /* 0x00000001011c7824 */ /* 0x000fca00078e0204 */
[----:B------:R-:W2:Y:S04]  /*5350*/  LDL.U8 R8, [R28+0x29] ;  /* 0x000029001c087983 */ /* 0x000ea80000100000 */
[----:B------:R-:W3:Y:S04]  /*5360*/  LDL.U8 R6, [R28+0x28] ;  /* 0x000028001c067983 */ /* 0x000ee80000100000 */
[----:B------:R-:W5:Y:S04]  /*5370*/  LDL.U8 R10, [R28+0x2a] ;  /* 0x00002a001c0a7983 */ /* 0x000f680000100000 */
[----:B------:R-:W4:Y:S04]  /*5380*/  LDL.U8 R16, [R28+0x2b] ;  /* 0x00002b001c107983 */ /* 0x000f280000100000 */
[----:B------:R-:W4:Y:S04]  /*5390*/  LDL.U8 R18, [R28+0x2c] ;  /* 0x00002c001c127983 */ /* 0x000f280000100000 */
[----:B------:R-:W4:Y:S04]  /*53a0*/  LDL.U8 R20, [R28+0x2d] ;  /* 0x00002d001c147983 */ /* 0x000f280000100000 */
[----:B------:R-:W4:Y:S04]  /*53b0*/  LDL.U8 R22, [R28+0x2e] ;  /* 0x00002e001c167983 */ /* 0x000f280000100000 */
[----:B------:R-:W4:Y:S01]  /*53c0*/  LDL.U8 R26, [R28+0x2f] ;  /* 0x00002f001c1a7983 */ /* 0x000f220000100000 */
[----:B------:R-:W-:-:S04]  /*53d0*/  IMAD.MOV.U32 R27, RZ, RZ, 0x48 ;  /* 0x00000048ff1b7424 */ /* 0x000fc800078e00ff */
[--C-:B--2---:R-:W-:Y:S02]  /*53e0*/  IMAD R11, R8, 0xa8, R27.reuse ;  /* 0x000000a8080b7824 */ /* 0x104fe400078e021b */
[----:B---3--:R-:W-:Y:S02]  /*53f0*/  IMAD R9, R6, 0xa8, R27 ;  /* 0x000000a806097824 */ /* 0x008fe400078e021b */
[----:B------:R-:W-:Y:S02]  /*5400*/  IMAD R11, R4, 0x4, R11 ;  /* 0x00000004040b7824 */ /* 0x000fe400078e020b */
[--C-:B-----5:R-:W-:Y:S01]  /*5410*/  IMAD R17, R10, 0xa8, R27.reuse ;  /* 0x000000a80a117824 */ /* 0x120fe200078e021b */
[----:B------:R-:W-:Y:S01]  /*5420*/  LEA R9, R4, R9, 0x2 ;  /* 0x0000000904097211 */ /* 0x000fe200078e10ff */
[----:B----4-:R-:W-:Y:S02]  /*5430*/  IMAD R19, R16, 0xa8, R27 ;  /* 0x000000a810137824 */ /* 0x010fe400078e021b */
[----:B------:R-:W-:-:S02]  /*5440*/  IMAD R17, R4, 0x4, R17 ;  /* 0x0000000404117824 */ /* 0x000fc400078e0211 */
[----:B------:R-:W-:Y:S02]  /*5450*/  IMAD R21, R18, 0xa8, R27 ;  /* 0x000000a812157824 */ /* 0x000fe400078e021b */
[----:B------:R-:W-:Y:S02]  /*5460*/  IMAD R19, R4, 0x4, R19 ;  /* 0x0000000404137824 */ /* 0x000fe400078e0213 */
[----:B------:R-:W-:Y:S01]  /*5470*/  IMAD R23, R20, 0xa8, R27 ;  /* 0x000000a814177824 */ /* 0x000fe200078e021b */
[----:B------:R-:W0:Y:S01]  /*5480*/  LDC R6, c[0x3][R9+0x4] ;  /* 0x00c0010009067b82 */ /* 0x000e220000000800 */
[----:B------:R-:W-:Y:S02]  /*5490*/  IMAD R21, R4, 0x4, R21 ;  /* 0x0000000404157824 */ /* 0x000fe400078e0215 */
[----:B------:R-:W-:Y:S02]  /*54a0*/  IMAD R25, R22, 0xa8, R27 ;  /* 0x000000a816197824 */ /* 0x000fe400078e021b */
[----:B------:R-:W-:-:S03]  /*54b0*/  IMAD R23, R4, 0x4, R23 ;  /* 0x0000000404177824 */ /* 0x000fc600078e0217 */
[----:B------:R-:W0:Y:S01]  /*54c0*/  LDC R11, c[0x3][R11+0x8] ;  /* 0x00c002000b0b7b82 */ /* 0x000e220000000800 */
[----:B------:R-:W-:Y:S02]  /*54d0*/  IMAD R27, R26, 0xa8, R27 ;  /* 0x000000a81a1b7824 */ /* 0x000fe400078e021b */
[C---:B------:R-:W-:Y:S02]  /*54e0*/  IMAD R25, R4.reuse, 0x4, R25 ;  /* 0x0000000404197824 */ /* 0x040fe400078e0219 */
[----:B------:R-:W-:-:S03]  /*54f0*/  IMAD R27, R4, 0x4, R27 ;  /* 0x00000004041b7824 */ /* 0x000fc600078e021b */
[----:B------:R-:W1:Y:S08]  /*5500*/  LDC R17, c[0x3][R17+0xc] ;  /* 0x00c0030011117b82 */ /* 0x000e700000000800 */
[----:B------:R-:W1:Y:S08]  /*5510*/  LDC R19, c[0x3][R19+0x10] ;  /* 0x00c0040013137b82 */ /* 0x000e700000000800 */
[----:B------:R-:W2:Y:S08]  /*5520*/  LDC R21, c[0x3][R21+0x14] ;  /* 0x00c0050015157b82 */ /* 0x000eb00000000800 */
[----:B------:R-:W2:Y:S08]  /*5530*/  LDC R23, c[0x3][R23+0x18] ;  /* 0x00c0060017177b82 */ /* 0x000eb00000000800 */
[----:B------:R-:W3:Y:S08]  /*5540*/  LDC R25, c[0x3][R25+0x1c] ;  /* 0x00c0070019197b82 */ /* 0x000ef00000000800 */
[----:B------:R-:W3:Y:S01]  /*5550*/  LDC R27, c[0x3][R27+0x20] ;  /* 0x00c008001b1b7b82 */ /* 0x000ee20000000800 */
[----:B0-----:R-:W-:Y:S01]  /*5560*/  IADD3 R6, PT, PT, R11, R6, R5 ;  /* 0x000000060b067210 */ /* 0x001fe20007ffe005 */
[----:B------:R-:W-:-:S03]  /*5570*/  VIADD R4, R4, 0x8 ;  /* 0x0000000804047836 */ /* 0x000fc60000000000 */
[----:B-1----:R-:W-:-:S04]  /*5580*/  IADD3 R6, PT, PT, R19, R17, R6 ;  /* 0x0000001113067210 */ /* 0x002fc80007ffe006 */
[----:B--2---:R-:W-:-:S04]  /*5590*/  IADD3 R6, PT, PT, R23, R21, R6 ;  /* 0x0000001517067210 */ /* 0x004fc80007ffe006 */
[----:B---3--:R-:W-:-:S07]  /*55a0*/  IADD3 R5, PT, PT, R27, R25, R6 ;  /* 0x000000191b057210 */ /* 0x008fce0007ffe006 */
.L_x_99:
[----:B------:R-:W-:Y:S05]  /*55b0*/  BRA.U !UP3, `(.L_x_46) ;  /* 0x000000010bb87547 */ /* 0x000fea000b800000 */
[----:B------:R-:W-:Y:S02]  /*55c0*/  UISETP.GE.U32.AND UP2, UPT, UR37, 0x3, UPT ;  /* 0x000000032500788c */ /* 0x000fe4000bf46070 */
[----:B------:R-:W-:-:S07]  /*55d0*/  UISETP.NE.AND UP3, UPT, UR34, URZ, UPT ;  /* 0x000000ff2200728c */ /* 0x000fce000bf65270 */
[----:B------:R-:W-:Y:S05]  /*55e0*/  BRA.U !UP2, `(.L_x_100) ;  /* 0x000000010a547547 */ /* 0x000fea000b800000 */
[----:B------:R-:W-:-:S05]  /*55f0*/  IADD3 R6, PT, PT, R1, R4, RZ ;  /* 0x0000000401067210 */ /* 0x000fca0007ffe0ff */
[----:B------:R-:W2:Y:S04]  /*5600*/  LDL.U8 R10, [R6+0x29] ;  /* 0x00002900060a7983 */ /* 0x000ea80000100000 */
[----:B------:R-:W3:Y:S04]  /*5610*/  LDL.U8 R8, [R6+0x28] ;  /* 0x0000280006087983 */ /* 0x000ee80000100000 */
[----:B------:R-:W5:Y:S04]  /*5620*/  LDL.U8 R16, [R6+0x2a] ;  /* 0x00002a0006107983 */ /* 0x000f680000100000 */
[----:B------:R-:W4:Y:S01]  /*5630*/  LDL.U8 R18, [R6+0x2b] ;  /* 0x00002b0006127983 */ /* 0x000f220000100000 */
[----:B------:R-:W-:-:S04]  /*5640*/  IMAD.MOV.U32 R9, RZ, RZ, 0x48 ;  /* 0x00000048ff097424 */ /* 0x000fc800078e00ff */
[--C-:B--2---:R-:W-:Y:S02]  /*5650*/  IMAD R17, R10, 0xa8, R9.reuse ;  /* 0x000000a80a117824 */ /* 0x104fe400078e0209 */
[----:B---3--:R-:W-:Y:S02]  /*5660*/  IMAD R11, R8, 0xa8, R9 ;  /* 0x000000a8080b7824 */ /* 0x008fe400078e0209 */
[----:B------:R-:W-:Y:S02]  /*5670*/  IMAD R17, R4, 0x4, R17 ;  /* 0x0000000404117824 */ /* 0x000fe400078e0211 */
[----:B-----5:R-:W-:Y:S02]  /*5680*/  IMAD R19, R16, 0xa8, R9 ;  /* 0x000000a810137824 */ /* 0x020fe400078e0209 */
[----:B------:R-:W-:Y:S02]  /*5690*/  IMAD R11, R4, 0x4, R11 ;  /* 0x00000004040b7824 */ /* 0x000fe400078e020b */
[----:B----4-:R-:W-:Y:S01]  /*56a0*/  IMAD R9, R18, 0xa8, R9 ;  /* 0x000000a812097824 */ /* 0x010fe200078e0209 */
[----:B------:R-:W0:Y:S01]  /*56b0*/  LDC R17, c[0x3][R17+0x8] ;  /* 0x00c0020011117b82 */ /* 0x000e220000000800 */
[----:B------:R-:W-:-:S02]  /*56c0*/  IMAD R19, R4, 0x4, R19 ;  /* 0x0000000404137824 */ /* 0x000fc400078e0213 */
[----:B------:R-:W-:-:S05]  /*56d0*/  IMAD R9, R4, 0x4, R9 ;  /* 0x0000000404097824 */ /* 0x000fca00078e0209 */
[----:B------:R-:W0:Y:S08]  /*56e0*/  LDC R8, c[0x3][R11+0x4] ;  /* 0x00c001000b087b82 */ /* 0x000e300000000800 */
[----:B------:R-:W1:Y:S08]  /*56f0*/  LDC R6, c[0x3][R19+0xc] ;  /* 0x00c0030013067b82 */ /* 0x000e700000000800 */
[----:B------:R-:W1:Y:S01]  /*5700*/  LDC R9, c[0x3][R9+0x10] ;  /* 0x00c0040009097b82 */ /* 0x000e620000000800 */
[----:B------:R-:W-:Y:S01]  /*5710*/  VIADD R4, R4, 0x4 ;  /* 0x0000000404047836 */ /* 0x000fe20000000000 */
[----:B0-----:R-:W-:-:S04]  /*5720*/  IADD3 R5, PT, PT, R17, R8, R5 ;  /* 0x0000000811057210 */ /* 0x001fc80007ffe005 */
[----:B-1----:R-:W-:-:S07]  /*5730*/  IADD3 R5, PT, PT, R9, R6, R5 ;  /* 0x0000000609057210 */ /* 0x002fce0007ffe005 */
.L_x_100:
[----:B------:R-:W-:Y:S05]  /*5740*/  BRA.U !UP3, `(.L_x_46) ;  /* 0x000000010b547547 */ /* 0x000fea000b800000 */
[----:B------:R-:W-:-:S05]  /*5750*/  IMAD.IADD R10, R1, 0x1, R4 ;  /* 0x00000001010a7824 */ /* 0x000fca00078e0204 */
[----:B------:R-:W2:Y:S01]  /*5760*/  LDL.U8 R6, [R10+0x28] ;  /* 0x000028000a067983 */ /* 0x000ea20000100000 */
[----:B------:R-:W-:Y:S01]  /*5770*/  IMAD.MOV.U32 R11, RZ, RZ, 0x48 ;  /* 0x00000048ff0b7424 */ /* 0x000fe200078e00ff */
[----:B------:R-:W-:-:S03]  /*5780*/  UISETP.NE.AND UP2, UPT, UR34, 0x1, UPT ;  /* 0x000000012200788c */ /* 0x000fc6000bf45270 */
[----:B--2---:R-:W-:-:S05]  /*5790*/  IMAD R9, R6, 0xa8, R11 ;  /* 0x000000a806097824 */ /* 0x004fca00078e020b */
[----:B------:R-:W-:-:S04]  /*57a0*/  LEA R9, R4, R9, 0x2 ;  /* 0x0000000904097211 */ /* 0x000fc800078e10ff */
[----:B------:R-:W0:Y:S02]  /*57b0*/  LDC R6, c[0x3][R9+0x4] ;  /* 0x00c0010009067b82 */ /* 0x000e240000000800 */
[----:B0-----:R-:W-:Y:S01]  /*57c0*/  IMAD.IADD R5, R5, 0x1, R6 ;  /* 0x0000000105057824 */ /* 0x001fe200078e0206 */
[----:B------:R-:W-:Y:S06]  /*57d0*/  BRA.U !UP2, `(.L_x_46) ;  /* 0x000000010a307547 */ /* 0x000fec000b800000 */
[----:B------:R-:W-:Y:S01]  /*57e0*/  UISETP.NE.AND UP2, UPT, UR34, 0x2, UPT ;  /* 0x000000022200788c */ /* 0x000fe2000bf45270 */
[----:B------:R-:W2:Y:S05]  /*57f0*/  LDL.U8 R6, [R10+0x29] ;  /* 0x000029000a067983 */ /* 0x000eaa0000100000 */
[----:B------:R-:W-:-:S13]  /*5800*/  PLOP3.LUT P0, PT, PT, PT, UP2, 0x80, 0x8 ;  /* 0x000000000008781c */ /* 0x000fda0003f0f028 */
[----:B------:R-:W3:Y:S01]  /*5810*/  @P0 LDL.U8 R8, [R10+0x2a] ;  /* 0x00002a000a080983 */ /* 0x000ee20000100000 */
[----:B--2---:R-:W-:-:S04]  /*5820*/  IMAD R9, R6, 0xa8, R11 ;  /* 0x000000a806097824 */ /* 0x004fc800078e020b */
[----:B------:R-:W-:-:S04]  /*5830*/  IMAD R9, R4, 0x4, R9 ;  /* 0x0000000404097824 */ /* 0x000fc800078e0209 */
[----:B------:R-:W0:Y:S01]  /*5840*/  LDC R6, c[0x3][R9+0x8] ;  /* 0x00c0020009067b82 */ /* 0x000e220000000800 */
[----:B---3--:R-:W-:-:S04]  /*5850*/  @P0 IMAD R11, R8, 0xa8, R11 ;  /* 0x000000a8080b0824 */ /* 0x008fc800078e020b */
[----:B------:R-:W-:-:S04]  /*5860*/  @P0 IMAD R11, R4, 0x4, R11 ;  /* 0x00000004040b0824 */ /* 0x000fc800078e020b */
[----:B------:R-:W1:Y:S01]  /*5870*/  @P0 LDC R4, c[0x3][R11+0xc] ;  /* 0x00c003000b040b82 */ /* 0x000e620000000800 */
[----:B0-----:R-:W-:-:S04]  /*5880*/  IMAD.IADD R5, R5, 0x1, R6 ;  /* 0x0000000105057824 */ /* 0x001fc800078e0206 */
[----:B-1----:R-:W-:-:S07]  /*5890*/  @P0 IMAD.IADD R5, R5, 0x1, R4 ;  /* 0x0000000105050824 */ /* 0x002fce00078e0204 */
.L_x_46:
[----:B------:R0:W-:Y:S01]  /*58a0*/  STL [R0], R5 ;  /* 0x0000000500007387 */ /* 0x0001e20000100800 */
[----:B------:R-:W-:Y:S01]  /*58b0*/  BSSY.RECONVERGENT B1, `(.L_x_101) ;  /* 0x000000e000017945 */ /* 0x000fe20003800200 */
[----:B------:R-:W-:-:S07]  /*58c0*/  IMAD.MOV.U32 R6, RZ, RZ, RZ ;  /* 0x000000ffff067224 */ /* 0x000fce00078e00ff */
.L_x_103:
[----:B------:R-:W-:Y:S01]  /*58d0*/  ISETP.NE.AND P0, PT, R6, UR22, PT ;  /* 0x0000001606007c0c */ /* 0x000fe2000bf05270 */
[----:B-1-3--:R-:W-:Y:S02]  /*58e0*/  IMAD.MOV.U32 R9, RZ, RZ, R6 ;  /* 0x000000ffff097224 */ /* 0x00afe400078e0006 */
[----:B------:R-:W-:-:S10]  /*58f0*/  IMAD.U32 R4, RZ, RZ, UR22 ;  /* 0x00000016ff047e24 */ /* 0x000fd4000f8e00ff */
[----:B------:R-:W-:Y:S05]  /*5900*/  @!P0 BRA `(.L_x_102) ;  /* 0x0000000000208947 */ /* 0x000fea0003800000 */
[----:B------:R-:W-:-:S05]  /*5910*/  IADD3 R8, PT, PT, R1, R6, RZ ;  /* 0x0000000601087210 */ /* 0x000fca0007ffe0ff */
[----:B0-----:R-:W2:Y:S04]  /*5920*/  LDL.U8 R5, [R8] ;  /* 0x0000000008057983 */ /* 0x001ea80000100000 */
[----:B------:R-:W3:Y:S01]  /*5930*/  LDL.U8 R4, [R8+0x1] ;  /* 0x0000010008047983 */ /* 0x000ee20000100000 */
[----:B------:R-:W-:Y:S02]  /*5940*/  VIADD R6, R6, 0x1 ;  /* 0x0000000106067836 */ /* 0x000fe40000000000 */
[----:B--2---:R-:W-:-:S05]  /*5950*/  VIADD R5, R5, 0x1 ;  /* 0x0000000105057836 */ /* 0x004fca0000000000 */
[----:B---3--:R-:W-:-:S13]  /*5960*/  ISETP.GE.U32.AND P0, PT, R5, R4, PT ;  /* 0x000000040500720c */ /* 0x008fda0003f06070 */
[----:B------:R-:W-:Y:S05]  /*5970*/  @P0 BRA `(.L_x_103) ;  /* 0xfffffffc00d40947 */ /* 0x000fea000383ffff */
[----:B------:R-:W-:-:S07]  /*5980*/  IMAD.MOV.U32 R4, RZ, RZ, R9 ;  /* 0x000000ffff047224 */ /* 0x000fce00078e0009 */
.L_x_102:
[----:B----4-:R-:W-:Y:S05]  /*5990*/  BSYNC.RECONVERGENT B1 ;  /* 0x0000000000017941 */ /* 0x010fea0003800200 */
.L_x_101:
[----:B0-----:R-:W2:Y:S01]  /*59a0*/  LDL.U8 R5, [R1] ;  /* 0x0000000001057983 */ /* 0x001ea20000100000 */
[----:B------:R-:W-:Y:S01]  /*59b0*/  IADD3 R2, P1, PT, R2, 0x4, RZ ;  /* 0x0000000402027810 */ /* 0x000fe20007f3e0ff */
[----:B------:R-:W-:-:S04]  /*59c0*/  VIADD R0, R0, 0x4 ;  /* 0x0000000400007836 */ /* 0x000fc80000000000 */
[----:B------:R-:W-:Y:S01]  /*59d0*/  IMAD.X R3, RZ, RZ, R3, P1 ;  /* 0x000000ffff037224 */ /* 0x000fe200008e0603 */
[----:B--2---:R-:W-:-:S13]  /*59e0*/  ISETP.LT.AND P0, PT, R5, UR26, PT ;  /* 0x0000001a05007c0c */ /* 0x004fda000bf01270 */
[----:B------:R-:W-:Y:S05]  /*59f0*/  @!P0 BRA `(.L_x_104) ;  /* 0x00000078009c8947 */ /* 0x000fea0003800000 */
[----:B------:R-:W-:-:S05]  /*5a00*/  IMAD.IADD R6, R1, 0x1, R4 ;  /* 0x0000000101067824 */ /* 0x000fca00078e0204 */
[----:B------:R-:W2:Y:S01]  /*5a10*/  LDL.U8 R5, [R6] ;  /* 0x0000000006057983 */ /* 0x000ea20000100000 */
[----:B------:R-:W-:Y:S01]  /*5a20*/  ISETP.NE.AND P0, PT, R4, RZ, PT ;  /* 0x000000ff0400720c */ /* 0x000fe20003f05270 */
[----:B------:R-:W-:Y:S01]  /*5a30*/  BSSY.RECONVERGENT B1, `(.L_x_105) ;  /* 0x000006f000017945 */ /* 0x000fe20003800200 */
[----:B--2---:R-:W-:-:S05]  /*5a40*/  VIADD R5, R5, 0x1 ;  /* 0x0000000105057836 */ /* 0x004fca0000000000 */
[----:B------:R0:W-:Y:S06]  /*5a50*/  STL.U8 [R6], R5 ;  /* 0x0000000506007387 */ /* 0x0001ec0000100000 */
[----:B------:R-:W-:Y:S05]  /*5a60*/  @!P0 BRA `(.L_x_106) ;  /* 0x0000000400ac8947 */ /* 0x000fea0003800000 */
[C---:B------:R-:W-:Y:S01]  /*5a70*/  ISETP.GE.U32.AND P0, PT, R4.reuse, 0x10, PT ;  /* 0x000000100400780c */ /* 0x040fe20003f06070 */
[----:B------:R-:W-:Y:S01]  /*5a80*/  BSSY.RECONVERGENT B2, `(.L_x_107) ;  /* 0x0000035000027945 */ /* 0x000fe20003800200 */
[----:B------:R-:W-:Y:S01]  /*5a90*/  LOP3.LUT R23, R4, 0xf, RZ, 0xc0, !PT ;  /* 0x0000000f04177812 */ /* 0x000fe200078ec0ff */
[----:B0-----:R-:W-:-:S10]  /*5aa0*/  IMAD.MOV.U32 R6, RZ, RZ, RZ ;  /* 0x000000ffff067224 */ /* 0x001fd400078e00ff */
[----:B------:R-:W-:Y:S05]  /*5ab0*/  @!P0 BRA `(.L_x_108) ;  /* 0x0000000000c48947 */ /* 0x000fea0003800000 */
[----:B------:R-:W-:Y:S01]  /*5ac0*/  HFMA2 R5, -RZ, RZ, 0, 0 ;  /* 0x00000000ff057431 */ /* 0x000fe200000001ff */
[----:B------:R-:W-:-:S07]  /*5ad0*/  LOP3.LUT R6, R4, 0xfffffff0, RZ, 0xc0, !PT ;  /* 0xfffffff004067812 */ /* 0x000fce00078ec0ff */
.L_x_109:
[C---:B0-----:R-:W-:Y:S02]  /*5ae0*/  VIADD R16, R5.reuse, 0x8 ;  /* 0x0000000805107836 */ /* 0x041fe40000000000 */
[C---:B------:R-:W-:Y:S02]  /*5af0*/  VIADD R17, R5.reuse, 0x9 ;  /* 0x0000000905117836 */ /* 0x040fe40000000000 */
[C---:B------:R-:W-:Y:S01]  /*5b00*/  VIADD R8, R5.reuse, 0x4 ;  /* 0x0000000405087836 */ /* 0x040fe20000000000 */
[----:B------:R-:W-:Y:S01]  /*5b10*/  LOP3.LUT R20, R16, 0xffff, RZ, 0xc0, !PT ;  /* 0x0000ffff10147812 */ /* 0x000fe200078ec0ff */
[----:B------:R-:W-:Y:S01]  /*5b20*/  VIADD R9, R5, 0x5 ;  /* 0x0000000505097836 */ /* 0x000fe20000000000 */
        /* <DEDUP_REMOVED lines=32> */
[----:B------:R-:W-:Y:S01]  /*5d30*/  PRMT R17, R5, 0x3340, R16 ;  /* 0x0000334005117816 */ /* 0x000fe20000000010 */
[----:B------:R-:W-:Y:S01]  /*5d40*/  IMAD.IADD R16, R1, 0x1, R5 ;  /* 0x0000000101107824 */ /* 0x000fe200078e0205 */
[----:B------:R-:W-:Y:S01]  /*5d50*/  PRMT R9, R18, 0x5410, R11 ;  /* 0x0000541012097816 */ /* 0x000fe2000000000b */
[----:B------:R-:W-:Y:S01]  /*5d60*/  VIADD R5, R5, 0x10 ;  /* 0x0000001005057836 */ /* 0x000fe20000000000 */
[----:B------:R-:W-:-:S02]  /*5d70*/  PRMT R10, R20, 0x5410, R19 ;  /* 0x00005410140a7816 */ /* 0x000fc40000000013 */
[----:B------:R-:W-:Y:S02]  /*5d80*/  PRMT R11, R26, 0x5410, R21 ;  /* 0x000054101a0b7816 */ /* 0x000fe40000000015 */
[----:B------:R-:W-:Y:S02]  /*5d90*/  PRMT R8, R17, 0x5410, R8 ;  /* 0x0000541011087816 */ /* 0x000fe40000000008 */
[----:B------:R-:W-:-:S03]  /*5da0*/  ISETP.NE.AND P0, PT, R5, R6, PT ;  /* 0x000000060500720c */ /* 0x000fc60003f05270 */
[----:B------:R0:W-:Y:S10]  /*5db0*/  STL.128 [R16], R8 ;  /* 0x0000000810007387 */ /* 0x0001f40000100c00 */
[----:B------:R-:W-:Y:S05]  /*5dc0*/  @P0 BRA `(.L_x_109) ;  /* 0xfffffffc00440947 */ /* 0x000fea000383ffff */
.L_x_108:
[----:B------:R-:W-:Y:S05]  /*5dd0*/  BSYNC.RECONVERGENT B2 ;  /* 0x0000000000027941 */ /* 0x000fea0003800200 */
.L_x_107:
[----:B------:R-:W-:-:S13]  /*5de0*/  ISETP.NE.AND P0, PT, R23, RZ, PT ;  /* 0x000000ff1700720c */ /* 0x000fda0003f05270 */
[----:B------:R-:W-:Y:S05]  /*5df0*/  @!P0 BRA `(.L_x_106) ;  /* 0x0000000000c88947 */ /* 0x000fea0003800000 */
[----:B------:R-:W-:Y:S01]  /*5e00*/  ISETP.GE.U32.AND P0, PT, R23, 0x8, PT ;  /* 0x000000081700780c */ /* 0x000fe20003f06070 */
[----:B------:R-:W-:Y:S01]  /*5e10*/  BSSY.RECONVERGENT B2, `(.L_x_110) ;  /* 0x0000014000027945 */ /* 0x000fe20003800200 */
[----:B------:R-:W-:-:S11]  /*5e20*/  LOP3.LUT R19, R4, 0x7, RZ, 0xc0, !PT ;  /* 0x0000000704137812 */ /* 0x000fd600078ec0ff */
[----:B------:R-:W-:Y:S05]  /*5e30*/  @!P0 BRA `(.L_x_111) ;  /* 0x0000000000448947 */ /* 0x000fea0003800000 */
[----:B------:R-:W-:Y:S01]  /*5e40*/  IADD3 R18, PT, PT, R1, R6, RZ ;  /* 0x0000000601127210 */ /* 0x000fe20007ffe0ff */
[C---:B------:R-:W-:Y:S02]  /*5e50*/  VIADD R5, R6.reuse, 0x1 ;  /* 0x0000000106057836 */ /* 0x040fe40000000000 */
[C---:B0-----:R-:W-:Y:S02]  /*5e60*/  VIADD R8, R6.reuse, 0x2 ;  /* 0x0000000206087836 */ /* 0x041fe40000000000 */
[C---:B------:R-:W-:Y:S01]  /*5e70*/  VIADD R9, R6.reuse, 0x3 ;  /* 0x0000000306097836 */ /* 0x040fe20000000000 */
[----:B------:R-:W-:Y:S01]  /*5e80*/  STL.U8 [R18+0x1], R5 ;  /* 0x0000010512007387 */ /* 0x000fe20000100000 */
[C---:B------:R-:W-:Y:S02]  /*5e90*/  VIADD R10, R6.reuse, 0x4 ;  /* 0x00000004060a7836 */ /* 0x040fe40000000000 */
[C---:B------:R-:W-:Y:S01]  /*5ea0*/  VIADD R11, R6.reuse, 0x5 ;  /* 0x00000005060b7836 */ /* 0x040fe20000000000 */
[----:B------:R-:W-:Y:S01]  /*5eb0*/  STL.U8 [R18+0x2], R8 ;  /* 0x0000020812007387 */ /* 0x000fe20000100000 */
[----:B------:R-:W-:-:S02]  /*5ec0*/  VIADD R16, R6, 0x6 ;  /* 0x0000000606107836 */ /* 0x000fc40000000000 */
[C---:B------:R-:W-:Y:S01]  /*5ed0*/  VIADD R17, R6.reuse, 0x7 ;  /* 0x0000000706117836 */ /* 0x040fe20000000000 */
[----:B------:R-:W-:Y:S04]  /*5ee0*/  STL.U8 [R18+0x3], R9 ;  /* 0x0000030912007387 */ /* 0x000fe80000100000 */
[----:B------:R-:W-:Y:S04]  /*5ef0*/  STL.U8 [R18+0x4], R10 ;  /* 0x0000040a12007387 */ /* 0x000fe80000100000 */
[----:B------:R-:W-:Y:S04]  /*5f00*/  STL.U8 [R18+0x5], R11 ;  /* 0x0000050b12007387 */ /* 0x000fe80000100000 */
[----:B------:R-:W-:Y:S04]  /*5f10*/  STL.U8 [R18+0x6], R16 ;  /* 0x0000061012007387 */ /* 0x000fe80000100000 */
[----:B------:R-:W-:Y:S04]  /*5f20*/  STL.U8 [R18+0x7], R17 ;  /* 0x0000071112007387 */ /* 0x000fe80000100000 */
[----:B------:R0:W-:Y:S02]  /*5f30*/  STL.U8 [R18], R6 ;  /* 0x0000000612007387 */ /* 0x0001e40000100000 */
[----:B0-----:R-:W-:-:S07]  /*5f40*/  VIADD R6, R6, 0x8 ;  /* 0x0000000806067836 */ /* 0x001fce0000000000 */
.L_x_111:
[----:B------:R-:W-:Y:S05]  /*5f50*/  BSYNC.RECONVERGENT B2 ;  /* 0x0000000000027941 */ /* 0x000fea0003800200 */
.L_x_110:
[----:B------:R-:W-:-:S13]  /*5f60*/  ISETP.NE.AND P0, PT, R19, RZ, PT ;  /* 0x000000ff1300720c */ /* 0x000fda0003f05270 */
[----:B------:R-:W-:Y:S05]  /*5f70*/  @!P0 BRA `(.L_x_106) ;  /* 0x0000000000688947 */ /* 0x000fea0003800000 */
[----:B------:R-:W-:Y:S01]  /*5f80*/  ISETP.GE.U32.AND P0, PT, R19, 0x4, PT ;  /* 0x000000041300780c */ /* 0x000fe20003f06070 */
[----:B------:R-:W-:Y:S01]  /*5f90*/  BSSY.RECONVERGENT B2, `(.L_x_112) ;  /* 0x000000c000027945 */ /* 0x000fe20003800200 */
[----:B------:R-:W-:-:S11]  /*5fa0*/  LOP3.LUT R5, R4, 0x3, RZ, 0xc0, !PT ;  /* 0x0000000304057812 */ /* 0x000fd600078ec0ff */
[----:B------:R-:W-:Y:S05]  /*5fb0*/  @!P0 BRA `(.L_x_113) ;  /* 0x0000000000248947 */ /* 0x000fea0003800000 */
[----:B0-----:R-:W-:Y:S01]  /*5fc0*/  IADD3 R9, PT, PT, R1, R6, RZ ;  /* 0x0000000601097210 */ /* 0x001fe20007ffe0ff */
[C---:B------:R-:W-:Y:S02]  /*5fd0*/  VIADD R4, R6.reuse, 0x1 ;  /* 0x0000000106047836 */ /* 0x040fe40000000000 */
[C---:B------:R-:W-:Y:S02]  /*5fe0*/  VIADD R8, R6.reuse, 0x2 ;  /* 0x0000000206087836 */ /* 0x040fe40000000000 */
[C---:B------:R-:W-:Y:S01]  /*5ff0*/  VIADD R10, R6.reuse, 0x3 ;  /* 0x00000003060a7836 */ /* 0x040fe20000000000 */
[----:B------:R-:W-:Y:S04]  /*6000*/  STL.U8 [R9+0x1], R4 ;  /* 0x0000010409007387 */ /* 0x000fe80000100000 */
[----:B------:R-:W-:Y:S04]  /*6010*/  STL.U8 [R9+0x2], R8 ;  /* 0x0000020809007387 */ /* 0x000fe80000100000 */
[----:B------:R-:W-:Y:S04]  /*6020*/  STL.U8 [R9+0x3], R10 ;  /* 0x0000030a09007387 */ /* 0x000fe80000100000 */
[----:B------:R0:W-:Y:S02]  /*6030*/  STL.U8 [R9], R6 ;  /* 0x0000000609007387 */ /* 0x0001e40000100000 */
[----:B0-----:R-:W-:-:S07]  /*6040*/  VIADD R6, R6, 0x4 ;  /* 0x0000000406067836 */ /* 0x001fce0000000000 */
.L_x_113:
[----:B------:R-:W-:Y:S05]  /*6050*/  BSYNC.RECONVERGENT B2 ;  /* 0x0000000000027941 */ /* 0x000fea0003800200 */
.L_x_112:
[----:B------:R-:W-:-:S13]  /*6060*/  ISETP.NE.AND P0, PT, R5, RZ, PT ;  /* 0x000000ff0500720c */ /* 0x000fda0003f05270 */
[----:B------:R-:W-:Y:S05]  /*6070*/  @!P0 BRA `(.L_x_106) ;  /* 0x0000000000288947 */ /* 0x000fea0003800000 */
[----:B0-----:R-:W-:Y:S01]  /*6080*/  IMAD.IADD R9, R1, 0x1, R6 ;  /* 0x0000000101097824 */ /* 0x001fe200078e0206 */
[----:B------:R-:W-:-:S04]  /*6090*/  ISETP.NE.AND P0, PT, R5, 0x1, PT ;  /* 0x000000010500780c */ /* 0x000fc80003f05270 */
[----:B------:R1:W-:Y:S09]  /*60a0*/  STL.U8 [R9], R6 ;  /* 0x0000000609007387 */ /* 0x0003f20000100000 */
[----:B------:R-:W-:Y:S05]  /*60b0*/  @!P0 BRA `(.L_x_106) ;  /* 0x0000000000188947 */ /* 0x000fea0003800000 */
[----:B------:R-:W-:Y:S01]  /*60c0*/  VIADD R4, R6, 0x1 ;  /* 0x0000000106047836 */ /* 0x000fe20000000000 */
[----:B------:R-:W-:-:S04]  /*60d0*/  ISETP.NE.AND P0, PT, R5, 0x2, PT ;  /* 0x000000020500780c */ /* 0x000fc80003f05270 */
[----:B------:R2:W-:Y:S09]  /*60e0*/  STL.U8 [R9+0x1], R4 ;  /* 0x0000010409007387 */ /* 0x0005f20000100000 */
[----:B------:R-:W-:Y:S05]  /*60f0*/  @!P0 BRA `(.L_x_106) ;  /* 0x0000000000088947 */ /* 0x000fea0003800000 */
[----:B-1----:R-:W-:-:S05]  /*6100*/  VIADD R6, R6, 0x2 ;  /* 0x0000000206067836 */ /* 0x002fca0000000000 */
[----:B------:R3:W-:Y:S02]  /*6110*/  STL.U8 [R9+0x2], R6 ;  /* 0x0000020609007387 */ /* 0x0007e40000100000 */
.L_x_106:
[----:B------:R-:W-:Y:S05]  /*6120*/  BSYNC.RECONVERGENT B1 ;  /* 0x0000000000017941 */ /* 0x000fea0003800200 */
.L_x_105:
[----:B------:R-:W-:Y:S05]  /*6130*/  BRA `(.L_x_114) ;  /* 0xffffffd800c87947 */ /* 0x000fea000383ffff */
.L_x_45:
[----:B------:R-:W-:Y:S01]  /*6140*/  UISETP.GE.AND UP2, UPT, UR40, 0x1, UPT ;  /* 0x000000012800788c */ /* 0x000fe2000bf46270 */
[----:B0-2---:R-:W-:-:S05]  /*6150*/  IMAD.MOV.U32 R5, RZ, RZ, RZ ;  /* 0x000000ffff057224 */ /* 0x005fca00078e00ff */
[----:B------:R-:W-:Y:S01]  /*6160*/  PLOP3.LUT P0, PT, PT, PT, UP2, 0x80, 0x8 ;  /* 0x000000000008781c */ /* 0x000fe20003f0f028 */
[----:B------:R-:W-:-:S12]  /*6170*/  UISETP.GT.AND UP2, UPT, UR15, URZ, UPT ;  /* 0x000000ff0f00728c */ /* 0x000fd8000bf44270 */
[----:B------:R0:W-:Y:S01]  /*6180*/  @P0 STL.U8 [R1+0x14], RZ ;  /* 0x000014ff01000387 */ /* 0x0001e20000100000 */
[----:B------:R-:W-:Y:S05]  /*6190*/  BRA.U !UP2, `(.L_x_115) ;  /* 0x000000150ae07547 */ /* 0x000fea000b800000 */
[----:B------:R-:W-:Y:S01]  /*61a0*/  UISETP.GE.AND UP2, UPT, UR15, 0x4, UPT ;  /* 0x000000040f00788c */ /* 0x000fe2000bf46270 */
[----:B------:R-:W-:-:S08]  /*61b0*/  MOV R6, RZ ;  /* 0x000000ff00067202 */ /* 0x000fd00000000f00 */
[----:B------:R-:W-:Y:S05]  /*61c0*/  BRA.U !UP2, `(.L_x_116) ;  /* 0x000000090acc7547 */ /* 0x000fea000b800000 */
[----:B------:R-:W-:Y:S01]  /*61d0*/  UISETP.GT.AND UP2, UPT, UR16, URZ, UPT ;  /* 0x000000ff1000728c */ /* 0x000fe2000bf44270 */
[----:B---3--:R-:W-:-:S08]  /*61e0*/  IMAD.MOV.U32 R4, RZ, RZ, RZ ;  /* 0x000000ffff047224 */ /* 0x008fd000078e00ff */
[----:B------:R-:W-:Y:S05]  /*61f0*/  BRA.U !UP2, `(.L_x_117) ;  /* 0x000000090a587547 */ /* 0x000fea000b800000 */
[----:B------:R-:W-:Y:S02]  /*6200*/  IADD3 R5, PT, PT, -R4, UR16, RZ ;  /* 0x0000001004057c10 */ /* 0x000fe4000fffe1ff */
[----:B------:R-:W-:Y:S02]  /*6210*/  PLOP3.LUT P0, PT, PT, PT, PT, 0x80, 0x8 ;  /* 0x000000000008781c */ /* 0x000fe40003f0f070 */
[----:B------:R-:W-:-:S13]  /*6220*/  ISETP.GT.AND P1, PT, R5, 0xc, PT ;  /* 0x0000000c0500780c */ /* 0x000fda0003f24270 */
[----:B------:R-:W-:Y:S05]  /*6230*/  @!P1 BRA `(.L_x_118) ;  /* 0x0000000400789947 */ /* 0x000fea0003800000 */
[----:B------:R-:W-:Y:S01]  /*6240*/  PLOP3.LUT P0, PT, PT, PT, PT, 0x8, 0x80 ;  /* 0x000000000080781c */ /* 0x000fe20003f0e170 */
[----:B------:R-:W-:-:S12]  /*6250*/  UIADD3 UR14, UPT, UPT, UR16, -0xc, URZ ;  /* 0xfffffff4100e7890 */ /* 0x000fd8000fffe0ff */
.L_x_119:
[----:B------:R-:W-:-:S05]  /*6260*/  IMAD.IADD R20, R1, 0x1, R4 ;  /* 0x0000000101147824 */ /* 0x000fca00078e0204 */
[----:B--2---:R-:W2:Y:S02]  /*6270*/  LDL R5, [R20+0x14] ;  /* 0x0000140014057983 */ /* 0x004ea40000100800 */
[C---:B--2---:R-:W-:Y:S02]  /*6280*/  PRMT R16, R5.reuse, 0x7770, RZ ;  /* 0x0000777005107816 */ /* 0x044fe400000000ff */
[C---:B-1----:R-:W-:Y:S02]  /*6290*/  PRMT R10, R5.reuse, 0x7771, RZ ;  /* 0x00007771050a7816 */ /* 0x042fe400000000ff */
[C---:B------:R-:W-:Y:S02]  /*62a0*/  PRMT R6, R5.reuse, 0x7773, RZ ;  /* 0x0000777305067816 */ /* 0x040fe400000000ff */
[----:B------:R-:W-:Y:S02]  /*62b0*/  PRMT R8, R5, 0x7772, RZ ;  /* 0x0000777205087816 */ /* 0x000fe400000000ff */
[----:B------:R-:W-:-:S02]  /*62c0*/  LOP3.LUT R16, R16, 0xff, RZ, 0xc0, !PT ;  /* 0x000000ff10107812 */ /* 0x000fc400078ec0ff */
[----:B------:R-:W-:Y:S02]  /*62d0*/  LOP3.LUT R10, R10, 0xff, RZ, 0xc0, !PT ;  /* 0x000000ff0a0a7812 */ /* 0x000fe400078ec0ff */
[----:B------:R-:W-:Y:S01]  /*62e0*/  LOP3.LUT R6, R6, 0xff, RZ, 0xc0, !PT ;  /* 0x000000ff06067812 */ /* 0x000fe200078ec0ff */
[C---:B------:R-:W-:Y:S01]  /*62f0*/  IMAD.IADD R9, R1.reuse, 0x1, R16 ;  /* 0x0000000101097824 */ /* 0x040fe200078e0210 */
[----:B------:R-:W-:Y:S01]  /*6300*/  LOP3.LUT R8, R8, 0xff, RZ, 0xc0, !PT ;  /* 0x000000ff08087812 */ /* 0x000fe200078ec0ff */
[C---:B------:R-:W-:Y:S02]  /*6310*/  IMAD.IADD R11, R1.reuse, 0x1, R10 ;  /* 0x00000001010b7824 */ /* 0x040fe400078e020a */
[C---:B------:R-:W-:Y:S02]  /*6320*/  IMAD.IADD R18, R1.reuse, 0x1, R6 ;  /* 0x0000000101127824 */ /* 0x040fe400078e0206 */
[C---:B------:R-:W-:Y:S01]  /*6330*/  IMAD.IADD R17, R1.reuse, 0x1, R8 ;  /* 0x0000000101117824 */ /* 0x040fe200078e0208 */
[----:B------:R-:W2:Y:S04]  /*6340*/  LDL.U8 R9, [R9+0x4065] ;  /* 0x0040650009097983 */ /* 0x000ea80000100000 */
[----:B------:R-:W2:Y:S04]  /*6350*/  LDL.U8 R8, [R11+0x4065] ;  /* 0x004065000b087983 */ /* 0x000ea80000100000 */
[----:B------:R-:W3:Y:S04]  /*6360*/  LDL.U8 R5, [R18+0x4065] ;  /* 0x0040650012057983 */ /* 0x000ee80000100000 */
[----:B------:R-:W3:Y:S01]  /*6370*/  LDL.U8 R6, [R17+0x4065] ;  /* 0x0040650011067983 */ /* 0x000ee20000100000 */
[----:B------:R-:W-:-:S02]  /*6380*/  IADD3 R22, PT, PT, R1, 0x4, R4 ;  /* 0x0000000401167810 */ /* 0x000fc40007ffe004 */
[----:B--2---:R-:W-:Y:S02]  /*6390*/  PRMT R8, R9, 0x3340, R8 ;  /* 0x0000334009087816 */ /* 0x004fe40000000008 */
[----:B---3--:R-:W-:-:S04]  /*63a0*/  PRMT R5, R6, 0x3340, R5 ;  /* 0x0000334006057816 */ /* 0x008fc80000000005 */
[----:B------:R-:W-:-:S05]  /*63b0*/  PRMT R5, R8, 0x5410, R5 ;  /* 0x0000541008057816 */ /* 0x000fca0000000005 */
[----:B------:R1:W-:Y:S04]  /*63c0*/  STL [R20+0x28], R5 ;  /* 0x0000280514007387 */ /* 0x0003e80000100800 */
[----:B------:R-:W2:Y:S02]  /*63d0*/  LDL R6, [R22+0x14] ;  /* 0x0000140016067983 */ /* 0x000ea40000100800 */
[C---:B--2---:R-:W-:Y:S02]  /*63e0*/  PRMT R16, R6.reuse, 0x7770, RZ ;  /* 0x0000777006107816 */ /* 0x044fe400000000ff */
[C---:B------:R-:W-:Y:S02]  /*63f0*/  PRMT R10, R6.reuse, 0x7771, RZ ;  /* 0x00007771060a7816 */ /* 0x040fe400000000ff */
[----:B------:R-:W-:-:S02]  /*6400*/  PRMT R8, R6, 0x7772, RZ ;  /* 0x0000777206087816 */ /* 0x000fc400000000ff */
[----:B------:R-:W-:Y:S02]  /*6410*/  PRMT R9, R6, 0x7773, RZ ;  /* 0x0000777306097816 */ /* 0x000fe400000000ff */
[----:B------:R-:W-:Y:S02]  /*6420*/  LOP3.LUT R16, R16, 0xff, RZ, 0xc0, !PT ;  /* 0x000000ff10107812 */ /* 0x000fe400078ec0ff */
[----:B------:R-:W-:Y:S02]  /*6430*/  LOP3.LUT R10, R10, 0xff, RZ, 0xc0, !PT ;  /* 0x000000ff0a0a7812 */ /* 0x000fe400078ec0ff */
[----:B------:R-:W-:Y:S02]  /*6440*/  LOP3.LUT R8, R8, 0xff, RZ, 0xc0, !PT ;  /* 0x000000ff08087812 */ /* 0x000fe400078ec0ff */
[----:B------:R-:W-:Y:S01]  /*6450*/  LOP3.LUT R6, R9, 0xff, RZ, 0xc0, !PT ;  /* 0x000000ff09067812 */ /* 0x000fe200078ec0ff */
[C---:B------:R-:W-:Y:S02]  /*6460*/  IMAD.IADD R9, R1.reuse, 0x1, R16 ;  /* 0x0000000101097824 */ /* 0x040fe400078e0210 */
[C---:B------:R-:W-:Y:S01]  /*6470*/  IMAD.IADD R11, R1.reuse, 0x1, R10 ;  /* 0x00000001010b7824 */ /* 0x040fe200078e020a */
[C---:B------:R-:W-:Y:S01]  /*6480*/  IADD3 R18, PT, PT, R1.reuse, R6, RZ ;  /* 0x0000000601127210 */ /* 0x040fe20007ffe0ff */
[----:B------:R-:W-:-:S02]  /*6490*/  IMAD.IADD R17, R1, 0x1, R8 ;  /* 0x0000000101117824 */ /* 0x000fc400078e0208 */
[----:B------:R-:W2:Y:S04]  /*64a0*/  LDL.U8 R9, [R9+0x4065] ;  /* 0x0040650009097983 */ /* 0x000ea80000100000 */
[----:B------:R-:W2:Y:S04]  /*64b0*/  LDL.U8 R8, [R11+0x4065] ;  /* 0x004065000b087983 */ /* 0x000ea80000100000 */
[----:B-1----:R-:W3:Y:S04]  /*64c0*/  LDL.U8 R5, [R18+0x4065] ;  /* 0x0040650012057983 */ /* 0x002ee80000100000 */
        /* <DEDUP_REMOVED lines=13> */
[----:B------:R-:W-:Y:S01]  /*65a0*/  LOP3.LUT R6, R9, 0xff, RZ, 0xc0, !PT ;  /* 0x000000ff09067812 */ /* 0x000fe200078ec0ff */
[C---:B------:R-:W-:Y:S01]  /*65b0*/  IMAD.IADD R9, R1.reuse, 0x1, R16 ;  /* 0x0000000101097824 */ /* 0x040fe200078e0210 */
[----:B------:R-:W-:Y:S01]  /*65c0*/  LOP3.LUT R8, R8, 0xff, RZ, 0xc0, !PT ;  /* 0x000000ff08087812 */ /* 0x000fe200078ec0ff */
[C---:B------:R-:W-:Y:S02]  /*65d0*/  IMAD.IADD R11, R1.reuse, 0x1, R10 ;  /* 0x00000001010b7824 */ /* 0x040fe400078e020a */
[----:B------:R-:W-:-:S02]  /*65e0*/  IMAD.IADD R19, R1, 0x1, R6 ;  /* 0x0000000101137824 */ /* 0x000fc400078e0206 */
[C---:B------:R-:W-:Y:S01]  /*65f0*/  IMAD.IADD R17, R1.reuse, 0x1, R8 ;  /* 0x0000000101117824 */ /* 0x040fe200078e0208 */
        /* <DEDUP_REMOVED lines=20> */
[C---:B------:R-:W-:Y:S01]  /*6740*/  IMAD.IADD R10, R1.reuse, 0x1, R10 ;  /* 0x00000001010a7824 */ /* 0x040fe200078e020a */
[----:B------:R-:W-:Y:S01]  /*6750*/  IADD3 R6, PT, PT, R1, R8, RZ ;  /* 0x0000000801067210 */ /* 0x000fe20007ffe0ff */
[----:B-1----:R-:W2:Y:S04]  /*6760*/  LDL.U8 R5, [R11+0x4065] ;  /* 0x004065000b057983 */ /* 0x002ea80000100000 */
[----:B------:R-:W3:Y:S04]  /*6770*/  LDL.U8 R9, [R9+0x4065] ;  /* 0x0040650009097983 */ /* 0x000ee80000100000 */
[----:B------:R-:W3:Y:S04]  /*6780*/  LDL.U8 R8, [R10+0x4065] ;  /* 0x004065000a087983 */ /* 0x000ee80000100000 */
[----:B------:R-:W2:Y:S01]  /*6790*/  LDL.U8 R6, [R6+0x4065] ;  /* 0x0040650006067983 */ /* 0x000ea20000100000 */
[----:B------:R-:W-:-:S05]  /*67a0*/  VIADD R4, R4, 0x10 ;  /* 0x0000001004047836 */ /* 0x000fca0000000000 */
[----:B------:R-:W-:Y:S02]  /*67b0*/  ISETP.GE.AND P1, PT, R4, UR14, PT ;  /* 0x0000000e04007c0c */ /* 0x000fe4000bf26270 */
[----:B---3--:R-:W-:Y:S02]  /*67c0*/  PRMT R8, R9, 0x3340, R8 ;  /* 0x0000334009087816 */ /* 0x008fe40000000008 */
[----:B--2---:R-:W-:-:S04]  /*67d0*/  PRMT R5, R6, 0x3340, R5 ;  /* 0x0000334006057816 */ /* 0x004fc80000000005 */
[----:B------:R-:W-:-:S05]  /*67e0*/  PRMT R5, R8, 0x5410, R5 ;  /* 0x0000541008057816 */ /* 0x000fca0000000005 */
[----:B------:R2:W-:Y:S01]  /*67f0*/  STL [R18+0x28], R5 ;  /* 0x0000280512007387 */ /* 0x0005e20000100800 */
[----:B------:R-:W-:Y:S05]  /*6800*/  @!P1 BRA `(.L_x_119) ;  /* 0xfffffff800949947 */ /* 0x000fea000383ffff */
[----:B------:R-:W-:-:S07]  /*6810*/  IMAD.U32 R6, RZ, RZ, UR16 ;  /* 0x00000010ff067e24 */ /* 0x000fce000f8e00ff */
.L_x_118:
[----:B--2---:R-:W-:-:S04]  /*6820*/  IADD3 R5, PT, PT, -R4, UR16, RZ ;  /* 0x0000001004057c10 */ /* 0x004fc8000fffe1ff */
[----:B------:R-:W-:-:S13]  /*6830*/  ISETP.GT.AND P1, PT, R5, 0x4, PT ;  /* 0x000000040500780c */ /* 0x000fda0003f24270 */
[----:B------:R-:W-:Y:S05]  /*6840*/  @!P1 BRA `(.L_x_120) ;  /* 0x0000000000bc9947 */ /* 0x000fea0003800000 */
[----:B------:R-:W-:-:S05]  /*6850*/  IMAD.IADD R20, R1, 0x1, R4 ;  /* 0x0000000101147824 */ /* 0x000fca00078e0204 */
[----:B------:R-:W2:Y:S02]  /*6860*/  LDL R5, [R20+0x14] ;  /* 0x0000140014057983 */ /* 0x000ea40000100800 */
        /* <DEDUP_REMOVED lines=34> */
[----:B------:R-:W2:Y:S04]  /*6a90*/  LDL.U8 R9, [R9+0x4065] ;  /* 0x0040650009097983 */ /* 0x000ea80000100000 */
[----:B------:R-:W2:Y:S04]  /*6aa0*/  LDL.U8 R8, [R10+0x4065] ;  /* 0x004065000a087983 */ /* 0x000ea80000100000 */
[----:B-1----:R-:W3:Y:S04]  /*6ab0*/  LDL.U8 R5, [R16+0x4065] ;  /* 0x0040650010057983 */ /* 0x002ee80000100000 */
[----:B------:R-:W3:Y:S01]  /*6ac0*/  LDL.U8 R6, [R11+0x4065] ;  /* 0x004065000b067983 */ /* 0x000ee20000100000 */
[----:B------:R-:W-:Y:S01]  /*6ad0*/  PLOP3.LUT P0, PT, PT, PT, PT, 0x8, 0x80 ;  /* 0x000000000080781c */ /* 0x000fe20003f0e170 */
[----:B------:R-:W-:Y:S01]  /*6ae0*/  VIADD R4, R4, 0x8 ;  /* 0x0000000804047836 */ /* 0x000fe20000000000 */
[----:B--2---:R-:W-:-:S02]  /*6af0*/  PRMT R8, R9, 0x3340, R8 ;  /* 0x0000334009087816 */ /* 0x004fc40000000008 */
[----:B---3--:R-:W-:Y:S01]  /*6b00*/  PRMT R5, R6, 0x3340, R5 ;  /* 0x0000334006057816 */ /* 0x008fe20000000005 */
[----:B------:R-:W-:-:S03]  /*6b10*/  IMAD.U32 R6, RZ, RZ, UR16 ;  /* 0x00000010ff067e24 */ /* 0x000fc6000f8e00ff */
[----:B------:R-:W-:-:S05]  /*6b20*/  PRMT R5, R8, 0x5410, R5 ;  /* 0x0000541008057816 */ /* 0x000fca0000000005 */
[----:B------:R2:W-:Y:S02]  /*6b30*/  STL [R18+0x28], R5 ;  /* 0x0000280512007387 */ /* 0x0005e40000100800 */
.L_x_120:
[----:B------:R-:W-:-:S13]  /*6b40*/  ISETP.EQ.AND P1, PT, R4, UR16, PT ;  /* 0x0000001004007c0c */ /* 0x000fda000bf22270 */
[----:B------:R-:W-:Y:S05]  /*6b50*/  @!P0 BRA P1, `(.L_x_116) ;  /* 0x0000000000688947 */ /* 0x000fea0000800000 */
.L_x_117:
[----:B--23--:R-:W-:-:S05]  /*6b60*/  IMAD.IADD R18, R1, 0x1, R4 ;  /* 0x0000000101127824 */ /* 0x00cfca00078e0204 */
[----:B------:R-:W2:Y:S02]  /*6b70*/  LDL R5, [R18+0x14] ;  /* 0x0000140012057983 */ /* 0x000ea40000100800 */
[C---:B--2---:R-:W-:Y:S02]  /*6b80*/  PRMT R6, R5.reuse, 0x7773, RZ ;  /* 0x0000777305067816 */ /* 0x044fe400000000ff */
[C---:B------:R-:W-:Y:S02]  /*6b90*/  PRMT R16, R5.reuse, 0x7770, RZ ;  /* 0x0000777005107816 */ /* 0x040fe400000000ff */
[C---:B-1----:R-:W-:Y:S02]  /*6ba0*/  PRMT R10, R5.reuse, 0x7771, RZ ;  /* 0x00007771050a7816 */ /* 0x042fe400000000ff */
[----:B------:R-:W-:Y:S02]  /*6bb0*/  PRMT R8, R5, 0x7772, RZ ;  /* 0x0000777205087816 */ /* 0x000fe400000000ff */
[----:B------:R-:W-:-:S02]  /*6bc0*/  LOP3.LUT R6, R6, 0xff, RZ, 0xc0, !PT ;  /* 0x000000ff06067812 */ /* 0x000fc400078ec0ff */
        /* <DEDUP_REMOVED lines=8> */
[----:B------:R-:W3:Y:S04]  /*6c50*/  LDL.U8 R9, [R9+0x4065] ;  /* 0x0040650009097983 */ /* 0x000ee80000100000 */
[----:B------:R-:W3:Y:S04]  /*6c60*/  LDL.U8 R8, [R10+0x4065] ;  /* 0x004065000a087983 */ /* 0x000ee80000100000 */
[----:B------:R-:W2:Y:S01]  /*6c70*/  LDL.U8 R6, [R6+0x4065] ;  /* 0x0040650006067983 */ /* 0x000ea20000100000 */
[----:B------:R-:W-:-:S05]  /*6c80*/  VIADD R4, R4, 0x4 ;  /* 0x0000000404047836 */ /* 0x000fca0000000000 */
[----:B------:R-:W-:Y:S02]  /*6c90*/  ISETP.NE.AND P0, PT, R4, UR16, PT ;  /* 0x0000001004007c0c */ /* 0x000fe4000bf05270 */
[----:B---3--:R-:W-:Y:S02]  /*6ca0*/  PRMT R8, R9, 0x3340, R8 ;  /* 0x0000334009087816 */ /* 0x008fe40000000008 */
[----:B--2---:R-:W-:-:S04]  /*6cb0*/  PRMT R5, R6, 0x3340, R5 ;  /* 0x0000334006057816 */ /* 0x004fc80000000005 */
[----:B------:R-:W-:-:S05]  /*6cc0*/  PRMT R5, R8, 0x5410, R5 ;  /* 0x0000541008057816 */ /* 0x000fca0000000005 */
[----:B------:R3:W-:Y:S01]  /*6cd0*/  STL [R18+0x28], R5 ;  /* 0x0000280512007387 */ /* 0x0007e20000100800 */
[----:B------:R-:W-:Y:S05]  /*6ce0*/  @P0 BRA `(.L_x_117) ;  /* 0xfffffffc009c0947 */ /* 0x000fea000383ffff */
[----:B------:R-:W-:-:S07]  /*6cf0*/  IMAD.U32 R6, RZ, RZ, UR16 ;  /* 0x00000010ff067e24 */ /* 0x000fce000f8e00ff */
.L_x_116:
[----:B------:R-:W-:-:S09]  /*6d00*/  UISETP.NE.AND UP2, UPT, UR38, URZ, UPT ;  /* 0x000000ff2600728c */ /* 0x000fd2000bf45270 */
[----:B------:R-:W-:Y:S05]  /*6d10*/  BRA.U !UP2, `(.L_x_121) ;  /* 0x000000010a447547 */ /* 0x000fea000b800000 */
[----:B--23--:R-:W-:-:S05]  /*6d20*/  IMAD.IADD R5, R1, 0x1, R6 ;  /* 0x0000000101057824 */ /* 0x00cfca00078e0206 */
[----:B------:R-:W2:Y:S02]  /*6d30*/  LDL.U8 R4, [R5+0x14] ;  /* 0x0000140005047983 */ /* 0x000ea40000100000 */
[----:B--2---:R-:W-:-:S06]  /*6d40*/  IMAD.IADD R4, R1, 0x1, R4 ;  /* 0x0000000101047824 */ /* 0x004fcc00078e0204 */
[----:B------:R-:W2:Y:S01]  /*6d50*/  LDL.U8 R4, [R4+0x4065] ;  /* 0x0040650004047983 */ /* 0x000ea20000100000 */
[----:B------:R-:W-:-:S03]  /*6d60*/  UISETP.NE.AND UP2, UPT, UR38, 0x1, UPT ;  /* 0x000000012600788c */ /* 0x000fc6000bf45270 */
[----:B--2---:R2:W-:Y:S06]  /*6d70*/  STL.U8 [R5+0x28], R4 ;  /* 0x0000280405007387 */ /* 0x0045ec0000100000 */
[----:B------:R-:W-:Y:S05]  /*6d80*/  BRA.U !UP2, `(.L_x_121) ;  /* 0x000000010a287547 */ /* 0x000fea000b800000 */
[----:B--2---:R-:W2:Y:S02]  /*6d90*/  LDL.U8 R4, [R5+0x15] ;  /* 0x0000150005047983 */ /* 0x004ea40000100000 */
[----:B--2---:R-:W-:-:S06]  /*6da0*/  IMAD.IADD R4, R1, 0x1, R4 ;  /* 0x0000000101047824 */ /* 0x004fcc00078e0204 */
[----:B------:R-:W2:Y:S01]  /*6db0*/  LDL.U8 R4, [R4+0x4065] ;  /* 0x0040650004047983 */ /* 0x000ea20000100000 */
[----:B------:R-:W-:-:S03]  /*6dc0*/  UISETP.NE.AND UP2, UPT, UR38, 0x2, UPT ;  /* 0x000000022600788c */ /* 0x000fc6000bf45270 */
[----:B--2---:R2:W-:Y:S06]  /*6dd0*/  STL.U8 [R5+0x29], R4 ;  /* 0x0000290405007387 */ /* 0x0045ec0000100000 */
[----:B------:R-:W-:Y:S05]  /*6de0*/  BRA.U !UP2, `(.L_x_121) ;  /* 0x000000010a107547 */ /* 0x000fea000b800000 */
[----:B--2---:R-:W2:Y:S02]  /*6df0*/  LDL.U8 R4, [R5+0x16] ;  /* 0x0000160005047983 */ /* 0x004ea40000100000 */
[----:B--2---:R-:W-:-:S06]  /*6e00*/  IMAD.IADD R4, R1, 0x1, R4 ;  /* 0x0000000101047824 */ /* 0x004fcc00078e0204 */
[----:B------:R-:W2:Y:S04]  /*6e10*/  LDL.U8 R4, [R4+0x4065] ;  /* 0x0040650004047983 */ /* 0x000ea80000100000 */
[----:B--2---:R2:W-:Y:S02]  /*6e20*/  STL.U8 [R5+0x2a], R4 ;  /* 0x00002a0405007387 */ /* 0x0045e40000100000 */
.L_x_121:
[----:B------:R-:W-:Y:S01]  /*6e30*/  UISETP.GE.U32.AND UP2, UPT, UR31, 0xf, UPT ;  /* 0x0000000f1f00788c */ /* 0x000fe2000bf46070 */
[----:B--23--:R-:W-:-:S08]  /*6e40*/  CS2R R4, SRZ ;  /* 0x0000000000047805 */ /* 0x00cfd0000001ff00 */
[----:B------:R-:W-:Y:S05]  /*6e50*/  BRA.U !UP2, `(.L_x_122) ;  /* 0x000000050a447547 */ /* 0x000fea000b800000 */
[----:B------:R-:W-:-:S07]  /*6e60*/  CS2R R4, SRZ ;  /* 0x0000000000047805 */ /* 0x000fce000001ff00 */
.L_x_123:
[----:B------:R-:W-:-:S05]  /*6e70*/  IMAD.IADD R19, R1, 0x1, R4 ;  /* 0x0000000101137824 */ /* 0x000fca00078e0204 */
[----:B-1----:R-:W2:Y:S04]  /*6e80*/  LDL.64 R10, [R19+0x28] ;  /* 0x00002800130a7983 */ /* 0x002ea80000100a00 */
        /* <DEDUP_REMOVED lines=9> */
[--C-:B-1----:R-:W-:Y:S01]  /*6f20*/  IMAD R19, R10, 0xa8, R51.reuse ;  /* 0x000000a80a137824 */ /* 0x102fe200078e0233 */
        /* <DEDUP_REMOVED lines=12> */
[----:B------:R-:W-:Y:S01]  /*6ff0*/  PRMT R30, R8, 0x7771, RZ ;  /* 0x00007771081e7816 */ /* 0x000fe200000000ff */
[----:B------:R-:W-:Y:S01]  /*7000*/  IMAD R19, R4, 0x4, R19 ;  /* 0x0000000404137824 */ /* 0x000fe200078e0213 */
[----:B------:R-:W1:Y:S01]  /*7010*/  LDC R11, c[0x3][R11+0x8] ;  /* 0x00c002000b0b7b82 */ /* 0x000e620000000800 */
[----:B------:R-:W-:Y:S01]  /*7020*/  PRMT R28, R8, 0x7770, RZ ;  /* 0x00007770081c7816 */ /* 0x000fe200000000ff */
[--C-:B------:R-:W-:Y:S01]  /*7030*/  IMAD R25, R22, 0xa8, R51.reuse ;  /* 0x000000a816197824 */ /* 0x100fe200078e0233 */
[----:B------:R-:W-:Y:S01]  /*7040*/  LEA R9, R4, R9, 0x2 ;  /* 0x0000000904097211 */ /* 0x000fe200078e10ff */
[----:B------:R-:W-:Y:S01]  /*7050*/  IMAD R27, R26, 0xa8, R51 ;  /* 0x000000a81a1b7824 */ /* 0x000fe200078e0233 */
[----:B------:R-:W-:Y:S01]  /*7060*/  PRMT R36, R8, 0x7772, RZ ;  /* 0x0000777208247816 */ /* 0x000fe200000000ff */
[----:B------:R-:W-:Y:S01]  /*7070*/  IMAD R21, R4, 0x4, R21 ;  /* 0x0000000404157824 */ /* 0x000fe200078e0215 */
[----:B------:R-:W-:Y:S01]  /*7080*/  PRMT R8, R8, 0x7773, RZ ;  /* 0x0000777308087816 */ /* 0x000fe200000000ff */
[----:B------:R-:W1:Y:S01]  /*7090*/  LDC R6, c[0x3][R9+0x4] ;  /* 0x00c0010009067b82 */ /* 0x000e620000000800 */
[----:B------:R-:W-:-:S02]  /*70a0*/  IMAD R23, R4, 0x4, R23 ;  /* 0x0000000404177824 */ /* 0x000fc400078e0217 */
[--C-:B------:R-:W-:Y:S02]  /*70b0*/  IMAD R31, R30, 0xa8, R51.reuse ;  /* 0x000000a81e1f7824 */ /* 0x100fe400078e0233 */
[----:B------:R-:W-:Y:S02]  /*70c0*/  IMAD R29, R28, 0xa8, R51 ;  /* 0x000000a81c1d7824 */ /* 0x000fe400078e0233 */
[C---:B------:R-:W-:Y:S01]  /*70d0*/  IMAD R25, R4.reuse, 0x4, R25 ;  /* 0x0000000404197824 */ /* 0x040fe200078e0219 */
[----:B------:R-:W2:Y:S01]  /*70e0*/  LDC R17, c[0x3][R17+0xc] ;  /* 0x00c0030011117b82 */ /* 0x000ea20000000800 */
[C---:B------:R-:W-:Y:S01]  /*70f0*/  IMAD R27, R4.reuse, 0x4, R27 ;  /* 0x00000004041b7824 */ /* 0x040fe200078e021b */
[----:B------:R-:W-:Y:S01]  /*7100*/  LEA R31, R4, R31, 0x2 ;  /* 0x0000001f041f7211 */ /* 0x000fe200078e10ff */
[--C-:B------:R-:W-:Y:S02]  /*7110*/  IMAD R37, R36, 0xa8, R51.reuse ;  /* 0x000000a824257824 */ /* 0x100fe400078e0233 */
[----:B------:R-:W-:-:S02]  /*7120*/  IMAD R39, R8, 0xa8, R51 ;  /* 0x000000a808277824 */ /* 0x000fc400078e0233 */
[----:B------:R-:W-:Y:S01]  /*7130*/  IMAD R29, R4, 0x4, R29 ;  /* 0x00000004041d7824 */ /* 0x000fe200078e021d */
[----:B------:R-:W2:Y:S01]  /*7140*/  LDC R19, c[0x3][R19+0x10] ;  /* 0x00c0040013137b82 */ /* 0x000ea20000000800 */
[--C-:B------:R-:W-:Y:S02]  /*7150*/  IMAD R41, R38, 0xa8, R51.reuse ;  /* 0x000000a826297824 */ /* 0x100fe400078e0233 */
[----:B------:R-:W-:Y:S02]  /*7160*/  IMAD R43, R40, 0xa8, R51 ;  /* 0x000000a8282b7824 */ /* 0x000fe400078e0233 */
[C---:B------:R-:W-:Y:S02]  /*7170*/  IMAD R37, R4.reuse, 0x4, R37 ;  /* 0x0000000404257824 */ /* 0x040fe400078e0225 */
[----:B------:R-:W-:Y:S01]  /*7180*/  IMAD R39, R4, 0x4, R39 ;  /* 0x0000000404277824 */ /* 0x000fe200078e0227 */
[----:B------:R-:W3:Y:S01]  /*7190*/  LDC R21, c[0x3][R21+0x14] ;  /* 0x00c0050015157b82 */ /* 0x000ee20000000800 */
[----:B------:R-:W-:-:S02]  /*71a0*/  IMAD R45, R42, 0xa8, R51 ;  /* 0x000000a82a2d7824 */ /* 0x000fc400078e0233 */
[----:B------:R-:W-:Y:S02]  /*71b0*/  IMAD R51, R44, 0xa8, R51 ;  /* 0x000000a82c337824 */ /* 0x000fe400078e0233 */
[C---:B------:R-:W-:Y:S02]  /*71c0*/  IMAD R41, R4.reuse, 0x4, R41 ;  /* 0x0000000404297824 */ /* 0x040fe400078e0229 */
[C---:B------:R-:W-:Y:S01]  /*71d0*/  IMAD R43, R4.reuse, 0x4, R43 ;  /* 0x00000004042b7824 */ /* 0x040fe200078e022b */
[----:B------:R-:W3:Y:S01]  /*71e0*/  LDC R23, c[0x3][R23+0x18] ;  /* 0x00c0060017177b82 */ /* 0x000ee20000000800 */
[C---:B------:R-:W-:Y:S02]  /*71f0*/  IMAD R45, R4.reuse, 0x4, R45 ;  /* 0x00000004042d7824 */ /* 0x040fe400078e022d */
[C---:B------:R-:W-:Y:S02]  /*7200*/  IMAD R51, R4.reuse, 0x4, R51 ;  /* 0x0000000404337824 */ /* 0x040fe400078e0233 */
[----:B------:R-:W-:-:S03]  /*7210*/  VIADD R4, R4, 0x10 ;  /* 0x0000001004047836 */ /* 0x000fc60000000000 */
[----:B------:R-:W5:Y:S02]  /*7220*/  LDC R25, c[0x3][R25+0x1c] ;  /* 0x00c0070019197b82 */ /* 0x000f640000000800 */
[----:B------:R-:W-:-:S06]  /*7230*/  ISETP.NE.AND P0, PT, R4, UR35, PT ;  /* 0x0000002304007c0c */ /* 0x000fcc000bf05270 */
[----:B------:R-:W5:Y:S01]  /*7240*/  LDC R27, c[0x3][R27+0x20] ;  /* 0x00c008001b1b7b82 */ /* 0x000f620000000800 */
        /* <DEDUP_REMOVED lines=9> */
[----:B-----5:R-:W-:-:S07]  /*72e0*/  IADD3 R6, PT, PT, R27, R25, R6 ;  /* 0x000000191b067210 */ /* 0x020fce0007ffe006 */
[----:B------:R-:W5:Y:S08]  /*72f0*/  LDC R45, c[0x3][R45+0x3c] ;  /* 0x00c00f002d2d7b82 */ /* 0x000f700000000800 */
[----:B------:R-:W5:Y:S01]  /*7300*/  LDC R51, c[0x3][R51+0x40] ;  /* 0x00c0100033337b82 */ /* 0x000f620000000800 */
[----:B-1----:R-:W-:-:S04]  /*7310*/  IADD3 R6, PT, PT, R31, R29, R6 ;  /* 0x0000001d1f067210 */ /* 0x002fc80007ffe006 */
[----:B--2---:R-:W-:-:S04]  /*7320*/  IADD3 R6, PT, PT, R39, R37, R6 ;  /* 0x0000002527067210 */ /* 0x004fc80007ffe006 */
[----:B---3--:R-:W-:-:S04]  /*7330*/  IADD3 R6, PT, PT, R43, R41, R6 ;  /* 0x000000292b067210 */ /* 0x008fc80007ffe006 */
[----:B-----5:R-:W-:Y:S01]  /*7340*/  IADD3 R5, PT, PT, R51, R45, R6 ;  /* 0x0000002d33057210 */ /* 0x020fe20007ffe006 */
[----:B------:R-:W-:Y:S06]  /*7350*/  @P0 BRA `(.L_x_123) ;  /* 0xfffffff800c40947 */ /* 0x000fec000383ffff */
[----:B------:R-:W-:-:S07]  /*7360*/  IMAD.U32 R4, RZ, RZ, UR35 ;  /* 0x00000023ff047e24 */ /* 0x000fce000f8e00ff */
.L_x_122:
[----:B------:R-:W-:-:S09]  /*7370*/  UISETP.NE.AND UP2, UPT, UR33, URZ, UPT ;  /* 0x000000ff2100728c */ /* 0x000fd2000bf45270 */
[----:B------:R-:W-:Y:S05]  /*7380*/  BRA.U !UP2, `(.L_x_115) ;  /* 0x000000050a647547 */ /* 0x000fea000b800000 */
[----:B------:R-:W-:Y:S02]  /*7390*/  UISETP.GE.U32.AND UP2, UPT, UR36, 0x7, UPT ;  /* 0x000000072400788c */ /* 0x000fe4000bf46070 */
[----:B------:R-:W-:-:S07]  /*73a0*/  UISETP.NE.AND UP3, UPT, UR32, URZ, UPT ;  /* 0x000000ff2000728c */ /* 0x000fce000bf65270 */
[----:B------:R-:W-:Y:S05]  /*73b0*/  BRA.U !UP2, `(.L_x_124) ;  /* 0x000000010a9c7547 */ /* 0x000fea000b800000 */
[----:B------:R-:W-:-:S05]  /*73c0*/  IADD3 R28, PT, PT, R1, R4, RZ ;  /* 0x00000004011c7210 */ /* 0x000fca0007ffe0ff */
[----:B------:R-:W2:Y:S04]  /*73d0*/  LDL.U8 R8, [R28+0x29] ;  /* 0x000029001c087983 */ /* 0x000ea80000100000 */
[----:B------:R-:W3:Y:S04]  /*73e0*/  LDL.U8 R6, [R28+0x28] ;  /* 0x000028001c067983 */ /* 0x000ee80000100000 */
[----:B-1----:R-:W5:Y:S04]  /*73f0*/  LDL.U8 R10, [R28+0x2a] ;  /* 0x00002a001c0a7983 */ /* 0x002f680000100000 */
        /* <DEDUP_REMOVED lines=9> */
[----:B-----5:R-:W-:Y:S02]  /*7490*/  IMAD R17, R10, 0xa8, R27 ;  /* 0x000000a80a117824 */ /* 0x020fe400078e021b */
[----:B------:R-:W-:Y:S02]  /*74a0*/  IMAD R9, R4, 0x4, R9 ;  /* 0x0000000404097824 */ /* 0x000fe400078e0209 */
[----:B----4-:R-:W-:-:S02]  /*74b0*/  IMAD R19, R16, 0xa8, R27 ;  /* 0x000000a810137824 */ /* 0x010fc400078e021b */
[----:B------:R-:W-:Y:S02]  /*74c0*/  IMAD R17, R4, 0x4, R17 ;  /* 0x0000000404117824 */ /* 0x000fe400078e0211 */
[----:B------:R-:W-:Y:S02]  /*74d0*/  IMAD R21, R18, 0xa8, R27 ;  /* 0x000000a812157824 */ /* 0x000fe400078e021b */
[----:B------:R-:W-:Y:S02]  /*74e0*/  IMAD R19, R4, 0x4, R19 ;  /* 0x0000000404137824 */ /* 0x000fe400078e0213 */
[----:B------:R-:W-:Y:S01]  /*74f0*/  IMAD R23, R20, 0xa8, R27 ;  /* 0x000000a814177824 */ /* 0x000fe200078e021b */
[----:B------:R-:W1:Y:S01]  /*7500*/  LDC R6, c[0x3][R9+0x4] ;  /* 0x00c0010009067b82 */ /* 0x000e620000000800 */
[----:B------:R-:W-:Y:S02]  /*7510*/  IMAD R21, R4, 0x4, R21 ;  /* 0x0000000404157824 */ /* 0x000fe400078e0215 */
[----:B------:R-:W-:-:S02]  /*7520*/  IMAD R25, R22, 0xa8, R27 ;  /* 0x000000a816197824 */ /* 0x000fc400078e021b */
[----:B------:R-:W-:Y:S02]  /*7530*/  IMAD R23, R4, 0x4, R23 ;  /* 0x0000000404177824 */ /* 0x000fe400078e0217 */
[----:B------:R-:W-:Y:S01]  /*7540*/  IMAD R27, R26, 0xa8, R27 ;  /* 0x000000a81a1b7824 */ /* 0x000fe200078e021b */
[----:B------:R-:W1:Y:S01]  /*7550*/  LDC R11, c[0x3][R11+0x8] ;  /* 0x00c002000b0b7b82 */ /* 0x000e620000000800 */
[----:B------:R-:W-:-:S03]  /*7560*/  IMAD R25, R4, 0x4, R25 ;  /* 0x0000000404197824 */ /* 0x000fc600078e0219 */
[----:B------:R-:W-:-:S04]  /*7570*/  LEA R27, R4, R27, 0x2 ;  /* 0x0000001b041b7211 */ /* 0x000fc800078e10ff */
[----:B------:R-:W2:Y:S08]  /*7580*/  LDC R17, c[0x3][R17+0xc] ;  /* 0x00c0030011117b82 */ /* 0x000eb00000000800 */
[----:B------:R-:W2:Y:S08]  /*7590*/  LDC R19, c[0x3][R19+0x10] ;  /* 0x00c0040013137b82 */ /* 0x000eb00000000800 */
[----:B------:R-:W3:Y:S08]  /*75a0*/  LDC R21, c[0x3][R21+0x14] ;  /* 0x00c0050015157b82 */ /* 0x000ef00000000800 */
[----:B------:R-:W3:Y:S08]  /*75b0*/  LDC R23, c[0x3][R23+0x18] ;  /* 0x00c0060017177b82 */ /* 0x000ef00000000800 */
[----:B------:R-:W4:Y:S08]  /*75c0*/  LDC R25, c[0x3][R25+0x1c] ;  /* 0x00c0070019197b82 */ /* 0x000f300000000800 */
[----:B------:R-:W4:Y:S01]  /*75d0*/  LDC R27, c[0x3][R27+0x20] ;  /* 0x00c008001b1b7b82 */ /* 0x000f220000000800 */
[----:B-1----:R-:W-:Y:S01]  /*75e0*/  IADD3 R6, PT, PT, R11, R6, R5 ;  /* 0x000000060b067210 */ /* 0x002fe20007ffe005 */
[----:B------:R-:W-:-:S03]  /*75f0*/  VIADD R4, R4, 0x8 ;  /* 0x0000000804047836 */ /* 0x000fc60000000000 */
[----:B--2---:R-:W-:-:S04]  /*7600*/  IADD3 R6, PT, PT, R19, R17, R6 ;  /* 0x0000001113067210 */ /* 0x004fc80007ffe006 */
[----:B---3--:R-:W-:-:S04]  /*7610*/  IADD3 R6, PT, PT, R23, R21, R6 ;  /* 0x0000001517067210 */ /* 0x008fc80007ffe006 */
[----:B----4-:R-:W-:-:S07]  /*7620*/  IADD3 R5, PT, PT, R27, R25, R6 ;  /* 0x000000191b057210 */ /* 0x010fce0007ffe006 */
.L_x_124:
[----:B------:R-:W-:Y:S05]  /*7630*/  BRA.U !UP3, `(.L_x_115) ;  /* 0x000000010bb87547 */ /* 0x000fea000b800000 */
[----:B------:R-:W-:Y:S02]  /*7640*/  UISETP.GE.U32.AND UP2, UPT, UR37, 0x3, UPT ;  /* 0x000000032500788c */ /* 0x000fe4000bf46070 */
[----:B------:R-:W-:-:S07]  /*7650*/  UISETP.NE.AND UP3, UPT, UR34, URZ, UPT ;  /* 0x000000ff2200728c */ /* 0x000fce000bf65270 */
[----:B------:R-:W-:Y:S05]  /*7660*/  BRA.U !UP2, `(.L_x_125) ;  /* 0x000000010a547547 */ /* 0x000fea000b800000 */
[----:B------:R-:W-:-:S05]  /*7670*/  IMAD.IADD R6, R1, 0x1, R4 ;  /* 0x0000000101067824 */ /* 0x000fca00078e0204 */
[----:B-1----:R-:W2:Y:S04]  /*7680*/  LDL.U8 R10, [R6+0x29] ;  /* 0x00002900060a7983 */ /* 0x002ea80000100000 */
        /* <DEDUP_REMOVED lines=10> */
[----:B------:R-:W1:Y:S01]  /*7730*/  LDC R17, c[0x3][R17+0x8] ;  /* 0x00c0020011117b82 */ /* 0x000e620000000800 */
[----:B------:R-:W-:-:S02]  /*7740*/  IMAD R19, R4, 0x4, R19 ;  /* 0x0000000404137824 */ /* 0x000fc400078e0213 */
[----:B------:R-:W-:-:S05]  /*7750*/  IMAD R9, R4, 0x4, R9 ;  /* 0x0000000404097824 */ /* 0x000fca00078e0209 */
[----:B------:R-:W1:Y:S08]  /*7760*/  LDC R8, c[0x3][R11+0x4] ;  /* 0x00c001000b087b82 */ /* 0x000e700000000800 */
[----:B------:R-:W2:Y:S08]  /*7770*/  LDC R6, c[0x3][R19+0xc] ;  /* 0x00c0030013067b82 */ /* 0x000eb00000000800 */
[----:B------:R-:W2:Y:S01]  /*7780*/  LDC R9, c[0x3][R9+0x10] ;  /* 0x00c0040009097b82 */ /* 0x000ea20000000800 */
[----:B------:R-:W-:Y:S01]  /*7790*/  VIADD R4, R4, 0x4 ;  /* 0x0000000404047836 */ /* 0x000fe20000000000 */
[----:B-1----:R-:W-:-:S04]  /*77a0*/  IADD3 R5, PT, PT, R17, R8, R5 ;  /* 0x0000000811057210 */ /* 0x002fc80007ffe005 */
[----:B--2---:R-:W-:-:S07]  /*77b0*/  IADD3 R5, PT, PT, R9, R6, R5 ;  /* 0x0000000609057210 */ /* 0x004fce0007ffe005 */
.L_x_125:
[----:B------:R-:W-:Y:S05]  /*77c0*/  BRA.U !UP3, `(.L_x_115) ;  /* 0x000000010b547547 */ /* 0x000fea000b800000 */
[----:B-1----:R-:W-:-:S05]  /*77d0*/  IADD3 R10, PT, PT, R1, R4, RZ ;  /* 0x00000004010a7210 */ /* 0x002fca0007ffe0ff */
[----:B------:R-:W2:Y:S01]  /*77e0*/  LDL.U8 R6, [R10+0x28] ;  /* 0x000028000a067983 */ /* 0x000ea20000100000 */
[----:B------:R-:W-:Y:S01]  /*77f0*/  IMAD.MOV.U32 R11, RZ, RZ, 0x48 ;  /* 0x00000048ff0b7424 */ /* 0x000fe200078e00ff */
[----:B------:R-:W-:-:S03]  /*7800*/  UISETP.NE.AND UP2, UPT, UR34, 0x1, UPT ;  /* 0x000000012200788c */ /* 0x000fc6000bf45270 */
[----:B--2---:R-:W-:-:S04]  /*7810*/  IMAD R9, R6, 0xa8, R11 ;  /* 0x000000a806097824 */ /* 0x004fc800078e020b */
[----:B------:R-:W-:-:S04]  /*7820*/  IMAD R9, R4, 0x4, R9 ;  /* 0x0000000404097824 */ /* 0x000fc800078e0209 */
[----:B------:R-:W1:Y:S02]  /*7830*/  LDC R6, c[0x3][R9+0x4] ;  /* 0x00c0010009067b82 */ /* 0x000e640000000800 */
[----:B-1----:R-:W-:Y:S01]  /*7840*/  IMAD.IADD R5, R5, 0x1, R6 ;  /* 0x0000000105057824 */ /* 0x002fe200078e0206 */
[----:B------:R-:W-:Y:S06]  /*7850*/  BRA.U !UP2, `(.L_x_115) ;  /* 0x000000010a307547 */ /* 0x000fec000b800000 */
[----:B------:R-:W-:Y:S01]  /*7860*/  UISETP.NE.AND UP2, UPT, UR34, 0x2, UPT ;  /* 0x000000022200788c */ /* 0x000fe2000bf45270 */
[----:B------:R-:W2:Y:S05]  /*7870*/  LDL.U8 R6, [R10+0x29] ;  /* 0x000029000a067983 */ /* 0x000eaa0000100000 */
[----:B------:R-:W-:-:S13]  /*7880*/  PLOP3.LUT P0, PT, PT, PT, UP2, 0x80, 0x8 ;  /* 0x000000000008781c */ /* 0x000fda0003f0f028 */
[----:B------:R-:W3:Y:S01]  /*7890*/  @P0 LDL.U8 R8, [R10+0x2a] ;  /* 0x00002a000a080983 */ /* 0x000ee20000100000 */
[----:B--2---:R-:W-:-:S04]  /*78a0*/  IMAD R9, R6, 0xa8, R11 ;  /* 0x000000a806097824 */ /* 0x004fc800078e020b */
[----:B------:R-:W-:-:S04]  /*78b0*/  IMAD R9, R4, 0x4, R9 ;  /* 0x0000000404097824 */ /* 0x000fc800078e0209 */
[----:B------:R-:W1:Y:S01]  /*78c0*/  LDC R6, c[0x3][R9+0x8] ;  /* 0x00c0020009067b82 */ /* 0x000e620000000800 */
[----:B---3--:R-:W-:-:S04]  /*78d0*/  @P0 IMAD R11, R8, 0xa8, R11 ;  /* 0x000000a8080b0824 */ /* 0x008fc800078e020b */
[----:B------:R-:W-:-:S04]  /*78e0*/  @P0 IMAD R11, R4, 0x4, R11 ;  /* 0x00000004040b0824 */ /* 0x000fc800078e020b */
[----:B------:R-:W2:Y:S01]  /*78f0*/  @P0 LDC R4, c[0x3][R11+0xc] ;  /* 0x00c003000b040b82 */ /* 0x000ea20000000800 */
[----:B-1----:R-:W-:-:S04]  /*7900*/  IMAD.IADD R5, R5, 0x1, R6 ;  /* 0x0000000105057824 */ /* 0x002fc800078e0206 */
[----:B--2---:R-:W-:-:S07]  /*7910*/  @P0 IMAD.IADD R5, R5, 0x1, R4 ;  /* 0x0000000105050824 */ /* 0x004fce00078e0204 */
.L_x_115:
[----:B------:R-:W-:Y:S01]  /*7920*/  IADD3 R2, P0, PT, R2, 0x4, RZ ;  /* 0x0000000402027810 */ /* 0x000fe20007f1e0ff */
[----:B------:R2:W-:Y:S04]  /*7930*/  STL [R0], R5 ;  /* 0x0000000500007387 */ /* 0x0005e80000100800 */
[----:B------:R-:W-:Y:S01]  /*7940*/  IMAD.X R3, RZ, RZ, R3, P0 ;  /* 0x000000ffff037224 */ /* 0x000fe200000e0603 */
[----:B--2---:R-:W-:Y:S01]  /*7950*/  IADD3 R0, PT, PT, R0, 0x4, RZ ;  /* 0x0000000400007810 */ /* 0x004fe20007ffe0ff */
[----:B------:R-:W-:Y:S06]  /*7960*/  BRA `(.L_x_104) ;  /* 0x0000005800c07947 */ /* 0x000fec0003800000 */
.L_x_44:
[----:B------:R-:W-:-:S09]  /*7970*/  UISETP.NE.AND UP2, UPT, UR20, URZ, UPT ;  /* 0x000000ff1400728c */ /* 0x000fd2000bf45270 */
[----:B------:R-:W-:Y:S05]  /*7980*/  BRA.U !UP2, `(.L_x_126) ;  /* 0x000000310af47547 */ /* 0x000fea000b800000 */
[----:B------:R-:W-:Y:S01]  /*7990*/  UIADD3 UR14, UPT, UPT, UR4, UR14, -UR15 ;  /* 0x0000000e040e7290 */ /* 0x000fe2000fffe80f */
[----:B------:R-:W-:Y:S01]  /*79a0*/  LOP3.LUT R20, R20, 0x3, RZ, 0xc0, !PT ;  /* 0x0000000314147812 */ /* 0x000fe200078ec0ff */
[----:B------:R-:W-:Y:S02]  /*79b0*/  ULOP3.LUT UR15, UR39, 0xfffffff0, URZ, 0xc0, !UPT ;  /* 0xfffffff0270f7892 */ /* 0x000fe4000f8ec0ff */
[----:B------:R-:W-:-:S11]  /*79c0*/  UISETP.GT.U32.AND UP2, UPT, UR14, -0x10, UPT ;  /* 0xfffffff00e00788c */ /* 0x000fd6000bf44070 */
.L_x_214:
[----:B------:R-:W-:-:S09]  /*79d0*/  UISETP.GE.AND UP3, UPT, UR40, 0x1, UPT ;  /* 0x000000012800788c */ /* 0x000fd2000bf66270 */
[----:B012-4-:R-:W-:Y:S05]  /*79e0*/  BRA.U !UP3, `(.L_x_127) ;  /* 0x000000050b887547 */ /* 0x017fea000b800000 */
[----:B0--3--:R-:W-:Y:S01]  /*79f0*/  IMAD.MOV.U32 R4, RZ, RZ, RZ ;  /* 0x000000ffff047224 */ /* 0x009fe200078e00ff */
[----:B------:R-:W-:Y:S06]  /*7a00*/  BRA.U UP2, `(.L_x_128) ;  /* 0x0000000102cc7547 */ /* 0x000fec000b800000 */
[----:B------:R-:W-:-:S07]  /*7a10*/  IMAD.MOV.U32 R4, RZ, RZ, RZ ;  /* 0x000000ffff047224 */ /* 0x000fce00078e00ff */
.L_x_129:
[C---:B0-2---:R-:W-:Y:S01]  /*7a20*/  VIADD R5, R4.reuse, 0x4 ;  /* 0x0000000404057836 */ /* 0x045fe20000000000 */
[C---:B------:R-:W-:Y:S01]  /*7a30*/  IADD3 R16, PT, PT, R4.reuse, 0xa, RZ ;  /* 0x0000000a04107810 */ /* 0x040fe20007ffe0ff */
[C---:B------:R-:W-:Y:S02]  /*7a40*/  VIADD R6, R4.reuse, 0x5 ;  /* 0x0000000504067836 */ /* 0x040fe40000000000 */
[C---:B------:R-:W-:Y:S01]  /*7a50*/  VIADD R8, R4.reuse, 0x6 ;  /* 0x0000000604087836 */ /* 0x040fe20000000000 */
[----:B------:R-:W-:Y:S01]  /*7a60*/  LOP3.LUT R5, R5, 0xffff, RZ, 0xc0, !PT ;  /* 0x0000ffff05057812 */ /* 0x000fe200078ec0ff */
[----:B-1----:R-:W-:Y:S01]  /*7a70*/  VIADD R9, R4, 0x7 ;  /* 0x0000000704097836 */ /* 0x002fe20000000000 */
        /* <DEDUP_REMOVED lines=11> */
[----:B------:R-:W-:Y:S02]  /*7b30*/  LOP3.LUT R21, R21, 0xffff, RZ, 0xc0, !PT ;  /* 0x0000ffff15157812 */ /* 0x000fe400078ec0ff */
[----:B------:R-:W-:Y:S01]  /*7b40*/  PRMT R11, R5, 0x3340, R6 ;  /* 0x00003340050b7816 */ /* 0x000fe20000000006 */
[----:B------:R-:W-:Y:S01]  /*7b50*/  VIADD R6, R4, 0x2 ;  /* 0x0000000204067836 */ /* 0x000fe20000000000 */
[----:B------:R-:W-:Y:S01]  /*7b60*/  PRMT R10, R8, 0x3340, R9 ;  /* 0x00003340080a7816 */ /* 0x000fe20000000009 */
[C---:B------:R-:W-:Y:S01]  /*7b70*/  VIADD R8, R4.reuse, 0x3 ;  /* 0x0000000304087836 */ /* 0x040fe20000000000 */
[----:B------:R-:W-:Y:S01]  /*7b80*/  PRMT R23, R23, 0x3340, R22 ;  /* 0x0000334017177816 */ /* 0x000fe20000000016 */
[----:B------:R-:W-:Y:S01]  /*7b90*/  VIADD R5, R4, 0x1 ;  /* 0x0000000104057836 */ /* 0x000fe20000000000 */
[----:B------:R-:W-:Y:S01]  /*7ba0*/  PRMT R16, R16, 0x3340, R21 ;  /* 0x0000334010107816 */ /* 0x000fe20000000015 */
[----:B------:R-:W-:Y:S01]  /*7bb0*/  VIADD R21, R4, 0xc ;  /* 0x0000000c04157836 */ /* 0x000fe20000000000 */
[----:B------:R-:W-:Y:S01]  /*7bc0*/  LOP3.LUT R9, R6, 0xffff, RZ, 0xc0, !PT ;  /* 0x0000ffff06097812 */ /* 0x000fe200078ec0ff */
[----:B------:R-:W-:Y:S01]  /*7bd0*/  VIADD R22, R4, 0xd ;  /* 0x0000000d04167836 */ /* 0x000fe20000000000 */
[----:B------:R-:W-:-:S02]  /*7be0*/  LOP3.LUT R8, R8, 0xffff, RZ, 0xc0, !PT ;  /* 0x0000ffff08087812 */ /* 0x000fc400078ec0ff */
[----:B------:R-:W-:Y:S02]  /*7bf0*/  LOP3.LUT R21, R21, 0xffff, RZ, 0xc0, !PT ;  /* 0x0000ffff15157812 */ /* 0x000fe400078ec0ff */
[----:B------:R-:W-:Y:S02]  /*7c00*/  LOP3.LUT R22, R22, 0xffff, RZ, 0xc0, !PT ;  /* 0x0000ffff16167812 */ /* 0x000fe400078ec0ff */
[----:B------:R-:W-:Y:S02]  /*7c10*/  LOP3.LUT R25, R25, 0xffff, RZ, 0xc0, !PT ;  /* 0x0000ffff19197812 */ /* 0x000fe400078ec0ff */
[----:B------:R-:W-:Y:S02]  /*7c20*/  LOP3.LUT R26, R26, 0xffff, RZ, 0xc0, !PT ;  /* 0x0000ffff1a1a7812 */ /* 0x000fe400078ec0ff */
[----:B------:R-:W-:Y:S02]  /*7c30*/  LOP3.LUT R5, R5, 0xffff, RZ, 0xc0, !PT ;  /* 0x0000ffff05057812 */ /* 0x000fe400078ec0ff */
[----:B------:R-:W-:-:S02]  /*7c40*/  PRMT R8, R9, 0x3340, R8 ;  /* 0x0000334009087816 */ /* 0x000fc40000000008 */
[----:B------:R-:W-:Y:S02]  /*7c50*/  PRMT R22, R21, 0x3340, R22 ;  /* 0x0000334015167816 */ /* 0x000fe40000000016 */
[----:B------:R-:W-:Y:S02]  /*7c60*/  PRMT R25, R25, 0x3340, R26 ;  /* 0x0000334019197816 */ /* 0x000fe4000000001a */
[C---:B------:R-:W-:Y:S02]  /*7c70*/  PRMT R5, R4.reuse, 0x3340, R5 ;  /* 0x0000334004057816 */ /* 0x040fe40000000005 */
[----:B------:R-:W-:Y:S02]  /*7c80*/  PRMT R10, R11, 0x5410, R10 ;  /* 0x000054100b0a7816 */ /* 0x000fe4000000000a */
[----:B------:R-:W-:Y:S02]  /*7c90*/  PRMT R11, R23, 0x5410, R16 ;  /* 0x00005410170b7816 */ /* 0x000fe40000000010 */
[----:B------:R-:W-:Y:S01]  /*7ca0*/  IADD3 R6, PT, PT, R1, R4, RZ ;  /* 0x0000000401067210 */ /* 0x000fe20007ffe0ff */
[----:B------:R-:W-:Y:S01]  /*7cb0*/  VIADD R4, R4, 0x10 ;  /* 0x0000001004047836 */ /* 0x000fe20000000000 */
[----:B------:R-:W-:-:S02]  /*7cc0*/  PRMT R5, R5, 0x5410, R8 ;  /* 0x0000541005057816 */ /* 0x000fc40000000008 */
[----:B------:R-:W-:Y:S01]  /*7cd0*/  PRMT R22, R22, 0x5410, R25 ;  /* 0x0000541016167816 */ /* 0x000fe20000000019 */
[----:B------:R0:W-:Y:S01]  /*7ce0*/  STL.64 [R6+0x18], R10 ;  /* 0x0000180a06007387 */ /* 0x0001e20000100a00 */
[----:B------:R-:W-:-:S03]  /*7cf0*/  ISETP.NE.AND P0, PT, R4, UR15, PT ;  /* 0x0000000f04007c0c */ /* 0x000fc6000bf05270 */
[----:B------:R0:W-:Y:S04]  /*7d00*/  STL [R6+0x14], R5 ;  /* 0x0000140506007387 */ /* 0x0001e80000100800 */
[----:B------:R0:W-:Y:S06]  /*7d10*/  STL [R6+0x20], R22 ;  /* 0x0000201606007387 */ /* 0x0001ec0000100800 */
[----:B------:R-:W-:Y:S05]  /*7d20*/  @P0 BRA `(.L_x_129) ;  /* 0xfffffffc003c0947 */ /* 0x000fea000383ffff */
[----:B------:R-:W-:-:S07]  /*7d30*/  IMAD.U32 R4, RZ, RZ, UR15 ;  /* 0x0000000fff047e24 */ /* 0x000fce000f8e00ff */
.L_x_128:
[----:B------:R-:W-:-:S09]  /*7d40*/  ULOP3.LUT UP3, URZ, UR39, 0xf, URZ, 0xc0, !UPT ;  /* 0x0000000f27ff7892 */ /* 0x000fd2000f86c0ff */
[----:B------:R-:W-:Y:S05]  /*7d50*/  BRA.U !UP3, `(.L_x_127) ;  /* 0x000000010bac7547 */ /* 0x000fea000b800000 */
[----:B------:R-:W-:Y:S02]  /*7d60*/  ISETP.GE.U32.AND P0, PT, R19, 0x7, PT ;  /* 0x000000071300780c */ /* 0x000fe40003f06070 */
[----:B------:R-:W-:-:S11]  /*7d70*/  LOP3.LUT P1, RZ, R17, 0x7, RZ, 0xc0, !PT ;  /* 0x0000000711ff7812 */ /* 0x000fd6000782c0ff */
[----:B------:R-:W-:Y:S05]  /*7d80*/  @!P0 BRA `(.L_x_130) ;  /* 0x0000000000448947 */ /* 0x000fea0003800000 */
[----:B--2---:R-:W-:Y:S01]  /*7d90*/  IMAD.IADD R21, R1, 0x1, R4 ;  /* 0x0000000101157824 */ /* 0x004fe200078e0204 */
[C---:B0-----:R-:W-:Y:S01]  /*7da0*/  IADD3 R11, PT, PT, R4.reuse, 0x6, RZ ;  /* 0x00000006040b7810 */ /* 0x041fe20007ffe0ff */
[C---:B------:R-:W-:Y:S02]  /*7db0*/  VIADD R5, R4.reuse, 0x1 ;  /* 0x0000000104057836 */ /* 0x040fe40000000000 */
[C---:B------:R-:W-:Y:S01]  /*7dc0*/  VIADD R6, R4.reuse, 0x2 ;  /* 0x0000000204067836 */ /* 0x040fe20000000000 */
[----:B------:R0:W-:Y:S01]  /*7dd0*/  STL.U8 [R21+0x14], R4 ;  /* 0x0000140415007387 */ /* 0x0001e20000100000 */
[C---:B------:R-:W-:Y:S02]  /*7de0*/  VIADD R8, R4.reuse, 0x3 ;  /* 0x0000000304087836 */ /* 0x040fe40000000000 */
[C---:B-1----:R-:W-:Y:S01]  /*7df0*/  VIADD R9, R4.reuse, 0x4 ;  /* 0x0000000404097836 */ /* 0x042fe20000000000 */
        /* <DEDUP_REMOVED lines=10> */
.L_x_130:
[----:B------:R-:W-:Y:S05]  /*7ea0*/  @!P1 BRA `(.L_x_127) ;  /* 0x0000000000589947 */ /* 0x000fea0003800000 */
[----:B------:R-:W-:Y:S02]  /*7eb0*/  ISETP.GE.U32.AND P0, PT, R18, 0x3, PT ;  /* 0x000000031200780c */ /* 0x000fe40003f06070 */
[----:B------:R-:W-:-:S11]  /*7ec0*/  ISETP.NE.AND P1, PT, R20, RZ, PT ;  /* 0x000000ff1400720c */ /* 0x000fd60003f25270 */
[----:B------:R-:W-:Y:S05]  /*7ed0*/  @!P0 BRA `(.L_x_131) ;  /* 0x0000000000248947 */ /* 0x000fea0003800000 */
[----:B0-23--:R-:W-:Y:S02]  /*7ee0*/  IMAD.IADD R5, R1, 0x1, R4 ;  /* 0x0000000101057824 */ /* 0x00dfe400078e0204 */
[C---:B------:R-:W-:Y:S02]  /*7ef0*/  VIADD R6, R4.reuse, 0x1 ;  /* 0x0000000104067836 */ /* 0x040fe40000000000 */
[C---:B------:R-:W-:Y:S01]  /*7f00*/  VIADD R8, R4.reuse, 0x2 ;  /* 0x0000000204087836 */ /* 0x040fe20000000000 */
[----:B------:R0:W-:Y:S01]  /*7f10*/  STL.U8 [R5+0x14], R4 ;  /* 0x0000140405007387 */ /* 0x0001e20000100000 */
[----:B-1----:R-:W-:-:S03]  /*7f20*/  VIADD R10, R4, 0x3 ;  /* 0x00000003040a7836 */ /* 0x002fc60000000000 */
[----:B------:R1:W-:Y:S04]  /*7f30*/  STL.U8 [R5+0x15], R6 ;  /* 0x0000150605007387 */ /* 0x0003e80000100000 */
[----:B------:R1:W-:Y:S01]  /*7f40*/  STL.U8 [R5+0x16], R8 ;  /* 0x0000160805007387 */ /* 0x0003e20000100000 */
[----:B0-----:R-:W-:-:S03]  /*7f50*/  VIADD R4, R4, 0x4 ;  /* 0x0000000404047836 */ /* 0x001fc60000000000 */
[----:B------:R1:W-:Y:S04]  /*7f60*/  STL.U8 [R5+0x17], R10 ;  /* 0x0000170a05007387 */ /* 0x0003e80000100000 */
.L_x_131:
[----:B------:R-:W-:Y:S05]  /*7f70*/  @!P1 BRA `(.L_x_127) ;  /* 0x0000000000249947 */ /* 0x000fea0003800000 */
[----:B-123--:R-:W-:Y:S01]  /*7f80*/  IMAD.IADD R9, R1, 0x1, R4 ;  /* 0x0000000101097824 */ /* 0x00efe200078e0204 */
[----:B------:R-:W-:-:S04]  /*7f90*/  ISETP.NE.AND P0, PT, R20, 0x1, PT ;  /* 0x000000011400780c */ /* 0x000fc80003f05270 */
[----:B------:R1:W-:Y:S09]  /*7fa0*/  STL.U8 [R9+0x14], R4 ;  /* 0x0000140409007387 */ /* 0x0003f20000100000 */
[----:B------:R-:W-:Y:S05]  /*7fb0*/  @!P0 BRA `(.L_x_127) ;  /* 0x0000000000148947 */ /* 0x000fea0003800000 */
[----:B------:R-:W-:Y:S02]  /*7fc0*/  ISETP.NE.AND P0, PT, R20, 0x2, PT ;  /* 0x000000021400780c */ /* 0x000fe40003f05270 */
[----:B0-----:R-:W-:-:S05]  /*7fd0*/  IADD3 R5, PT, PT, R4, 0x1, RZ ;  /* 0x0000000104057810 */ /* 0x001fca0007ffe0ff */
[----:B------:R0:W-:Y:S06]  /*7fe0*/  STL.U8 [R9+0x15], R5 ;  /* 0x0000150509007387 */ /* 0x0001ec0000100000 */
[----:B-1----:R-:W-:-:S05]  /*7ff0*/  @P0 VIADD R4, R4, 0x2 ;  /* 0x0000000204040836 */ /* 0x002fca0000000000 */
[----:B------:R0:W-:Y:S02]  /*8000*/  @P0 STL.U8 [R9+0x16], R4 ;  /* 0x0000160409000387 */ /* 0x0001e40000100000 */
.L_x_127:
[----:B------:R-:W-:Y:S01]  /*8010*/  BSSY.RECONVERGENT B1, `(.L_x_132) ;  /* 0x000024e000017945 */ /* 0x000fe20003800200 */
.L_x_201:
[----:B------:R-:W5:Y:S01]  /*8020*/  LDCU UR14, c[0x3][0x1b3c] ;  /* 0x00c36780ff0e77ac */ /* 0x000f620008000800 */
[----:B0123--:R-:W-:Y:S01]  /*8030*/  IMAD.MOV.U32 R5, RZ, RZ, RZ ;  /* 0x000000ffff057224 */ /* 0x00ffe200078e00ff */
[----:B-----5:R-:W-:-:S09]  /*8040*/  UISETP.GE.AND UP3, UPT, UR14, 0x1, UPT ;  /* 0x000000010e00788c */ /* 0x020fd2000bf66270 */
[----:B----4-:R-:W-:Y:S05]  /*8050*/  BRA.U !UP3, `(.L_x_133) ;  /* 0x000000190bf47547 */ /* 0x010fea000b800000 */
[----:B------:R-:W-:Y:S01]  /*8060*/  UISETP.GE.AND UP3, UPT, UR14, 0x4, UPT ;  /* 0x000000040e00788c */ /* 0x000fe2000bf66270 */
[----:B------:R-:W-:Y:S02]  /*8070*/  IMAD.MOV.U32 R8, RZ, RZ, RZ ;  /* 0x000000ffff087224 */ /* 0x000fe400078e00ff */
[----:B------:R-:W-:Y:S02]  /*8080*/  IMAD.MOV.U32 R4, RZ, RZ, RZ ;  /* 0x000000ffff047224 */ /* 0x000fe400078e00ff */
[----:B------:R-:W-:-:S04]  /*8090*/  IMAD.MOV.U32 R6, RZ, RZ, RZ ;  /* 0x000000ffff067224 */ /* 0x000fc800078e00ff */
[----:B------:R-:W-:Y:S05]  /*80a0*/  BRA.U !UP3, `(.L_x_134) ;  /* 0x000000090b587547 */ /* 0x000fea000b800000 */
[----:B------:R-:W-:Y:S02]  /*80b0*/  IMAD.MOV.U32 R8, RZ, RZ, RZ ;  /* 0x000000ffff087224 */ /* 0x000fe400078e00ff */
[----:B------:R-:W-:Y:S02]  /*80c0*/  IMAD.MOV.U32 R4, RZ, RZ, RZ ;  /* 0x000000ffff047224 */ /* 0x000fe400078e00ff */
[----:B------:R-:W-:-:S07]  /*80d0*/  IMAD.MOV.U32 R6, RZ, RZ, RZ ;  /* 0x000000ffff067224 */ /* 0x000fce00078e00ff */
.L_x_162:
[----:B------:R-:W-:-:S13]  /*80e0*/  ISETP.GE.AND P1, PT, R6, UR20, PT ;  /* 0x0000001406007c0c */ /* 0x000fda000bf26270 */
[----:B------:R-:W-:-:S05]  /*80f0*/  @P1 IADD3 R9, PT, PT, R1, R4, RZ ;  /* 0x0000000401091210 */ /* 0x000fca0007ffe0ff */
[----:B01----:R-:W2:Y:S01]  /*8100*/  @P1 LDL.U8 R10, [R9+0x14] ;  /* 0x00001400090a1983 */ /* 0x003ea20000100000 */
[C---:B------:R-:W-:Y:S02]  /*8110*/  IMAD.IADD R5, R1.reuse, 0x1, R8 ;  /* 0x0000000101057824 */ /* 0x040fe400078e0208 */
[----:B------:R-:W-:Y:S02]  /*8120*/  VIADD R8, R8, 0x4 ;  /* 0x0000000408087836 */ /* 0x000fe40000000000 */
[----:B--2---:R-:W-:-:S06]  /*8130*/  @P1 IMAD.IADD R10, R1, 0x1, R10 ;  /* 0x00000001010a1824 */ /* 0x004fcc00078e020a */
[----:B------:R-:W5:Y:S01]  /*8140*/  @P1 LDL.U8 R10, [R10+0x4065] ;  /* 0x004065000a0a1983 */ /* 0x000f620000100000 */
[----:B------:R-:W-:Y:S01]  /*8150*/  BSSY.RECONVERGENT B2, `(.L_x_135) ;  /* 0x000001d000027945 */ /* 0x000fe20003800200 */
[----:B------:R-:W-:-:S03]  /*8160*/  ISETP.NE.AND P0, PT, R8, UR16, PT ;  /* 0x0000001008007c0c */ /* 0x000fc6000bf05270 */
[----:B------:R-:W-:Y:S10]  /*8170*/  @P1 BRA `(.L_x_136) ;  /* 0x0000000000601947 */ /* 0x000ff40003800000 */
[----:B------:R-:W-:Y:S01]  /*8180*/  ISETP.GE.AND P1, PT, R4, UR40, PT ;  /* 0x0000002804007c0c */ /* 0x000fe2000bf26270 */
[----:B------:R-:W-:-:S12]  /*8190*/  BSSY.RELIABLE B3, `(.L_x_137) ;  /* 0x0000013000037945 */ /* 0x000fd80003800100 */
[----:B------:R-:W-:Y:S05]  /*81a0*/  @!P1 BRA `(.L_x_138) ;  /* 0x0000000000149947 */ /* 0x000fea0003800000 */
[----:B------:R-:W-:-:S05]  /*81b0*/  IMAD.IADD R9, R1, 0x1, R6 ;  /* 0x0000000101097824 */ /* 0x000fca00078e0206 */
[----:B-----5:R-:W2:Y:S02]  /*81c0*/  LDL.U8 R10, [R9] ;  /* 0x00000000090a7983 */ /* 0x020ea40000100000 */
[----:B--2---:R-:W-:-:S06]  /*81d0*/  IMAD.IADD R10, R1, 0x1, R10 ;  /* 0x00000001010a7824 */ /* 0x004fcc00078e020a */
[----:B------:R-:W5:Y:S01]  /*81e0*/  LDL.U8 R10, [R10+0x4050] ;  /* 0x004050000a0a7983 */ /* 0x000f620000100000 */
[----:B------:R-:W-:Y:S05]  /*81f0*/  BRA `(.L_x_139) ;  /* 0x0000000000307947 */ /* 0x000fea0003800000 */
.L_x_138:
[C---:B------:R-:W-:Y:S02]  /*8200*/  IMAD.IADD R9, R1.reuse, 0x1, R6 ;  /* 0x0000000101097824 */ /* 0x040fe400078e0206 */
[----:B------:R-:W-:-:S03]  /*8210*/  IMAD.IADD R16, R1, 0x1, R4 ;  /* 0x0000000101107824 */ /* 0x000fc600078e0204 */
[----:B-----5:R-:W2:Y:S04]  /*8220*/  LDL.U8 R10, [R9] ;  /* 0x00000000090a7983 */ /* 0x020ea80000100000 */
[----:B------:R-:W3:Y:S01]  /*8230*/  LDL.U8 R16, [R16+0x14] ;  /* 0x0000140010107983 */ /* 0x000ee20000100000 */
[C---:B--2---:R-:W-:Y:S01]  /*8240*/  IMAD.IADD R11, R1.reuse, 0x1, R10 ;  /* 0x00000001010b7824 */ /* 0x044fe200078e020a */
[----:B---3--:R-:W-:-:S05]  /*8250*/  IADD3 R10, PT, PT, R1, R16, RZ ;  /* 0x00000010010a7210 */ /* 0x008fca0007ffe0ff */
[----:B------:R-:W2:Y:S04]  /*8260*/  LDL.U8 R11, [R11+0x4050] ;  /* 0x004050000b0b7983 */ /* 0x000ea80000100000 */
[----:B------:R-:W2:Y:S02]  /*8270*/  LDL.U8 R10, [R10+0x4065] ;  /* 0x004065000a0a7983 */ /* 0x000ea40000100000 */
[----:B--2---:R-:W-:-:S13]  /*8280*/  ISETP.GE.U32.AND P1, PT, R11, R10, PT ;  /* 0x0000000a0b00720c */ /* 0x004fda0003f26070 */
[----:B------:R-:W-:Y:S05]  /*8290*/  @P1 BREAK.RELIABLE B3 ;  /* 0x0000000000031942 */ /* 0x000fea0003800100 */
[----:B------:R-:W-:Y:S05]  /*82a0*/  @P1 BRA `(.L_x_136) ;  /* 0x0000000000141947 */ /* 0x000fea0003800000 */
[----:B------:R-:W-:-:S07]  /*82b0*/  PRMT R10, R11, 0x7610, R10 ;  /* 0x000076100b0a7816 */ /* 0x000fce000000000a */
.L_x_139:
[----:B----4-:R-:W-:Y:S05]  /*82c0*/  BSYNC.RELIABLE B3 ;  /* 0x0000000000037941 */ /* 0x010fea0003800100 */
.L_x_137:
[----:B-----5:R0:W-:Y:S01]  /*82d0*/  STL.U8 [R5+0x28], R10 ;  /* 0x0000280a05007387 */ /* 0x0201e20000100000 */
[----:B------:R-:W-:Y:S01]  /*82e0*/  VIADD R6, R6, 0x1 ;  /* 0x0000000106067836 */ /* 0x000fe20000000000 */
[----:B------:R-:W-:Y:S06]  /*82f0*/  BRA `(.L_x_140) ;  /* 0x0000000000087947 */ /* 0x000fec0003800000 */
.L_x_136:
[----:B-----5:R1:W-:Y:S01]  /*8300*/  STL.U8 [R5+0x28], R10 ;  /* 0x0000280a05007387 */ /* 0x0203e20000100000 */
[----:B------:R-:W-:-:S07]  /*8310*/  VIADD R4, R4, 0x1 ;  /* 0x0000000104047836 */ /* 0x000fce0000000000 */
.L_x_140:
[----:B----4-:R-:W-:Y:S05]  /*8320*/  BSYNC.RECONVERGENT B2 ;  /* 0x0000000000027941 */ /* 0x010fea0003800200 */
.L_x_135:
        /* <DEDUP_REMOVED lines=9> */
.L_x_143:
[----:B------:R-:W-:-:S13]  /*83c0*/  ISETP.GE.AND P1, PT, R4, UR40, PT ;  /* 0x0000002804007c0c */ /* 0x000fda000bf26270 */
[----:B------:R-:W-:Y:S05]  /*83d0*/  @P1 BREAK.RELIABLE B3 ;  /* 0x0000000000031942 */ /* 0x000fea0003800100 */
[----:B------:R-:W-:Y:S05]  /*83e0*/  @!P1 BRA `(.L_x_145) ;  /* 0x0000000000149947 */ /* 0x000fea0003800000 */
[----:B------:R-:W-:-:S05]  /*83f0*/  IMAD.IADD R9, R1, 0x1, R6 ;  /* 0x0000000101097824 */ /* 0x000fca00078e0206 */
[----:B01----:R-:W2:Y:S02]  /*8400*/  LDL.U8 R10, [R9] ;  /* 0x00000000090a7983 */ /* 0x003ea40000100000 */
[----:B--2---:R-:W-:-:S06]  /*8410*/  IMAD.IADD R10, R1, 0x1, R10 ;  /* 0x00000001010a7824 */ /* 0x004fcc00078e020a */
[----:B------:R-:W5:Y:S01]  /*8420*/  LDL.U8 R10, [R10+0x4050] ;  /* 0x004050000a0a7983 */ /* 0x000f620000100000 */
[----:B------:R-:W-:Y:S05]  /*8430*/  BRA `(.L_x_146) ;  /* 0x0000000000407947 */ /* 0x000fea0003800000 */
.L_x_145:
[C---:B------:R-:W-:Y:S02]  /*8440*/  IMAD.IADD R16, R1.reuse, 0x1, R4 ;  /* 0x0000000101107824 */ /* 0x040fe400078e0204 */
[----:B------:R-:W-:-:S04]  /*8450*/  IMAD.IADD R9, R1, 0x1, R6 ;  /* 0x0000000101097824 */ /* 0x000fc800078e0206 */
[----:B------:R-:W2:Y:S04]  /*8460*/  LDL.U8 R16, [R16+0x14] ;  /* 0x0000140010107983 */ /* 0x000ea80000100000 */
[----:B01----:R-:W3:Y:S01]  /*8470*/  LDL.U8 R10, [R9] ;  /* 0x00000000090a7983 */ /* 0x003ee20000100000 */
[C---:B--2---:R-:W-:Y:S01]  /*8480*/  IMAD.IADD R11, R1.reuse, 0x1, R16 ;  /* 0x00000001010b7824 */ /* 0x044fe200078e0210 */
[----:B---3--:R-:W-:-:S05]  /*8490*/  IADD3 R10, PT, PT, R1, R10, RZ ;  /* 0x0000000a010a7210 */ /* 0x008fca0007ffe0ff */
[----:B------:R-:W2:Y:S04]  /*84a0*/  LDL.U8 R11, [R11+0x4065] ;  /* 0x004065000b0b7983 */ /* 0x000ea80000100000 */
[----:B------:R-:W2:Y:S02]  /*84b0*/  LDL.U8 R10, [R10+0x4050] ;  /* 0x004050000a0a7983 */ /* 0x000ea40000100000 */
[----:B--2---:R-:W-:-:S13]  /*84c0*/  ISETP.GE.U32.AND P1, PT, R10, R11, PT ;  /* 0x0000000b0a00720c */ /* 0x004fda0003f26070 */
[----:B------:R-:W-:Y:S05]  /*84d0*/  @!P1 BREAK.RELIABLE B3 ;  /* 0x0000000000039942 */ /* 0x000fea0003800100 */
[----:B------:R-:W-:Y:S05]  /*84e0*/  @!P1 BRA `(.L_x_146) ;  /* 0x0000000000149947 */ /* 0x000fea0003800000 */
[----:B------:R-:W-:-:S07]  /*84f0*/  PRMT R10, R11, 0x7610, R10 ;  /* 0x000076100b0a7816 */ /* 0x000fce000000000a */
.L_x_144:
[----:B------:R-:W-:Y:S05]  /*8500*/  BSYNC.RELIABLE B3 ;  /* 0x0000000000037941 */ /* 0x000fea0003800100 */
.L_x_142:
[----:B-----5:R0:W-:Y:S01]  /*8510*/  STL.U8 [R5+0x29], R10 ;  /* 0x0000290a05007387 */ /* 0x0201e20000100000 */
[----:B------:R-:W-:Y:S01]  /*8520*/  VIADD R4, R4, 0x1 ;  /* 0x0000000104047836 */ /* 0x000fe20000000000 */
[----:B------:R-:W-:Y:S06]  /*8530*/  BRA `(.L_x_147) ;  /* 0x0000000000087947 */ /* 0x000fec0003800000 */
.L_x_146:
[----:B-----5:R1:W-:Y:S01]  /*8540*/  STL.U8 [R5+0x29], R10 ;  /* 0x0000290a05007387 */ /* 0x0203e20000100000 */
[----:B------:R-:W-:-:S07]  /*8550*/  VIADD R6, R6, 0x1 ;  /* 0x0000000106067836 */ /* 0x000fce0000000000 */
.L_x_147:
[----:B------:R-:W-:Y:S05]  /*8560*/  BSYNC.RECONVERGENT B2 ;  /* 0x0000000000027941 */ /* 0x000fea0003800200 */
.L_x_141:
        /* <DEDUP_REMOVED lines=9> */
.L_x_150:
        /* <DEDUP_REMOVED lines=8> */
.L_x_152:
[C---:B------:R-:W-:Y:S01]  /*8680*/  IADD3 R16, PT, PT, R1.reuse, R4, RZ ;  /* 0x0000000401107210 */ /* 0x040fe20007ffe0ff */
[----:B------:R-:W-:-:S05]  /*8690*/  IMAD.IADD R9, R1, 0x1, R6 ;  /* 0x0000000101097824 */ /* 0x000fca00078e0206 */
        /* <DEDUP_REMOVED lines=10> */
.L_x_151:
[----:B------:R-:W-:Y:S05]  /*8740*/  BSYNC.RELIABLE B3 ;  /* 0x0000000000037941 */ /* 0x000fea0003800100 */
.L_x_149:
[----:B-----5:R0:W-:Y:S01]  /*8750*/  STL.U8 [R5+0x2a], R10 ;  /* 0x00002a0a05007387 */ /* 0x0201e20000100000 */
[----:B------:R-:W-:Y:S01]  /*8760*/  VIADD R4, R4, 0x1 ;  /* 0x0000000104047836 */ /* 0x000fe20000000000 */
[----:B------:R-:W-:Y:S06]  /*8770*/  BRA `(.L_x_154) ;  /* 0x0000000000087947 */ /* 0x000fec0003800000 */
.L_x_153:
[----:B-----5:R1:W-:Y:S01]  /*8780*/  STL.U8 [R5+0x2a], R10 ;  /* 0x00002a0a05007387 */ /* 0x0203e20000100000 */
[----:B------:R-:W-:-:S07]  /*8790*/  VIADD R6, R6, 0x1 ;  /* 0x0000000106067836 */ /* 0x000fce0000000000 */
.L_x_154:
[----:B------:R-:W-:Y:S05]  /*87a0*/  BSYNC.RECONVERGENT B2 ;  /* 0x0000000000027941 */ /* 0x000fea0003800200 */
.L_x_148:
        /* <DEDUP_REMOVED lines=9> */
.L_x_157:
        /* <DEDUP_REMOVED lines=8> */
.L_x_159:
        /* <DEDUP_REMOVED lines=12> */
.L_x_158:
[----:B------:R-:W-:Y:S05]  /*8980*/  BSYNC.RELIABLE B3 ;  /* 0x0000000000037941 */ /* 0x000fea0003800100 */
.L_x_156:
[----:B-----5:R1:W-:Y:S01]  /*8990*/  STL.U8 [R5+0x2b], R10 ;  /* 0x00002b0a05007387 */ /* 0x0203e20000100000 */
[----:B------:R-:W-:Y:S01]  /*89a0*/  VIADD R4, R4, 0x1 ;  /* 0x0000000104047836 */ /* 0x000fe20000000000 */
[----:B------:R-:W-:Y:S06]  /*89b0*/  BRA `(.L_x_161) ;  /* 0x0000000000087947 */ /* 0x000fec0003800000 */
.L_x_160:
[----:B-----5:R0:W-:Y:S01]  /*89c0*/  STL.U8 [R5+0x2b], R10 ;  /* 0x00002b0a05007387 */ /* 0x0201e20000100000 */
[----:B------:R-:W-:-:S07]  /*89d0*/  VIADD R6, R6, 0x1 ;  /* 0x0000000106067836 */ /* 0x000fce0000000000 */
.L_x_161:
[----:B------:R-:W-:Y:S05]  /*89e0*/  BSYNC.RECONVERGENT B2 ;  /* 0x0000000000027941 */ /* 0x000fea0003800200 */
.L_x_155:
[----:B------:R-:W-:Y:S05]  /*89f0*/  @P0 BRA `(.L_x_162) ;  /* 0xfffffff400b80947 */ /* 0x000fea000383ffff */
[----:B------:R-:W-:-:S07]  /*8a00*/  IMAD.U32 R8, RZ, RZ, UR16 ;  /* 0x00000010ff087e24 */ /* 0x000fce000f8e00ff */
.L_x_134:
[----:B------:R-:W-:-:S09]  /*8a10*/  UISETP.NE.AND UP3, UPT, UR38, URZ, UPT ;  /* 0x000000ff2600728c */ /* 0x000fd2000bf65270 */
[----:B------:R-:W-:Y:S05]  /*8a20*/  BRA.U !UP3, `(.L_x_163) ;  /* 0x000000050bc07547 */ /* 0x000fea000b800000 */
[----:B------:R-:W-:Y:S01]  /*8a30*/  ISETP.GE.AND P0, PT, R6, UR20, PT ;  /* 0x0000001406007c0c */ /* 0x000fe2000bf06270 */
[----:B------:R-:W-:Y:S04]  /*8a40*/  BSSY.RECONVERGENT B2, `(.L_x_164) ;  /* 0x0000024000027945 */ /* 0x000fe80003800200 */
[----:B------:R-:W-:Y:S01]  /*8a50*/  BSSY.RELIABLE B3, `(.L_x_165) ;  /* 0x000001d000037945 */ /* 0x000fe20003800100 */
[----:B01----:R-:W-:Y:S02]  /*8a60*/  IMAD.MOV.U32 R10, RZ, RZ, R4 ;  /* 0x000000ffff0a7224 */ /* 0x003fe400078e0004 */
[----:B------:R-:W-:-:S05]  /*8a70*/  IMAD.IADD R9, R1, 0x1, R8 ;  /* 0x0000000101097824 */ /* 0x000fca00078e0208 */
[----:B------:R-:W-:Y:S05]  /*8a80*/  @!P0 BRA `(.L_x_166) ;  /* 0x0000000000148947 */ /* 0x000fea0003800000 */
[----:B------:R-:W-:-:S05]  /*8a90*/  IADD3 R5, PT, PT, R1, R10, RZ ;  /* 0x0000000a01057210 */ /* 0x000fca0007ffe0ff */
[----:B------:R-:W2:Y:S02]  /*8aa0*/  LDL.U8 R4, [R5+0x14] ;  /* 0x0000140005047983 */ /* 0x000ea40000100000 */
[----:B--2---:R-:W-:-:S06]  /*8ab0*/  IMAD.IADD R4, R1, 0x1, R4 ;  /* 0x0000000101047824 */ /* 0x004fcc00078e0204 */
[----:B------:R-:W5:Y:S01]  /*8ac0*/  LDL.U8 R4, [R4+0x4065] ;  /* 0x0040650004047983 */ /* 0x000f620000100000 */
[----:B------:R-:W-:Y:S05]  /*8ad0*/  BRA `(.L_x_167) ;  /* 0x0000000000507947 */ /* 0x000fea0003800000 */
.L_x_166:
[----:B------:R-:W-:-:S13]  /*8ae0*/  ISETP.GE.AND P0, PT, R10, UR40, PT ;  /* 0x000000280a007c0c */ /* 0x000fda000bf06270 */
[----:B------:R-:W-:Y:S05]  /*8af0*/  @P0 BREAK.RELIABLE B3 ;  /* 0x0000000000030942 */ /* 0x000fea0003800100 */
[----:B------:R-:W-:Y:S05]  /*8b00*/  @!P0 BRA `(.L_x_168) ;  /* 0x0000000000148947 */ /* 0x000fea0003800000 */
[----:B------:R-:W-:-:S05]  /*8b10*/  IMAD.IADD R5, R1, 0x1, R6 ;  /* 0x0000000101057824 */ /* 0x000fca00078e0206 */
[----:B------:R-:W2:Y:S02]  /*8b20*/  LDL.U8 R4, [R5] ;  /* 0x0000000005047983 */ /* 0x000ea40000100000 */
[----:B--2---:R-:W-:-:S06]  /*8b30*/  IMAD.IADD R4, R1, 0x1, R4 ;  /* 0x0000000101047824 */ /* 0x004fcc00078e0204 */
[----:B------:R-:W5:Y:S01]  /*8b40*/  LDL.U8 R4, [R4+0x4050] ;  /* 0x0040500004047983 */ /* 0x000f620000100000 */
[----:B------:R-:W-:Y:S05]  /*8b50*/  BRA `(.L_x_169) ;  /* 0x0000000000407947 */ /* 0x000fea0003800000 */
.L_x_168:
[C---:B------:R-:W-:Y:S02]  /*8b60*/  IMAD.IADD R8, R1.reuse, 0x1, R10 ;  /* 0x0000000101087824 */ /* 0x040fe400078e020a */
[----:B------:R-:W-:-:S04]  /*8b70*/  IMAD.IADD R5, R1, 0x1, R6 ;  /* 0x0000000101057824 */ /* 0x000fc800078e0206 */
[----:B------:R-:W2:Y:S04]  /*8b80*/  LDL.U8 R8, [R8+0x14] ;  /* 0x0000140008087983 */ /* 0x000ea80000100000 */
[----:B------:R-:W3:Y:S01]  /*8b90*/  LDL.U8 R4, [R5] ;  /* 0x0000000005047983 */ /* 0x000ee20000100000 */
        /* <DEDUP_REMOVED lines=8> */
.L_x_167:
[----:B----4-:R-:W-:Y:S05]  /*8c20*/  BSYNC.RELIABLE B3 ;  /* 0x0000000000037941 */ /* 0x010fea0003800100 */
.L_x_165:
[----:B-----5:R1:W-:Y:S01]  /*8c30*/  STL.U8 [R9+0x28], R4 ;  /* 0x0000280409007387 */ /* 0x0203e20000100000 */
[----:B------:R-:W-:Y:S01]  /*8c40*/  VIADD R10, R10, 0x1 ;  /* 0x000000010a0a7836 */ /* 0x000fe20000000000 */
[----:B------:R-:W-:Y:S06]  /*8c50*/  BRA `(.L_x_170) ;  /* 0x0000000000087947 */ /* 0x000fec0003800000 */
.L_x_169:
[----:B-----5:R0:W-:Y:S01]  /*8c60*/  STL.U8 [R9+0x28], R4 ;  /* 0x0000280409007387 */ /* 0x0201e20000100000 */
[----:B------:R-:W-:-:S07]  /*8c70*/  IADD3 R6, PT, PT, R6, 0x1, RZ ;  /* 0x0000000106067810 */ /* 0x000fce0007ffe0ff */
.L_x_170:
[----:B----4-:R-:W-:Y:S05]  /*8c80*/  BSYNC.RECONVERGENT B2 ;  /* 0x0000000000027941 */ /* 0x010fea0003800200 */
.L_x_164:
        /* <DEDUP_REMOVED lines=12> */
.L_x_174:
        /* <DEDUP_REMOVED lines=8> */
.L_x_176:
        /* <DEDUP_REMOVED lines=12> */
.L_x_175:
[----:B------:R-:W-:Y:S05]  /*8e90*/  BSYNC.RELIABLE B4 ;  /* 0x0000000000047941 */ /* 0x000fea0003800100 */
.L_x_173:
[----:B-----5:R1:W-:Y:S01]  /*8ea0*/  STL.U8 [R9+0x29], R4 ;  /* 0x0000290409007387 */ /* 0x0203e20000100000 */
[----:B------:R-:W-:Y:S01]  /*8eb0*/  IADD3 R10, PT, PT, R10, 0x1, RZ ;  /* 0x000000010a0a7810 */ /* 0x000fe20007ffe0ff */
[----:B------:R-:W-:Y:S06]  /*8ec0*/  BRA `(.L_x_178) ;  /* 0x0000000000087947 */ /* 0x000fec0003800000 */
.L_x_177:
[----:B-----5:R0:W-:Y:S01]  /*8ed0*/  STL.U8 [R9+0x29], R4 ;  /* 0x0000290409007387 */ /* 0x0201e20000100000 */
[----:B------:R-:W-:-:S07]  /*8ee0*/  VIADD R6, R6, 0x1 ;  /* 0x0000000106067836 */ /* 0x000fce0000000000 */
.L_x_178:
[----:B------:R-:W-:Y:S05]  /*8ef0*/  BSYNC.RECONVERGENT B3 ;  /* 0x0000000000037941 */ /* 0x000fea0003800200 */
.L_x_172:
        /* <DEDUP_REMOVED lines=10> */
.L_x_180:
        /* <DEDUP_REMOVED lines=8> */
.L_x_182:
[C---:B------:R-:W-:Y:S02]  /*9020*/  IMAD.IADD R5, R1.reuse, 0x1, R6 ;  /* 0x0000000101057824 */ /* 0x040fe400078e0206 */
[----:B------:R-:W-:-:S03]  /*9030*/  IMAD.IADD R6, R1, 0x1, R10 ;  /* 0x0000000101067824 */ /* 0x000fc600078e020a */
[----:B01----:R-:W2:Y:S04]  /*9040*/  LDL.U8 R4, [R5] ;  /* 0x0000000005047983 */ /* 0x003ea80000100000 */
[----:B------:R-:W3:Y:S01]  /*9050*/  LDL.U8 R6, [R6+0x14] ;  /* 0x0000140006067983 */ /* 0x000ee20000100000 */
        /* <DEDUP_REMOVED lines=8> */
.L_x_181:
[----:B------:R-:W-:Y:S05]  /*90e0*/  BSYNC.RELIABLE B3 ;  /* 0x0000000000037941 */ /* 0x000fea0003800100 */
.L_x_179:
[----:B-----5:R3:W-:Y:S01]  /*90f0*/  STL.U8 [R9+0x2a], R4 ;  /* 0x00002a0409007387 */ /* 0x0207e20000100000 */
[----:B------:R-:W-:Y:S05]  /*9100*/  BRA `(.L_x_171) ;  /* 0x0000000000047947 */ /* 0x000fea0003800000 */
.L_x_183:
[----:B-----5:R2:W-:Y:S02]  /*9110*/  STL.U8 [R9+0x2a], R4 ;  /* 0x00002a0409007387 */ /* 0x0205e40000100000 */
.L_x_171:
[----:B------:R-:W-:Y:S05]  /*9120*/  BSYNC.RECONVERGENT B2 ;  /* 0x0000000000027941 */ /* 0x000fea0003800200 */
.L_x_163:
[----:B------:R-:W5:Y:S01]  /*9130*/  LDCU UR14, c[0x3][0x1b3c] ;  /* 0x00c36780ff0e77ac */ /* 0x000f620008000800 */
[----:B0123--:R-:W-:Y:S01]  /*9140*/  CS2R R4, SRZ ;  /* 0x0000000000047805 */ /* 0x00ffe2000001ff00 */
[----:B-----5:R-:W-:-:S09]  /*9150*/  UISETP.GE.U32.AND UP3, UPT, UR14, 0x10, UPT ;  /* 0x000000100e00788c */ /* 0x020fd2000bf66070 */
[----:B------:R-:W-:Y:S05]  /*9160*/  BRA.U !UP3, `(.L_x_184) ;  /* 0x000000050b447547 */ /* 0x000fea000b800000 */
[----:B------:R-:W-:-:S07]  /*9170*/  CS2R R4, SRZ ;  /* 0x0000000000047805 */ /* 0x000fce000001ff00 */
.L_x_185:
        /* <DEDUP_REMOVED lines=25> */
[C---:B------:R-:W-:Y:S01]  /*9310*/  IMAD R23, R4.reuse, 0x4, R23 ;  /* 0x0000000404177824 */ /* 0x040fe200078e0217 */
[----:B------:R-:W0:Y:S01]  /*9320*/  LDC R11, c[0x3][R11+0x8] ;  /* 0x00c002000b0b7b82 */ /* 0x000e220000000800 */
[----:B------:R-:W-:Y:S01]  /*9330*/  IMAD R9, R4, 0x4, R9 ;  /* 0x0000000404097824 */ /* 0x000fe200078e0209 */
[----:B------:R-:W-:Y:S01]  /*9340*/  PRMT R38, R8, 0x7771, RZ ;  /* 0x0000777108267816 */ /* 0x000fe200000000ff */
[--C-:B------:R-:W-:Y:S01]  /*9350*/  IMAD R29, R28, 0xa8, R55.reuse ;  /* 0x000000a81c1d7824 */ /* 0x100fe200078e0237 */
[----:B------:R-:W-:Y:S01]  /*9360*/  PRMT R40, R8, 0x7772, RZ ;  /* 0x0000777208287816 */ /* 0x000fe200000000ff */
[----:B------:R-:W-:Y:S01]  /*9370*/  IMAD R31, R30, 0xa8, R55 ;  /* 0x000000a81e1f7824 */ /* 0x000fe200078e0237 */
[----:B------:R-:W-:Y:S01]  /*9380*/  PRMT R8, R8, 0x7773, RZ ;  /* 0x0000777308087816 */ /* 0x000fe200000000ff */
[C---:B------:R-:W-:Y:S01]  /*9390*/  IMAD R25, R4.reuse, 0x4, R25 ;  /* 0x0000000404197824 */ /* 0x040fe200078e0219 */
[----:B------:R-:W0:Y:S01]  /*93a0*/  LDC R6, c[0x3][R9+0x4] ;  /* 0x00c0010009067b82 */ /* 0x000e220000000800 */
[C---:B------:R-:W-:Y:S01]  /*93b0*/  IMAD R27, R4.reuse, 0x4, R27 ;  /* 0x00000004041b7824 */ /* 0x040fe200078e021b */
[----:B------:R-:W-:Y:S01]  /*93c0*/  LEA R29, R4, R29, 0x2 ;  /* 0x0000001d041d7211 */ /* 0x000fe200078e10ff */
[----:B------:R-:W-:-:S02]  /*93d0*/  IMAD R37, R36, 0xa8, R55 ;  /* 0x000000a824257824 */ /* 0x000fc400078e0237 */
[----:B------:R-:W-:Y:S02]  /*93e0*/  IMAD R39, R38, 0xa8, R55 ;  /* 0x000000a826277824 */ /* 0x000fe400078e0237 */
[----:B------:R-:W-:Y:S01]  /*93f0*/  IMAD R31, R4, 0x4, R31 ;  /* 0x00000004041f7824 */ /* 0x000fe200078e021f */
[----:B------:R-:W1:Y:S01]  /*9400*/  LDC R21, c[0x3][R21+0xc] ;  /* 0x00c0030015157b82 */ /* 0x000e620000000800 */
[--C-:B------:R-:W-:Y:S02]  /*9410*/  IMAD R41, R40, 0xa8, R55.reuse ;  /* 0x000000a828297824 */ /* 0x100fe400078e0237 */
[----:B------:R-:W-:Y:S02]  /*9420*/  IMAD R43, R8, 0xa8, R55 ;  /* 0x000000a8082b7824 */ /* 0x000fe400078e0237 */
[C---:B------:R-:W-:Y:S02]  /*9430*/  IMAD R37, R4.reuse, 0x4, R37 ;  /* 0x0000000404257824 */ /* 0x040fe400078e0225 */
[----:B------:R-:W-:Y:S01]  /*9440*/  IMAD R39, R4, 0x4, R39 ;  /* 0x0000000404277824 */ /* 0x000fe200078e0227 */
[----:B------:R-:W1:Y:S01]  /*9450*/  LDC R23, c[0x3][R23+0x10] ;  /* 0x00c0040017177b82 */ /* 0x000e620000000800 */
[----:B------:R-:W-:-:S02]  /*9460*/  IMAD R45, R42, 0xa8, R55 ;  /* 0x000000a82a2d7824 */ /* 0x000fc400078e0237 */
[----:B------:R-:W-:Y:S02]  /*9470*/  IMAD R51, R44, 0xa8, R55 ;  /* 0x000000a82c337824 */ /* 0x000fe400078e0237 */
[C---:B------:R-:W-:Y:S02]  /*9480*/  IMAD R41, R4.reuse, 0x4, R41 ;  /* 0x0000000404297824 */ /* 0x040fe400078e0229 */
[----:B------:R-:W-:Y:S01]  /*9490*/  IMAD R43, R4, 0x4, R43 ;  /* 0x00000004042b7824 */ /* 0x000fe200078e022b */
[----:B------:R-:W2:Y:S01]  /*94a0*/  LDC R25, c[0x3][R25+0x14] ;  /* 0x00c0050019197b82 */ /* 0x000ea20000000800 */
[--C-:B------:R-:W-:Y:S02]  /*94b0*/  IMAD R53, R50, 0xa8, R55.reuse ;  /* 0x000000a832357824 */ /* 0x100fe400078e0237 */
[----:B------:R-:W-:Y:S02]  /*94c0*/  IMAD R55, R52, 0xa8, R55 ;  /* 0x000000a834377824 */ /* 0x000fe400078e0237 */
[----:B------:R-:W-:-:S02]  /*94d0*/  IMAD R45, R4, 0x4, R45 ;  /* 0x00000004042d7824 */ /* 0x000fc400078e022d */
[C---:B------:R-:W-:Y:S01]  /*94e0*/  IMAD R51, R4.reuse, 0x4, R51 ;  /* 0x0000000404337824 */ /* 0x040fe200078e0233 */
[----:B------:R-:W2:Y:S01]  /*94f0*/  LDC R27, c[0x3][R27+0x18] ;  /* 0x00c006001b1b7b82 */ /* 0x000ea20000000800 */
[C---:B------:R-:W-:Y:S01]  /*9500*/  IMAD R53, R4.reuse, 0x4, R53 ;  /* 0x0000000404357824 */ /* 0x040fe200078e0235 */
[C---:B------:R-:W-:Y:S01]  /*9510*/  LEA R55, R4.reuse, R55, 0x2 ;  /* 0x0000003704377211 */ /* 0x040fe200078e10ff */
[----:B------:R-:W-:-:S05]  /*9520*/  VIADD R4, R4, 0x10 ;  /* 0x0000001004047836 */ /* 0x000fca0000000000 */
[----:B------:R-:W3:Y:S01]  /*9530*/  LDC R29, c[0x3][R29+0x1c] ;  /* 0x00c007001d1d7b82 */ /* 0x000ee20000000800 */
[----:B------:R-:W-:-:S07]  /*9540*/  ISETP.NE.AND P0, PT, R4, UR35, PT ;  /* 0x0000002304007c0c */ /* 0x000fce000bf05270 */
        /* <DEDUP_REMOVED lines=19> */
.L_x_184:
        /* <DEDUP_REMOVED lines=24> */
[--C-:B------:R-:W-:Y:S01]  /*9800*/  IMAD R27, R26, 0xa8, R31.reuse ;  /* 0x000000a81a1b7824 */ /* 0x100fe200078e021f */
[----:B------:R-:W0:Y:S01]  /*9810*/  LDC R6, c[0x3][R9+0x4] ;  /* 0x00c0010009067b82 */ /* 0x000e220000000800 */
[----:B------:R-:W-:Y:S01]  /*9820*/  LEA R25, R4, R25, 0x2 ;  /* 0x0000001904197211 */ /* 0x000fe200078e10ff */
[----:B------:R-:W-:Y:S02]  /*9830*/  IMAD R29, R28, 0xa8, R31 ;  /* 0x000000a81c1d7824 */ /* 0x000fe400078e021f */
[----:B------:R-:W-:-:S04]  /*9840*/  IMAD R27, R4, 0x4, R27 ;  /* 0x00000004041b7824 */ /* 0x000fc800078e021b */
        /* <DEDUP_REMOVED lines=15> */
.L_x_186:
        /* <DEDUP_REMOVED lines=16> */
[C---:B------:R-:W-:Y:S01]  /*9a40*/  LEA R23, R4.reuse, R23, 0x2 ;  /* 0x0000001704177211 */ /* 0x040fe200078e10ff */
[----:B------:R-:W0:Y:S02]  /*9a50*/  LDC R8, c[0x3][R11+0x4] ;  /* 0x00c001000b087b82 */ /* 0x000e240000000800 */
[----:B------:R-:W-:-:S06]  /*9a60*/  IMAD R9, R4, 0x4, R9 ;  /* 0x0000000404097824 */ /* 0x000fcc00078e0209 */
[----:B------:R-:W0:Y:S08]  /*9a70*/  LDC R21, c[0x3][R21+0x8] ;  /* 0x00c0020015157b82 */ /* 0x000e300000000800 */
[----:B------:R-:W1:Y:S08]  /*9a80*/  LDC R6, c[0x3][R23+0xc] ;  /* 0x00c0030017067b82 */ /* 0x000e700000000800 */
[----:B------:R-:W1:Y:S01]  /*9a90*/  LDC R9, c[0x3][R9+0x10] ;  /* 0x00c0040009097b82 */ /* 0x000e620000000800 */
[----:B------:R-:W-:Y:S01]  /*9aa0*/  VIADD R4, R4, 0x4 ;  /* 0x0000000404047836 */ /* 0x000fe20000000000 */
[----:B0-----:R-:W-:-:S04]  /*9ab0*/  IADD3 R5, PT, PT, R21, R8, R5 ;  /* 0x0000000815057210 */ /* 0x001fc80007ffe005 */
[----:B-1----:R-:W-:-:S07]  /*9ac0*/  IADD3 R5, PT, PT, R9, R6, R5 ;  /* 0x0000000609057210 */ /* 0x002fce0007ffe005 */
.L_x_187:
[----:B------:R-:W-:Y:S05]  /*9ad0*/  BRA.U !UP4, `(.L_x_133) ;  /* 0x000000010c547547 */ /* 0x000fea000b800000 */
[----:B------:R-:W-:-:S05]  /*9ae0*/  IMAD.IADD R10, R1, 0x1, R4 ;  /* 0x00000001010a7824 */ /* 0x000fca00078e0204 */
[----:B------:R-:W2:Y:S01]  /*9af0*/  LDL.U8 R6, [R10+0x28] ;  /* 0x000028000a067983 */ /* 0x000ea20000100000 */
[----:B------:R-:W-:Y:S01]  /*9b00*/  IMAD.MOV.U32 R11, RZ, RZ, 0x48 ;  /* 0x00000048ff0b7424 */ /* 0x000fe200078e00ff */
[----:B------:R-:W-:-:S03]  /*9b10*/  UISETP.NE.AND UP3, UPT, UR34, 0x1, UPT ;  /* 0x000000012200788c */ /* 0x000fc6000bf65270 */
[----:B--2---:R-:W-:-:S04]  /*9b20*/  IMAD R9, R6, 0xa8, R11 ;  /* 0x000000a806097824 */ /* 0x004fc800078e020b */
[----:B------:R-:W-:-:S04]  /*9b30*/  IMAD R9, R4, 0x4, R9 ;  /* 0x0000000404097824 */ /* 0x000fc800078e0209 */
        /* <DEDUP_REMOVED lines=13> */
[----:B0-----:R-:W-:-:S05]  /*9c10*/  IADD3 R5, PT, PT, R5, R6, RZ ;  /* 0x0000000605057210 */ /* 0x001fca0007ffe0ff */
[----:B-1----:R-:W-:-:S07]  /*9c20*/  @P0 IMAD.IADD R5, R5, 0x1, R4 ;  /* 0x0000000105050824 */ /* 0x002fce00078e0204 */
.L_x_133:
[----:B------:R0:W-:Y:S01]  /*9c30*/  STL [R0], R5 ;  /* 0x0000000500007387 */ /* 0x0001e20000100800 */
[----:B------:R-:W-:Y:S01]  /*9c40*/  BSSY.RECONVERGENT B2, `(.L_x_188) ;  /* 0x000000e000027945 */ /* 0x000fe20003800200 */
[----:B------:R-:W-:-:S07]  /*9c50*/  IMAD.MOV.U32 R6, RZ, RZ, RZ ;  /* 0x000000ffff067224 */ /* 0x000fce00078e00ff */
.L_x_190:
[----:B------:R-:W-:Y:S01]  /*9c60*/  ISETP.NE.AND P0, PT, R6, UR21, PT ;  /* 0x0000001506007c0c */ /* 0x000fe2000bf05270 */
[----:B------:R-:W-:Y:S02]  /*9c70*/  IMAD.MOV.U32 R9, RZ, RZ, R6 ;  /* 0x000000ffff097224 */ /* 0x000fe400078e0006 */
[----:B------:R-:W-:-:S10]  /*9c80*/  IMAD.U32 R4, RZ, RZ, UR21 ;  /* 0x00000015ff047e24 */ /* 0x000fd4000f8e00ff */
[----:B------:R-:W-:Y:S05]  /*9c90*/  @!P0 BRA `(.L_x_189) ;  /* 0x0000000000208947 */ /* 0x000fea0003800000 */
[----:B------:R-:W-:-:S05]  /*9ca0*/  IMAD.IADD R8, R1, 0x1, R6 ;  /* 0x0000000101087824 */ /* 0x000fca00078e0206 */
[----:B0-----:R-:W2:Y:S04]  /*9cb0*/  LDL.U8 R5, [R8+0x14] ;  /* 0x0000140008057983 */ /* 0x001ea80000100000 */
[----:B------:R-:W3:Y:S01]  /*9cc0*/  LDL.U8 R4, [R8+0x15] ;  /* 0x0000150008047983 */ /* 0x000ee20000100000 */
[----:B------:R-:W-:Y:S02]  /*9cd0*/  VIADD R6, R6, 0x1 ;  /* 0x0000000106067836 */ /* 0x000fe40000000000 */
[----:B--2---:R-:W-:-:S05]  /*9ce0*/  VIADD R5, R5, 0x1 ;  /* 0x0000000105057836 */ /* 0x004fca0000000000 */
[----:B---3--:R-:W-:-:S13]  /*9cf0*/  ISETP.GE.U32.AND P0, PT, R5, R4, PT ;  /* 0x000000040500720c */ /* 0x008fda0003f06070 */
[----:B------:R-:W-:Y:S05]  /*9d00*/  @P0 BRA `(.L_x_190) ;  /* 0xfffffffc00d40947 */ /* 0x000fea000383ffff */
[----:B------:R-:W-:-:S07]  /*9d10*/  IMAD.MOV.U32 R4, RZ, RZ, R9 ;  /* 0x000000ffff047224 */ /* 0x000fce00078e0009 */
.L_x_189:
[----:B----4-:R-:W-:Y:S05]  /*9d20*/  BSYNC.RECONVERGENT B2 ;  /* 0x0000000000027941 */ /* 0x010fea0003800200 */
.L_x_188:
[----:B0-----:R-:W2:Y:S01]  /*9d30*/  LDL.U8 R5, [R1+0x14] ;  /* 0x0000140001057983 */ /* 0x001ea20000100000 */
[----:B------:R-:W-:Y:S02]  /*9d40*/  IADD3 R2, P1, PT, R2, 0x4, RZ ;  /* 0x0000000402027810 */ /* 0x000fe40007f3e0ff */
[----:B------:R-:W-:-:S03]  /*9d50*/  IADD3 R0, PT, PT, R0, 0x4, RZ ;  /* 0x0000000400007810 */ /* 0x000fc60007ffe0ff */
[----:B------:R-:W-:Y:S01]  /*9d60*/  IMAD.X R3, RZ, RZ, R3, P1 ;  /* 0x000000ffff037224 */ /* 0x000fe200008e0603 */
[----:B--2---:R-:W-:-:S13]  /*9d70*/  ISETP.LT.AND P0, PT, R5, UR25, PT ;  /* 0x0000001905007c0c */ /* 0x004fda000bf01270 */
[----:B------:R-:W-:Y:S05]  /*9d80*/  @!P0 BRA `(.L_x_191) ;  /* 0x0000000400d88947 */ /* 0x000fea0003800000 */
[----:B------:R-:W-:-:S05]  /*9d90*/  IMAD.IADD R6, R1, 0x1, R4 ;  /* 0x0000000101067824 */ /* 0x000fca00078e0204 */
[----:B------:R-:W2:Y:S01]  /*9da0*/  LDL.U8 R5, [R6+0x14] ;  /* 0x0000140006057983 */ /* 0x000ea20000100000 */
[----:B------:R-:W-:Y:S01]  /*9db0*/  ISETP.NE.AND P0, PT, R4, RZ, PT ;  /* 0x000000ff0400720c */ /* 0x000fe20003f05270 */
[----:B------:R-:W-:Y:S01]  /*9dc0*/  BSSY.RECONVERGENT B2, `(.L_x_192) ;  /* 0x0000071000027945 */ /* 0x000fe20003800200 */
[----:B--2---:R-:W-:-:S05]  /*9dd0*/  VIADD R5, R5, 0x1 ;  /* 0x0000000105057836 */ /* 0x004fca0000000000 */
[----:B------:R0:W-:Y:S06]  /*9de0*/  STL.U8 [R6+0x14], R5 ;  /* 0x0000140506007387 */ /* 0x0001ec0000100000 */
[----:B------:R-:W-:Y:S05]  /*9df0*/  @!P0 BRA `(.L_x_193) ;  /* 0x0000000400b48947 */ /* 0x000fea0003800000 */
[C---:B------:R-:W-:Y:S01]  /*9e00*/  ISETP.GE.U32.AND P0, PT, R4.reuse, 0x10, PT ;  /* 0x000000100400780c */ /* 0x040fe20003f06070 */
[----:B------:R-:W-:Y:S01]  /*9e10*/  BSSY.RECONVERGENT B3, `(.L_x_194) ;  /* 0x0000037000037945 */ /* 0x000fe20003800200 */
[----:B------:R-:W-:Y:S01]  /*9e20*/  LOP3.LUT R29, R4, 0xf, RZ, 0xc0, !PT ;  /* 0x0000000f041d7812 */ /* 0x000fe200078ec0ff */
[----:B0-----:R-:W-:-:S10]  /*9e30*/  IMAD.MOV.U32 R6, RZ, RZ, RZ ;  /* 0x000000ffff067224 */ /* 0x001fd400078e00ff */
[----:B------:R-:W-:Y:S05]  /*9e40*/  @!P0 BRA `(.L_x_195) ;  /* 0x0000000000cc8947 */ /* 0x000fea0003800000 */
[----:B------:R-:W-:Y:S01]  /*9e50*/  LOP3.LUT R6, R4, 0xfffffff0, RZ, 0xc0, !PT ;  /* 0xfffffff004067812 */ /* 0x000fe200078ec0ff */
[----:B------:R-:W-:-:S07]  /*9e60*/  IMAD.MOV.U32 R5, RZ, RZ, RZ ;  /* 0x000000ffff057224 */ /* 0x000fce00078e00ff */
.L_x_196:
[C---:B0-----:R-:W-:Y:S01]  /*9e70*/  VIADD R8, R5.reuse, 0x4 ;  /* 0x0000000405087836 */ /* 0x041fe20000000000 */
[C---:B------:R-:W-:Y:S01]  /*9e80*/  IADD3 R11, PT, PT, R5.reuse, 0x7, RZ ;  /* 0x00000007050b7810 */ /* 0x040fe20007ffe0ff */
[C---:B------:R-:W-:Y:S01]  /*9e90*/  VIADD R9, R5.reuse, 0x5 ;  /* 0x0000000505097836 */ /* 0x040fe20000000000 */
[C---:B------:R-:W-:Y:S01]  /*9ea0*/  IADD3 R25, PT, PT, R5.reuse, 0xd, RZ ;  /* 0x0000000d05197810 */ /* 0x040fe20007ffe0ff */
        /* <DEDUP_REMOVED lines=13> */
[----:B------:R-:W-:Y:S02]  /*9f80*/  LOP3.LUT R23, R23, 0xffff, RZ, 0xc0, !PT ;  /* 0x0000ffff17177812 */ /* 0x000fe400078ec0ff */
[----:B------:R-:W-:Y:S01]  /*9f90*/  PRMT R16, R8, 0x3340, R9 ;  /* 0x0000334008107816 */ /* 0x000fe20000000009 */
[C---:B------:R-:W-:Y:S01]  /*9fa0*/  VIADD R9, R5.reuse, 0x2 ;  /* 0x0000000205097836 */ /* 0x040fe20000000000 */
[----:B------:R-:W-:Y:S01]  /*9fb0*/  PRMT R11, R10, 0x3340, R11 ;  /* 0x000033400a0b7816 */ /* 0x000fe2000000000b */
[C---:B------:R-:W-:Y:S01]  /*9fc0*/  VIADD R10, R5.reuse, 0x3 ;  /* 0x00000003050a7836 */ /* 0x040fe20000000000 */
[----:B------:R-:W-:Y:S01]  /*9fd0*/  PRMT R21, R26, 0x3340, R21 ;  /* 0x000033401a157816 */ /* 0x000fe20000000015 */
[C---:B------:R-:W-:Y:S01]  /*9fe0*/  VIADD R8, R5.reuse, 0x1 ;  /* 0x0000000105087836 */ /* 0x040fe20000000000 */
        /* <DEDUP_REMOVED lines=19> */
[----:B------:R-:W-:Y:S01]  /*a120*/  PRMT R25, R25, 0x5410, R26 ;  /* 0x0000541019197816 */ /* 0x000fe2000000001a */
[----:B------:R0:W-:Y:S01]  /*a130*/  STL.64 [R16+0x18], R10 ;  /* 0x0000180a10007387 */ /* 0x0001e20000100a00 */
[----:B------:R-:W-:-:S03]  /*a140*/  ISETP.NE.AND P0, PT, R5, R6, PT ;  /* 0x000000060500720c */ /* 0x000fc60003f05270 */
[----:B------:R0:W-:Y:S04]  /*a150*/  STL [R16+0x14], R8 ;  /* 0x0000140810007387 */ /* 0x0001e80000100800 */
[----:B------:R0:W-:Y:S06]  /*a160*/  STL [R16+0x20], R25 ;  /* 0x0000201910007387 */ /* 0x0001ec0000100800 */
[----:B------:R-:W-:Y:S05]  /*a170*/  @P0 BRA `(.L_x_196) ;  /* 0xfffffffc003c0947 */ /* 0x000fea000383ffff */
.L_x_195:
[----:B------:R-:W-:Y:S05]  /*a180*/  BSYNC.RECONVERGENT B3 ;  /* 0x0000000000037941 */ /* 0x000fea0003800200 */
.L_x_194:
[----:B------:R-:W-:-:S13]  /*a190*/  ISETP.NE.AND P0, PT, R29, RZ, PT ;  /* 0x000000ff1d00720c */ /* 0x000fda0003f05270 */
[----:B------:R-:W-:Y:S05]  /*a1a0*/  @!P0 BRA `(.L_x_193) ;  /* 0x0000000000c88947 */ /* 0x000fea0003800000 */
[----:B------:R-:W-:Y:S01]  /*a1b0*/  ISETP.GE.U32.AND P0, PT, R29, 0x8, PT ;  /* 0x000000081d00780c */ /* 0x000fe20003f06070 */
[----:B------:R-:W-:Y:S01]  /*a1c0*/  BSSY.RECONVERGENT B3, `(.L_x_197) ;  /* 0x0000014000037945 */ /* 0x000fe20003800200 */
[----:B------:R-:W-:-:S11]  /*a1d0*/  LOP3.LUT R23, R4, 0x7, RZ, 0xc0, !PT ;  /* 0x0000000704177812 */ /* 0x000fd600078ec0ff */
[----:B------:R-:W-:Y:S05]  /*a1e0*/  @!P0 BRA `(.L_x_198) ;  /* 0x0000000000448947 */ /* 0x000fea0003800000 */
[----:B------:R-:W-:Y:S01]  /*a1f0*/  IMAD.IADD R22, R1, 0x1, R6 ;  /* 0x0000000101167824 */ /* 0x000fe200078e0206 */
[C---:B0-----:R-:W-:Y:S01]  /*a200*/  IADD3 R10, PT, PT, R6.reuse, 0x4, RZ ;  /* 0x00000004060a7810 */ /* 0x041fe20007ffe0ff */
[C---:B------:R-:W-:Y:S02]  /*a210*/  VIADD R5, R6.reuse, 0x1 ;  /* 0x0000000106057836 */ /* 0x040fe40000000000 */
[C---:B------:R-:W-:Y:S01]  /*a220*/  VIADD R8, R6.reuse, 0x2 ;  /* 0x0000000206087836 */ /* 0x040fe20000000000 */
[----:B------:R0:W-:Y:S01]  /*a230*/  STL.U8 [R22+0x14], R6 ;  /* 0x0000140616007387 */ /* 0x0001e20000100000 */
        /* <DEDUP_REMOVED lines=12> */
.L_x_198:
[----:B------:R-:W-:Y:S05]  /*a300*/  BSYNC.RECONVERGENT B3 ;  /* 0x0000000000037941 */ /* 0x000fea0003800200 */
.L_x_197:
[----:B------:R-:W-:-:S13]  /*a310*/  ISETP.NE.AND P0, PT, R23, RZ, PT ;  /* 0x000000ff1700720c */ /* 0x000fda0003f05270 */
[----:B------:R-:W-:Y:S05]  /*a320*/  @!P0 BRA `(.L_x_193) ;  /* 0x0000000000688947 */ /* 0x000fea0003800000 */
[----:B------:R-:W-:Y:S01]  /*a330*/  ISETP.GE.U32.AND P0, PT, R23, 0x4, PT ;  /* 0x000000041700780c */ /* 0x000fe20003f06070 */
[----:B------:R-:W-:Y:S01]  /*a340*/  BSSY.RECONVERGENT B3, `(.L_x_199) ;  /* 0x000000c000037945 */ /* 0x000fe20003800200 */
[----:B-1----:R-:W-:-:S11]  /*a350*/  LOP3.LUT R5, R4, 0x3, RZ, 0xc0, !PT ;  /* 0x0000000304057812 */ /* 0x002fd600078ec0ff */
[----:B------:R-:W-:Y:S05]  /*a360*/  @!P0 BRA `(.L_x_200) ;  /* 0x0000000000248947 */ /* 0x000fea0003800000 */
[----:B------:R-:W-:Y:S02]  /*a370*/  IMAD.IADD R9, R1, 0x1, R6 ;  /* 0x0000000101097824 */ /* 0x000fe400078e0206 */
[C---:B------:R-:W-:Y:S02]  /*a380*/  VIADD R4, R6.reuse, 0x1 ;  /* 0x0000000106047836 */ /* 0x040fe40000000000 */
[C---:B0-----:R-:W-:Y:S01]  /*a390*/  VIADD R8, R6.reuse, 0x2 ;  /* 0x0000000206087836 */ /* 0x041fe20000000000 */
[----:B------:R0:W-:Y:S01]  /*a3a0*/  STL.U8 [R9+0x14], R6 ;  /* 0x0000140609007387 */ /* 0x0001e20000100000 */
[----:B------:R-:W-:-:S03]  /*a3b0*/  VIADD R10, R6, 0x3 ;  /* 0x00000003060a7836 */ /* 0x000fc60000000000 */
[----:B------:R1:W-:Y:S04]  /*a3c0*/  STL.U8 [R9+0x15], R4 ;  /* 0x0000150409007387 */ /* 0x0003e80000100000 */
[----:B------:R1:W-:Y:S01]  /*a3d0*/  STL.U8 [R9+0x16], R8 ;  /* 0x0000160809007387 */ /* 0x0003e20000100000 */
[----:B0-----:R-:W-:-:S03]  /*a3e0*/  IADD3 R6, PT, PT, R6, 0x4, RZ ;  /* 0x0000000406067810 */ /* 0x001fc60007ffe0ff */
[----:B------:R1:W-:Y:S04]  /*a3f0*/  STL.U8 [R9+0x17], R10 ;  /* 0x0000170a09007387 */ /* 0x0003e80000100000 */
.L_x_200:
[----:B------:R-:W-:Y:S05]  /*a400*/  BSYNC.RECONVERGENT B3 ;  /* 0x0000000000037941 */ /* 0x000fea0003800200 */
.L_x_199:
[----:B------:R-:W-:-:S13]  /*a410*/  ISETP.NE.AND P0, PT, R5, RZ, PT ;  /* 0x000000ff0500720c */ /* 0x000fda0003f05270 */
[----:B------:R-:W-:Y:S05]  /*a420*/  @!P0 BRA `(.L_x_193) ;  /* 0x0000000000288947 */ /* 0x000fea0003800000 */
[----:B-1----:R-:W-:Y:S01]  /*a430*/  IMAD.IADD R9, R1, 0x1, R6 ;  /* 0x0000000101097824 */ /* 0x002fe200078e0206 */
[----:B------:R-:W-:-:S04]  /*a440*/  ISETP.NE.AND P0, PT, R5, 0x1, PT ;  /* 0x000000010500780c */ /* 0x000fc80003f05270 */
[----:B------:R2:W-:Y:S09]  /*a450*/  STL.U8 [R9+0x14], R6 ;  /* 0x0000140609007387 */ /* 0x0005f20000100000 */
[----:B------:R-:W-:Y:S05]  /*a460*/  @!P0 BRA `(.L_x_193) ;  /* 0x0000000000188947 */ /* 0x000fea0003800000 */
[----:B------:R-:W-:Y:S01]  /*a470*/  VIADD R4, R6, 0x1 ;  /* 0x0000000106047836 */ /* 0x000fe20000000000 */
[----:B------:R-:W-:-:S04]  /*a480*/  ISETP.NE.AND P0, PT, R5, 0x2, PT ;  /* 0x000000020500780c */ /* 0x000fc80003f05270 */
[----:B------:R3:W-:Y:S09]  /*a490*/  STL.U8 [R9+0x15], R4 ;  /* 0x0000150409007387 */ /* 0x0007f20000100000 */
[----:B------:R-:W-:Y:S05]  /*a4a0*/  @!P0 BRA `(.L_x_193) ;  /* 0x0000000000088947 */ /* 0x000fea0003800000 */
[----:B--2---:R-:W-:-:S05]  /*a4b0*/  VIADD R6, R6, 0x2 ;  /* 0x0000000206067836 */ /* 0x004fca0000000000 */
[----:B------:R4:W-:Y:S02]  /*a4c0*/  STL.U8 [R9+0x16], R6 ;  /* 0x0000160609007387 */ /* 0x0009e40000100000 */
.L_x_193:
[----:B------:R-:W-:Y:S05]  /*a4d0*/  BSYNC.RECONVERGENT B2 ;  /* 0x0000000000027941 */ /* 0x000fea0003800200 */
.L_x_192:
[----:B------:R-:W-:Y:S05]  /*a4e0*/  BRA `(.L_x_201) ;  /* 0xffffffd800cc7947 */ /* 0x000fea000383ffff */
.L_x_191:
[----:B------:R-:W-:Y:S05]  /*a4f0*/  BSYNC.RECONVERGENT B1 ;  /* 0x0000000000017941 */ /* 0x000fea0003800200 */
.L_x_132:
[----:B------:R-:W-:Y:S01]  /*a500*/  BSSY.RECONVERGENT B1, `(.L_x_202) ;  /* 0x000000e000017945 */ /* 0x000fe20003800200 */
[----:B------:R-:W-:-:S07]  /*a510*/  IMAD.MOV.U32 R6, RZ, RZ, RZ ;  /* 0x000000ffff067224 */ /* 0x000fce00078e00ff */
.L_x_204:
[----:B------:R-:W-:Y:S01]  /*a520*/  ISETP.NE.AND P0, PT, R6, UR22, PT ;  /* 0x0000001606007c0c */ /* 0x000fe2000bf05270 */
[----:B------:R-:W-:Y:S02]  /*a530*/  IMAD.MOV.U32 R9, RZ, RZ, R6 ;  /* 0x000000ffff097224 */ /* 0x000fe400078e0006 */
[----:B------:R-:W-:-:S10]  /*a540*/  IMAD.U32 R4, RZ, RZ, UR22 ;  /* 0x00000016ff047e24 */ /* 0x000fd4000f8e00ff */
[----:B------:R-:W-:Y:S05]  /*a550*/  @!P0 BRA `(.L_x_203) ;  /* 0x0000000000208947 */ /* 0x000fea0003800000 */
[----:B------:R-:W-:-:S05]  /*a560*/  IMAD.IADD R8, R1, 0x1, R6 ;  /* 0x0000000101087824 */ /* 0x000fca00078e0206 */
[----:B------:R-:W2:Y:S04]  /*a570*/  LDL.U8 R5, [R8] ;  /* 0x0000000008057983 */ /* 0x000ea80000100000 */
[----:B------:R-:W3:Y:S01]  /*a580*/  LDL.U8 R4, [R8+0x1] ;  /* 0x0000010008047983 */ /* 0x000ee20000100000 */
[----:B------:R-:W-:Y:S01]  /*a590*/  IADD3 R6, PT, PT, R6, 0x1, RZ ;  /* 0x0000000106067810 */ /* 0x000fe20007ffe0ff */
[----:B--2---:R-:W-:-:S05]  /*a5a0*/  VIADD R5, R5, 0x1 ;  /* 0x0000000105057836 */ /* 0x004fca0000000000 */
[----:B---3--:R-:W-:-:S13]  /*a5b0*/  ISETP.GE.U32.AND P0, PT, R5, R4, PT ;  /* 0x000000040500720c */ /* 0x008fda0003f06070 */
[----:B------:R-:W-:Y:S05]  /*a5c0*/  @P0 BRA `(.L_x_204) ;  /* 0xfffffffc00d40947 */ /* 0x000fea000383ffff */
[----:B------:R-:W-:-:S07]  /*a5d0*/  IMAD.MOV.U32 R4, RZ, RZ, R9 ;  /* 0x000000ffff047224 */ /* 0x000fce00078e0009 */
.L_x_203:
[----:B------:R-:W-:Y:S05]  /*a5e0*/  BSYNC.RECONVERGENT B1 ;  /* 0x0000000000017941 */ /* 0x000fea0003800200 */
.L_x_202:
[----:B------:R-:W2:Y:S02]  /*a5f0*/  LDL.U8 R5, [R1] ;  /* 0x0000000001057983 */ /* 0x000ea40000100000 */
        /* <DEDUP_REMOVED lines=16> */
.L_x_209:
[C---:B0-----:R-:W-:Y:S01]  /*a700*/  VIADD R16, R5.reuse, 0x8 ;  /* 0x0000000805107836 */ /* 0x041fe20000000000 */
[C---:B------:R-:W-:Y:S01]  /*a710*/  IADD3 R11, PT, PT, R5.reuse, 0x7, RZ ;  /* 0x00000007050b7810 */ /* 0x040fe20007ffe0ff */
        /* <DEDUP_REMOVED lines=13> */
[----:B------:R-:W-:Y:S01]  /*a7f0*/  VIADD R27, R5, 0xf ;  /* 0x0000000f051b7836 */ /* 0x000fe20000000000 */
[----:B------:R-:W-:-:S02]  /*a800*/  LOP3.LUT R10, R10, 0xffff, RZ, 0xc0, !PT ;  /* 0x0000ffff0a0a7812 */ /* 0x000fc400078ec0ff */
        /* <DEDUP_REMOVED lines=9> */
[----:B------:R-:W-:-:S02]  /*a8a0*/  IADD3 R9, PT, PT, R5, 0x2, RZ ;  /* 0x0000000205097810 */ /* 0x000fc40007ffe0ff */
[----:B------:R-:W-:Y:S02]  /*a8b0*/  LOP3.LUT R30, R16, 0xffff, RZ, 0xc0, !PT ;  /* 0x0000ffff101e7812 */ /* 0x000fe400078ec0ff */
[----:B------:R-:W-:Y:S02]  /*a8c0*/  LOP3.LUT R21, R21, 0xffff, RZ, 0xc0, !PT ;  /* 0x0000ffff15157812 */ /* 0x000fe400078ec0ff */
[----:B------:R-:W-:Y:S02]  /*a8d0*/  LOP3.LUT R28, R25, 0xffff, RZ, 0xc0, !PT ;  /* 0x0000ffff191c7812 */ /* 0x000fe400078ec0ff */
[----:B------:R-:W-:Y:S02]  /*a8e0*/  LOP3.LUT R27, R27, 0xffff, RZ, 0xc0, !PT ;  /* 0x0000ffff1b1b7812 */ /* 0x000fe400078ec0ff */
[----:B------:R-:W-:Y:S02]  /*a8f0*/  LOP3.LUT R9, R9, 0xffff, RZ, 0xc0, !PT ;  /* 0x0000ffff09097812 */ /* 0x000fe400078ec0ff */
[----:B------:R-:W-:-:S02]  /*a900*/  LOP3.LUT R10, R10, 0xffff, RZ, 0xc0, !PT ;  /* 0x0000ffff0a0a7812 */ /* 0x000fc400078ec0ff */
[----:B------:R-:W-:Y:S02]  /*a910*/  LOP3.LUT R16, R8, 0xffff, RZ, 0xc0, !PT ;  /* 0x0000ffff08107812 */ /* 0x000fe400078ec0ff */
        /* <DEDUP_REMOVED lines=13> */
.L_x_208:
[----:B------:R-:W-:Y:S05]  /*a9f0*/  BSYNC.RECONVERGENT B2 ;  /* 0x0000000000027941 */ /* 0x000fea0003800200 */
.L_x_207:
        /* <DEDUP_REMOVED lines=23> */
.L_x_211:
[----:B------:R-:W-:Y:S05]  /*ab70*/  BSYNC.RECONVERGENT B2 ;  /* 0x0000000000027941 */ /* 0x000fea0003800200 */
.L_x_210:
[----:B------:R-:W-:-:S13]  /*ab80*/  ISETP.NE.AND P0, PT, R23, RZ, PT ;  /* 0x000000ff1700720c */ /* 0x000fda0003f05270 */
[----:B------:R-:W-:Y:S05]  /*ab90*/  @!P0 BRA `(.L_x_206) ;  /* 0x0000000000688947 */ /* 0x000fea0003800000 */
[----:B------:R-:W-:Y:S01]  /*aba0*/  ISETP.GE.U32.AND P0, PT, R23, 0x4, PT ;  /* 0x000000041700780c */ /* 0x000fe20003f06070 */
[----:B------:R-:W-:Y:S01]  /*abb0*/  BSSY.RECONVERGENT B2, `(.L_x_212) ;  /* 0x000000c000027945 */ /* 0x000fe20003800200 */
[----:B-1----:R-:W-:-:S11]  /*abc0*/  LOP3.LUT R5, R4, 0x3, RZ, 0xc0, !PT ;  /* 0x0000000304057812 */ /* 0x002fd600078ec0ff */
[----:B------:R-:W-:Y:S05]  /*abd0*/  @!P0 BRA `(.L_x_213) ;  /* 0x0000000000248947 */ /* 0x000fea0003800000 */
[----:B0-----:R-:W-:Y:S02]  /*abe0*/  IMAD.IADD R9, R1, 0x1, R6 ;  /* 0x0000000101097824 */ /* 0x001fe400078e0206 */
[C---:B------:R-:W-:Y:S02]  /*abf0*/  VIADD R4, R6.reuse, 0x1 ;  /* 0x0000000106047836 */ /* 0x040fe40000000000 */
[C---:B------:R-:W-:Y:S01]  /*ac00*/  VIADD R8, R6.reuse, 0x2 ;  /* 0x0000000206087836 */ /* 0x040fe20000000000 */
[----:B------:R0:W-:Y:S01]  /*ac10*/  STL.U8 [R9], R6 ;  /* 0x0000000609007387 */ /* 0x0001e20000100000 */
[----:B------:R-:W-:-:S03]  /*ac20*/  VIADD R10, R6, 0x3 ;  /* 0x00000003060a7836 */ /* 0x000fc60000000000 */
[----:B------:R1:W-:Y:S04]  /*ac30*/  STL.U8 [R9+0x1], R4 ;  /* 0x0000010409007387 */ /* 0x0003e80000100000 */
[----:B------:R1:W-:Y:S01]  /*ac40*/  STL.U8 [R9+0x2], R8 ;  /* 0x0000020809007387 */ /* 0x0003e20000100000 */
[----:B0-----:R-:W-:-:S03]  /*ac50*/  IADD3 R6, PT, PT, R6, 0x4, RZ ;  /* 0x0000000406067810 */ /* 0x001fc60007ffe0ff */
[----:B------:R1:W-:Y:S04]  /*ac60*/  STL.U8 [R9+0x3], R10 ;  /* 0x0000030a09007387 */ /* 0x0003e80000100000 */
.L_x_213:
[----:B------:R-:W-:Y:S05]  /*ac70*/  BSYNC.RECONVERGENT B2 ;  /* 0x0000000000027941 */ /* 0x000fea0003800200 */
.L_x_212:
[----:B------:R-:W-:-:S13]  /*ac80*/  ISETP.NE.AND P0, PT, R5, RZ, PT ;  /* 0x000000ff0500720c */ /* 0x000fda0003f05270 */
[----:B------:R-:W-:Y:S05]  /*ac90*/  @!P0 BRA `(.L_x_206) ;  /* 0x0000000000288947 */ /* 0x000fea0003800000 */
[----:B01----:R-:W-:Y:S01]  /*aca0*/  IMAD.IADD R9, R1, 0x1, R6 ;  /* 0x0000000101097824 */ /* 0x003fe200078e0206 */
[----:B------:R-:W-:-:S04]  /*acb0*/  ISETP.NE.AND P0, PT, R5, 0x1, PT ;  /* 0x000000010500780c */ /* 0x000fc80003f05270 */
[----:B------:R2:W-:Y:S09]  /*acc0*/  STL.U8 [R9], R6 ;  /* 0x0000000609007387 */ /* 0x0005f20000100000 */
[----:B------:R-:W-:Y:S05]  /*acd0*/  @!P0 BRA `(.L_x_206) ;  /* 0x0000000000188947 */ /* 0x000fea0003800000 */
[----:B------:R-:W-:Y:S01]  /*ace0*/  VIADD R4, R6, 0x1 ;  /* 0x0000000106047836 */ /* 0x000fe20000000000 */
[----:B------:R-:W-:-:S04]  /*acf0*/  ISETP.NE.AND P0, PT, R5, 0x2, PT ;  /* 0x000000020500780c */ /* 0x000fc80003f05270 */
[----:B------:R3:W-:Y:S09]  /*ad00*/  STL.U8 [R9+0x1], R4 ;  /* 0x0000010409007387 */ /* 0x0007f20000100000 */
[----:B------:R-:W-:Y:S05]  /*ad10*/  @!P0 BRA `(.L_x_206) ;  /* 0x0000000000088947 */ /* 0x000fea0003800000 */
[----:B--2---:R-:W-:-:S05]  /*ad20*/  VIADD R6, R6, 0x2 ;  /* 0x0000000206067836 */ /* 0x004fca0000000000 */
[----:B------:R4:W-:Y:S02]  /*ad30*/  STL.U8 [R9+0x2], R6 ;  /* 0x0000020609007387 */ /* 0x0009e40000100000 */
.L_x_206:
[----:B------:R-:W-:Y:S05]  /*ad40*/  BSYNC.RECONVERGENT B1 ;  /* 0x0000000000017941 */ /* 0x000fea0003800200 */
.L_x_205:
[----:B------:R-:W-:Y:S05]  /*ad50*/  BRA `(.L_x_214) ;  /* 0xffffffcc001c7947 */ /* 0x000fea000383ffff */
.L_x_126:
[----:B------:R-:W-:-:S09]  /*ad60*/  UISETP.GT.AND UP2, UPT, UR40, URZ, UPT ;  /* 0x000000ff2800728c */ /* 0x000fd2000bf44270 */
[----:B------:R-:W-:Y:S05]  /*ad70*/  BRA.U !UP2, `(.L_x_215) ;  /* 0x000000050a987547 */ /* 0x000fea000b800000 */
[----:B------:R-:W-:Y:S01]  /*ad80*/  UIADD3 UR22, UPT, UPT, UR4, UR14, -UR15 ;  /* 0x0000000e04167290 */ /* 0x000fe2000fffe80f */
[----:B0--3--:R-:W-:-:S03]  /*ad90*/  IMAD.MOV.U32 R4, RZ, RZ, RZ ;  /* 0x000000ffff047224 */ /* 0x009fc600078e00ff */
[----:B------:R-:W-:-:S09]  /*ada0*/  UISETP.GT.U32.AND UP2, UPT, UR22, -0x10, UPT ;  /* 0xfffffff01600788c */ /* 0x000fd2000bf44070 */
[----:B------:R-:W-:Y:S05]  /*adb0*/  BRA.U UP2, `(.L_x_216) ;  /* 0x0000000102d07547 */ /* 0x000fea000b800000 */
[----:B------:R-:W-:Y:S01]  /*adc0*/  ULOP3.LUT UR22, UR39, 0xfffffff0, URZ, 0xc0, !UPT ;  /* 0xfffffff027167892 */ /* 0x000fe2000f8ec0ff */
[----:B--2---:R-:W-:-:S05]  /*add0*/  IMAD.MOV.U32 R5, RZ, RZ, RZ ;  /* 0x000000ffff057224 */ /* 0x004fca00078e00ff */
[----:B------:R-:W-:-:S07]  /*ade0*/  IMAD.U32 R4, RZ, RZ, UR22 ;  /* 0x00000016ff047e24 */ /* 0x000fce000f8e00ff */
.L_x_217:
[C---:B------:R-:W-:Y:S01]  /*adf0*/  VIADD R6, R5.reuse, 0x4 ;  /* 0x0000000405067836 */ /* 0x040fe20000000000 */
[C---:B-1----:R-:W-:Y:S01]  /*ae00*/  IADD3 R9, PT, PT, R5.reuse, 0x6, RZ ;  /* 0x0000000605097810 */ /* 0x042fe20007ffe0ff */
[C---:B0-----:R-:W-:Y:S02]  /*ae10*/  VIADD R8, R5.reuse, 0x5 ;  /* 0x0000000505087836 */ /* 0x041fe40000000000 */
[C---:B------:R-:W-:Y:S01]  /*ae20*/  VIADD R10, R5.reuse, 0x7 ;  /* 0x00000007050a7836 */ /* 0x040fe20000000000 */
[----:B------:R-:W-:Y:S01]  /*ae30*/  LOP3.LUT R11, R6, 0xffff, RZ, 0xc0, !PT ;  /* 0x0000ffff060b7812 */ /* 0x000fe200078ec0ff */
[C---:B------:R-:W-:Y:S01]  /*ae40*/  VIADD R22, R5.reuse, 0xa ;  /* 0x0000000a05167836 */ /* 0x040fe20000000000 */
[----:B------:R-:W-:Y:S01]  /*ae50*/  LOP3.LUT R8, R8, 0xffff, RZ, 0xc0, !PT ;  /* 0x0000ffff08087812 */ /* 0x000fe200078ec0ff */
[----:B------:R-:W-:Y:S01]  /*ae60*/  VIADD R23, R5, 0xb ;  /* 0x0000000b05177836 */ /* 0x000fe20000000000 */
[----:B------:R-:W-:Y:S01]  /*ae70*/  LOP3.LUT R9, R9, 0xffff, RZ, 0xc0, !PT ;  /* 0x0000ffff09097812 */ /* 0x000fe200078ec0ff */
        /* <DEDUP_REMOVED lines=11> */
[----:B------:R-:W-:Y:S01]  /*af30*/  VIADD R8, R5, 0x2 ;  /* 0x0000000205087836 */ /* 0x000fe20000000000 */
[----:B------:R-:W-:Y:S01]  /*af40*/  PRMT R10, R9, 0x3340, R10 ;  /* 0x00003340090a7816 */ /* 0x000fe2000000000a */
[C---:B------:R-:W-:Y:S01]  /*af50*/  VIADD R9, R5.reuse, 0x3 ;  /* 0x0000000305097836 */ /* 0x040fe20000000000 */
[----:B------:R-:W-:Y:S01]  /*af60*/  PRMT R22, R22, 0x3340, R23 ;  /* 0x0000334016167816 */ /* 0x000fe20000000017 */
[C---:B------:R-:W-:Y:S01]  /*af70*/  VIADD R23, R5.reuse, 0xd ;  /* 0x0000000d05177836 */ /* 0x040fe20000000000 */
[----:B------:R-:W-:Y:S02]  /*af80*/  PRMT R21, R16, 0x3340, R21 ;  /* 0x0000334010157816 */ /* 0x000fe40000000015 */
        /* <DEDUP_REMOVED lines=18> */
[----:B------:R0:W-:Y:S02]  /*b0b0*/  STL.64 [R21+0x18], R10 ;  /* 0x0000180a15007387 */ /* 0x0001e40000100a00 */
[----:B------:R-:W-:Y:S02]  /*b0c0*/  ISETP.NE.AND P0, PT, R5, R4, PT ;  /* 0x000000040500720c */ /* 0x000fe40003f05270 */
[----:B------:R0:W-:Y:S04]  /*b0d0*/  STL [R21+0x14], R8 ;  /* 0x0000140815007387 */ /* 0x0001e80000100800 */
[----:B------:R0:W-:Y:S07]  /*b0e0*/  STL [R21+0x20], R16 ;  /* 0x0000201015007387 */ /* 0x0001ee0000100800 */
[----:B------:R-:W-:Y:S05]  /*b0f0*/  @P0 BRA `(.L_x_217) ;  /* 0xfffffffc003c0947 */ /* 0x000fea000383ffff */
.L_x_216:
[----:B------:R-:W-:-:S09]  /*b100*/  ULOP3.LUT UP2, URZ, UR39, 0xf, URZ, 0xc0, !UPT ;  /* 0x0000000f27ff7892 */ /* 0x000fd2000f84c0ff */
[----:B------:R-:W-:Y:S05]  /*b110*/  BRA.U !UP2, `(.L_x_215) ;  /* 0x000000010ab07547 */ /* 0x000fea000b800000 */
[----:B------:R-:W-:Y:S02]  /*b120*/  ISETP.GE.U32.AND P0, PT, R19, 0x7, PT ;  /* 0x000000071300780c */ /* 0x000fe40003f06070 */
[----:B------:R-:W-:-:S11]  /*b130*/  LOP3.LUT P1, RZ, R17, 0x7, RZ, 0xc0, !PT ;  /* 0x0000000711ff7812 */ /* 0x000fd6000782c0ff */
[----:B------:R-:W-:Y:S05]  /*b140*/  @!P0 BRA `(.L_x_218) ;  /* 0x0000000000448947 */ /* 0x000fea0003800000 */
[----:B------:R-:W-:Y:S01]  /*b150*/  IMAD.IADD R17, R1, 0x1, R4 ;  /* 0x0000000101117824 */ /* 0x000fe200078e0204 */
[C---:B0-2---:R-:W-:Y:S01]  /*b160*/  IADD3 R8, PT, PT, R4.reuse, 0x3, RZ ;  /* 0x0000000304087810 */ /* 0x045fe20007ffe0ff */
[C---:B------:R-:W-:Y:S02]  /*b170*/  VIADD R5, R4.reuse, 0x1 ;  /* 0x0000000104057836 */ /* 0x040fe40000000000 */
[C---:B------:R-:W-:Y:S01]  /*b180*/  VIADD R6, R4.reuse, 0x2 ;  /* 0x0000000204067836 */ /* 0x040fe20000000000 */
[----:B------:R0:W-:Y:S01]  /*b190*/  STL.U8 [R17+0x14], R4 ;  /* 0x0000140411007387 */ /* 0x0001e20000100000 */
[C---:B-1----:R-:W-:Y:S02]  /*b1a0*/  VIADD R9, R4.reuse, 0x4 ;  /* 0x0000000404097836 */ /* 0x042fe40000000000 */
        /* <DEDUP_REMOVED lines=11> */
.L_x_218:
[----:B------:R-:W-:Y:S05]  /*b260*/  @!P1 BRA `(.L_x_215) ;  /* 0x00000000005c9947 */ /* 0x000fea0003800000 */
[----:B------:R-:W-:Y:S02]  /*b270*/  ISETP.GE.U32.AND P1, PT, R18, 0x3, PT ;  /* 0x000000031200780c */ /* 0x000fe40003f26070 */
[----:B------:R-:W-:-:S04]  /*b280*/  LOP3.LUT R20, R20, 0x3, RZ, 0xc0, !PT ;  /* 0x0000000314147812 */ /* 0x000fc800078ec0ff */
[----:B------:R-:W-:-:S07]  /*b290*/  ISETP.NE.AND P0, PT, R20, RZ, PT ;  /* 0x000000ff1400720c */ /* 0x000fce0003f05270 */
[----:B------:R-:W-:Y:S06]  /*b2a0*/  @!P1 BRA `(.L_x_219) ;  /* 0x0000000000249947 */ /* 0x000fec0003800000 */
[----:B--23--:R-:W-:Y:S01]  /*b2b0*/  IMAD.IADD R5, R1, 0x1, R4 ;  /* 0x0000000101057824 */ /* 0x00cfe200078e0204 */
[C---:B01----:R-:W-:Y:S01]  /*b2c0*/  IADD3 R10, PT, PT, R4.reuse, 0x3, RZ ;  /* 0x00000003040a7810 */ /* 0x043fe20007ffe0ff */
[C---:B------:R-:W-:Y:S02]  /*b2d0*/  VIADD R6, R4.reuse, 0x1 ;  /* 0x0000000104067836 */ /* 0x040fe40000000000 */
[C---:B------:R-:W-:Y:S01]  /*b2e0*/  VIADD R8, R4.reuse, 0x2 ;  /* 0x0000000204087836 */ /* 0x040fe20000000000 */
[----:B------:R0:W-:Y:S04]  /*b2f0*/  STL.U8 [R5+0x14], R4 ;  /* 0x0000140405007387 */ /* 0x0001e80000100000 */
[----:B------:R1:W-:Y:S04]  /*b300*/  STL.U8 [R5+0x15], R6 ;  /* 0x0000150605007387 */ /* 0x0003e80000100000 */
[----:B------:R1:W-:Y:S01]  /*b310*/  STL.U8 [R5+0x16], R8 ;  /* 0x0000160805007387 */ /* 0x0003e20000100000 */
[----:B0-----:R-:W-:-:S03]  /*b320*/  VIADD R4, R4, 0x4 ;  /* 0x0000000404047836 */ /* 0x001fc60000000000 */
[----:B------:R1:W-:Y:S04]  /*b330*/  STL.U8 [R5+0x17], R10 ;  /* 0x0000170a05007387 */ /* 0x0003e80000100000 */
.L_x_219:
[----:B------:R-:W-:Y:S05]  /*b340*/  @!P0 BRA `(.L_x_215) ;  /* 0x0000000000248947 */ /* 0x000fea0003800000 */
[----:B-123--:R-:W-:Y:S01]  /*b350*/  IMAD.IADD R9, R1, 0x1, R4 ;  /* 0x0000000101097824 */ /* 0x00efe200078e0204 */
[----:B------:R-:W-:-:S04]  /*b360*/  ISETP.NE.AND P0, PT, R20, 0x1, PT ;  /* 0x000000011400780c */ /* 0x000fc80003f05270 */
[----:B------:R1:W-:Y:S09]  /*b370*/  STL.U8 [R9+0x14], R4 ;  /* 0x0000140409007387 */ /* 0x0003f20000100000 */
[----:B------:R-:W-:Y:S05]  /*b380*/  @!P0 BRA `(.L_x_215) ;  /* 0x0000000000148947 */ /* 0x000fea0003800000 */
[----:B------:R-:W-:Y:S01]  /*b390*/  ISETP.NE.AND P0, PT, R20, 0x2, PT ;  /* 0x000000021400780c */ /* 0x000fe20003f05270 */
[----:B------:R-:W-:-:S05]  /*b3a0*/  VIADD R5, R4, 0x1 ;  /* 0x0000000104057836 */ /* 0x000fca0000000000 */
[----:B------:R2:W-:Y:S07]  /*b3b0*/  STL.U8 [R9+0x15], R5 ;  /* 0x0000150509007387 */ /* 0x0005ee0000100000 */
[----:B-1----:R-:W-:-:S05]  /*b3c0*/  @P0 VIADD R4, R4, 0x2 ;  /* 0x0000000204040836 */ /* 0x002fca0000000000 */
[----:B------:R2:W-:Y:S02]  /*b3d0*/  @P0 STL.U8 [R9+0x16], R4 ;  /* 0x0000160409000387 */ /* 0x0005e40000100000 */
.L_x_215:
[----:B0123--:R-:W0:Y:S01]  /*b3e0*/  LDC R11, c[0x3][0x1b3c] ;  /* 0x00c6cf00ff0b7b82 */ /* 0x00fe220000000800 */
[----:B-1----:R-:W-:Y:S01]  /*b3f0*/  IMAD.MOV.U32 R5, RZ, RZ, RZ ;  /* 0x000000ffff057224 */ /* 0x002fe200078e00ff */
[----:B0-----:R-:W-:-:S13]  /*b400*/  ISETP.GT.AND P0, PT, R11, RZ, PT ;  /* 0x000000ff0b00720c */ /* 0x001fda0003f04270 */
[----:B----4-:R-:W-:Y:S05]  /*b410*/  @!P0 BRA `(.L_x_220) ;  /* 0x0000001400e48947 */ /* 0x010fea0003800000 */
[----:B------:R-:W-:Y:S01]  /*b420*/  ISETP.GE.AND P0, PT, R11, 0x4, PT ;  /* 0x000000040b00780c */ /* 0x000fe20003f06270 */
[----:B------:R-:W-:-:S12]  /*b430*/  IMAD.MOV.U32 R6, RZ, RZ, RZ ;  /* 0x000000ffff067224 */ /* 0x000fd800078e00ff */
[----:B------:R-:W-:Y:S05]  /*b440*/  @!P0 BRA `(.L_x_221) ;  /* 0x0000000800d08947 */ /* 0x000fea0003800000 */
[----:B------:R-:W-:Y:S01]  /*b450*/  UISETP.GT.AND UP2, UPT, UR16, URZ, UPT ;  /* 0x000000ff1000728c */ /* 0x000fe2000bf44270 */
[----:B------:R-:W-:-:S08]  /*b460*/  IMAD.MOV.U32 R4, RZ, RZ, RZ ;  /* 0x000000ffff047224 */ /* 0x000fd000078e00ff */
[----:B------:R-:W-:Y:S05]  /*b470*/  BRA.U !UP2, `(.L_x_222) ;  /* 0x000000090a5c7547 */ /* 0x000fea000b800000 */
[----:B------:R-:W-:Y:S02]  /*b480*/  IADD3 R5, PT, PT, -R4, UR16, RZ ;  /* 0x0000001004057c10 */ /* 0x000fe4000fffe1ff */
[----:B------:R-:W-:Y:S02]  /*b490*/  PLOP3.LUT P0, PT, PT, PT, PT, 0x80, 0x8 ;  /* 0x000000000008781c */ /* 0x000fe40003f0f070 */
[----:B------:R-:W-:-:S13]  /*b4a0*/  ISETP.GT.AND P1, PT, R5, 0xc, PT ;  /* 0x0000000c0500780c */ /* 0x000fda0003f24270 */
[----:B------:R-:W-:Y:S05]  /*b4b0*/  @!P1 BRA `(.L_x_223) ;  /* 0x00000004007c9947 */ /* 0x000fea0003800000 */
[----:B------:R-:W-:Y:S01]  /*b4c0*/  IMAD.U32 R5, RZ, RZ, UR16 ;  /* 0x00000010ff057e24 */ /* 0x000fe2000f8e00ff */
[----:B------:R-:W-:-:S04]  /*b4d0*/  PLOP3.LUT P0, PT, PT, PT, PT, 0x8, 0x80 ;  /* 0x000000000080781c */ /* 0x000fc80003f0e170 */
[----:B------:R-:W-:-:S09]  /*b4e0*/  IADD3 R5, PT, PT, R5, -0xc, RZ ;  /* 0xfffffff405057810 */ /* 0x000fd20007ffe0ff */
.L_x_224:
[----:B------:R-:W-:-:S05]  /*b4f0*/  IMAD.IADD R26, R1, 0x1, R4 ;  /* 0x00000001011a7824 */ /* 0x000fca00078e0204 */
[----:B0-----:R-:W2:Y:S02]  /*b500*/  LDL R6, [R26+0x14] ;  /* 0x000014001a067983 */ /* 0x001ea40000100800 */
[C---:B--2---:R-:W-:Y:S02]  /*b510*/  PRMT R16, R6.reuse, 0x7770, RZ ;  /* 0x0000777006107816 */ /* 0x044fe400000000ff */
[C---:B------:R-:W-:Y:S02]  /*b520*/  PRMT R10, R6.reuse, 0x7771, RZ ;  /* 0x00007771060a7816 */ /* 0x040fe400000000ff */
        /* <DEDUP_REMOVED lines=9> */
[----:B------:R-:W2:Y:S01]  /*b5c0*/  LDL.U8 R17, [R18+0x4065] ;  /* 0x0040650012117983 */ /* 0x000ea20000100000 */
[----:B------:R-:W-:-:S03]  /*b5d0*/  IMAD.IADD R20, R1, 0x1, R8 ;  /* 0x0000000101147824 */ /* 0x000fc600078e0208 */
[----:B------:R-:W2:Y:S04]  /*b5e0*/  LDL.U8 R8, [R19+0x4065] ;  /* 0x0040650013087983 */ /* 0x000ea80000100000 */
[----:B------:R-:W3:Y:S04]  /*b5f0*/  LDL.U8 R6, [R21+0x4065] ;  /* 0x0040650015067983 */ /* 0x000ee80000100000 */
[----:B------:R-:W3:Y:S01]  /*b600*/  LDL.U8 R9, [R20+0x4065] ;  /* 0x0040650014097983 */ /* 0x000ee20000100000 */
[----:B------:R-:W-:Y:S02]  /*b610*/  IADD3 R22, PT, PT, R1, 0x4, R4 ;  /* 0x0000000401167810 */ /* 0x000fe40007ffe004 */
[----:B--2---:R-:W-:-:S02]  /*b620*/  PRMT R17, R17, 0x3340, R8 ;  /* 0x0000334011117816 */ /* 0x004fc40000000008 */
        /* <DEDUP_REMOVED lines=15> */
[C---:B------:R-:W-:Y:S01]  /*b720*/  IMAD.IADD R21, R1.reuse, 0x1, R6 ;  /* 0x0000000101157824 */ /* 0x040fe200078e0206 */
[----:B0-----:R-:W2:Y:S04]  /*b730*/  LDL.U8 R17, [R18+0x4065] ;  /* 0x0040650012117983 */ /* 0x001ea80000100000 */
        /* <DEDUP_REMOVED lines=18> */
[----:B------:R-:W-:-:S02]  /*b860*/  IMAD.IADD R20, R1, 0x1, R10 ;  /* 0x0000000101147824 */ /* 0x000fc400078e020a */
[C---:B0-----:R-:W-:Y:S01]  /*b870*/  IMAD.IADD R22, R1.reuse, 0x1, R6 ;  /* 0x0000000101167824 */ /* 0x041fe200078e0206 */
        /* <DEDUP_REMOVED lines=21> */
[C---:B------:R-:W-:Y:S02]  /*b9d0*/  IMAD.IADD R10, R1.reuse, 0x1, R10 ;  /* 0x00000001010a7824 */ /* 0x040fe400078e020a */
[----:B------:R-:W-:Y:S01]  /*b9e0*/  IMAD.IADD R18, R1, 0x1, R6 ;  /* 0x0000000101127824 */ /* 0x000fe200078e0206 */
[----:B0-----:R-:W2:Y:S04]  /*b9f0*/  LDL.U8 R17, [R16+0x4065] ;  /* 0x0040650010117983 */ /* 0x001ea80000100000 */
[----:B------:R-:W2:Y:S04]  /*ba00*/  LDL.U8 R8, [R10+0x4065] ;  /* 0x004065000a087983 */ /* 0x000ea80000100000 */
[----:B------:R-:W3:Y:S04]  /*ba10*/  LDL.U8 R6, [R18+0x4065] ;  /* 0x0040650012067983 */ /* 0x000ee80000100000 */
[----:B------:R-:W3:Y:S01]  /*ba20*/  LDL.U8 R9, [R9+0x4065] ;  /* 0x0040650009097983 */ /* 0x000ee20000100000 */
[----:B------:R-:W-:-:S04]  /*ba30*/  IADD3 R4, PT, PT, R4, 0x10, RZ ;  /* 0x0000001004047810 */ /* 0x000fc80007ffe0ff */
[----:B------:R-:W-:Y:S02]  /*ba40*/  ISETP.GE.AND P1, PT, R4, R5, PT ;  /* 0x000000050400720c */ /* 0x000fe40003f26270 */
[----:B--2---:R-:W-:Y:S02]  /*ba50*/  PRMT R17, R17, 0x3340, R8 ;  /* 0x0000334011117816 */ /* 0x004fe40000000008 */
[----:B---3--:R-:W-:-:S04]  /*ba60*/  PRMT R6, R9, 0x3340, R6 ;  /* 0x0000334009067816 */ /* 0x008fc80000000006 */
[----:B------:R-:W-:-:S05]  /*ba70*/  PRMT R6, R17, 0x5410, R6 ;  /* 0x0000541011067816 */ /* 0x000fca0000000006 */
[----:B------:R0:W-:Y:S01]  /*ba80*/  STL [R19+0x28], R6 ;  /* 0x0000280613007387 */ /* 0x0001e20000100800 */
[----:B------:R-:W-:Y:S05]  /*ba90*/  @!P1 BRA `(.L_x_224) ;  /* 0xfffffff800949947 */ /* 0x000fea000383ffff */
[----:B0-----:R-:W-:-:S07]  /*baa0*/  IMAD.U32 R6, RZ, RZ, UR16 ;  /* 0x00000010ff067e24 */ /* 0x001fce000f8e00ff */
.L_x_223:
[----:B------:R-:W-:-:S04]  /*bab0*/  IADD3 R5, PT, PT, -R4, UR16, RZ ;  /* 0x0000001004057c10 */ /* 0x000fc8000fffe1ff */
[----:B------:R-:W-:-:S13]  /*bac0*/  ISETP.GT.AND P1, PT, R5, 0x4, PT ;  /* 0x000000040500780c */ /* 0x000fda0003f24270 */
[----:B------:R-:W-:Y:S05]  /*bad0*/  @!P1 BRA `(.L_x_225) ;  /* 0x0000000000bc9947 */ /* 0x000fea0003800000 */
[----:B------:R-:W-:-:S05]  /*bae0*/  IMAD.IADD R22, R1, 0x1, R4 ;  /* 0x0000000101167824 */ /* 0x000fca00078e0204 */
[----:B------:R-:W2:Y:S02]  /*baf0*/  LDL R5, [R22+0x14] ;  /* 0x0000140016057983 */ /* 0x000ea40000100800 */
        /* <DEDUP_REMOVED lines=36> */
[----:B0-----:R-:W3:Y:S04]  /*bd40*/  LDL.U8 R5, [R17+0x4065] ;  /* 0x0040650011057983 */ /* 0x001ee80000100000 */
        /* <DEDUP_REMOVED lines=8> */
.L_x_225:
[----:B------:R-:W-:-:S13]  /*bdd0*/  ISETP.EQ.AND P1, PT, R4, UR16, PT ;  /* 0x0000001004007c0c */ /* 0x000fda000bf22270 */
[----:B------:R-:W-:Y:S05]  /*bde0*/  @!P0 BRA P1, `(.L_x_221) ;  /* 0x0000000000688947 */ /* 0x000fea0000800000 */
.L_x_222:
[----:B01----:R-:W-:-:S05]  /*bdf0*/  IMAD.IADD R18, R1, 0x1, R4 ;  /* 0x0000000101127824 */ /* 0x003fca00078e0204 */
        /* <DEDUP_REMOVED lines=12> */
[----:B------:R-:W-:Y:S01]  /*bec0*/  IMAD.IADD R10, R1, 0x1, R10 ;  /* 0x00000001010a7824 */ /* 0x000fe200078e020a */
[----:B------:R-:W2:Y:S04]  /*bed0*/  LDL.U8 R9, [R9+0x4065] ;  /* 0x0040650009097983 */ /* 0x000ea80000100000 */
[----:B------:R-:W2:Y:S04]  /*bee0*/  LDL.U8 R8, [R10+0x4065] ;  /* 0x004065000a087983 */ /* 0x000ea80000100000 */
[----:B------:R-:W3:Y:S04]  /*bef0*/  LDL.U8 R5, [R16+0x4065] ;  /* 0x0040650010057983 */ /* 0x000ee80000100000 */
[----:B------:R-:W3:Y:S01]  /*bf00*/  LDL.U8 R6, [R6+0x4065] ;  /* 0x0040650006067983 */ /* 0x000ee20000100000 */
[----:B------:R-:W-:-:S04]  /*bf10*/  IADD3 R4, PT, PT, R4, 0x4, RZ ;  /* 0x0000000404047810 */ /* 0x000fc80007ffe0ff */
[----:B------:R-:W-:Y:S02]  /*bf20*/  ISETP.NE.AND P0, PT, R4, UR16, PT ;  /* 0x0000001004007c0c */ /* 0x000fe4000bf05270 */
[----:B--2---:R-:W-:Y:S02]  /*bf30*/  PRMT R8, R9, 0x3340, R8 ;  /* 0x0000334009087816 */ /* 0x004fe40000000008 */
[----:B---3--:R-:W-:-:S04]  /*bf40*/  PRMT R5, R6, 0x3340, R5 ;  /* 0x0000334006057816 */ /* 0x008fc80000000005 */
[----:B------:R-:W-:-:S05]  /*bf50*/  PRMT R5, R8, 0x5410, R5 ;  /* 0x0000541008057816 */ /* 0x000fca0000000005 */
[----:B------:R1:W-:Y:S01]  /*bf60*/  STL [R18+0x28], R5 ;  /* 0x0000280512007387 */ /* 0x0003e20000100800 */
[----:B------:R-:W-:Y:S05]  /*bf70*/  @P0 BRA `(.L_x_222) ;  /* 0xfffffffc009c0947 */ /* 0x000fea000383ffff */
[----:B------:R-:W-:-:S07]  /*bf80*/  IMAD.U32 R6, RZ, RZ, UR16 ;  /* 0x00000010ff067e24 */ /* 0x000fce000f8e00ff */
.L_x_221:
[----:B------:R-:W-:-:S09]  /*bf90*/  UISETP.NE.AND UP2, UPT, UR38, URZ, UPT ;  /* 0x000000ff2600728c */ /* 0x000fd2000bf45270 */
[----:B------:R-:W-:Y:S05]  /*bfa0*/  BRA.U !UP2, `(.L_x_226) ;  /* 0x000000010a447547 */ /* 0x000fea000b800000 */
[----:B01----:R-:W-:-:S05]  /*bfb0*/  IMAD.IADD R5, R1, 0x1, R6 ;  /* 0x0000000101057824 */ /* 0x003fca00078e0206 */
        /* <DEDUP_REMOVED lines=12> */
[----:B---3--:R-:W2:Y:S02]  /*c080*/  LDL.U8 R4, [R5+0x16] ;  /* 0x0000160005047983 */ /* 0x008ea40000100000 */
[----:B--2---:R-:W-:-:S06]  /*c090*/  IMAD.IADD R4, R1, 0x1, R4 ;  /* 0x0000000101047824 */ /* 0x004fcc00078e0204 */
[----:B------:R-:W2:Y:S04]  /*c0a0*/  LDL.U8 R4, [R4+0x4065] ;  /* 0x0040650004047983 */ /* 0x000ea80000100000 */
[----:B--2---:R0:W-:Y:S02]  /*c0b0*/  STL.U8 [R5+0x2a], R4 ;  /* 0x00002a0405007387 */ /* 0x0041e40000100000 */
.L_x_226:
[----:B------:R-:W-:Y:S02]  /*c0c0*/  ISETP.GE.U32.AND P0, PT, R11, 0x10, PT ;  /* 0x000000100b00780c */ /* 0x000fe40003f06070 */
[----:B0123--:R-:W-:-:S11]  /*c0d0*/  CS2R R4, SRZ ;  /* 0x0000000000047805 */ /* 0x00ffd6000001ff00 */
[----:B------:R-:W-:Y:S05]  /*c0e0*/  @!P0 BRA `(.L_x_227) ;  /* 0x0000000400448947 */ /* 0x000fea0003800000 */
[----:B------:R-:W-:-:S07]  /*c0f0*/  CS2R R4, SRZ ;  /* 0x0000000000047805 */ /* 0x000fce000001ff00 */
.L_x_228:
[----:B------:R-:W-:-:S05]  /*c100*/  IMAD.IADD R19, R1, 0x1, R4 ;  /* 0x0000000101137824 */ /* 0x000fca00078e0204 */
[----:B------:R-:W2:Y:S04]  /*c110*/  LDL.64 R10, [R19+0x28] ;  /* 0x00002800130a7983 */ /* 0x000ea80000100a00 */
[----:B------:R-:W3:Y:S01]  /*c120*/  LDL.64 R8, [R19+0x30] ;  /* 0x0000300013087983 */ /* 0x000ee20000100a00 */
[----:B------:R-:W-:Y:S01]  /*c130*/  IMAD.MOV.U32 R51, RZ, RZ, 0x48 ;  /* 0x00000048ff337424 */ /* 0x000fe200078e00ff */
[C---:B--2---:R-:W-:Y:S02]  /*c140*/  PRMT R16, R10.reuse, 0x7771, RZ ;  /* 0x000077710a107816 */ /* 0x044fe400000000ff */
[C---:B------:R-:W-:Y:S02]  /*c150*/  PRMT R6, R10.reuse, 0x7770, RZ ;  /* 0x000077700a067816 */ /* 0x040fe400000000ff */
[----:B------:R-:W-:-:S02]  /*c160*/  PRMT R17, R10, 0x7772, RZ ;  /* 0x000077720a117816 */ /* 0x000fc400000000ff */
[C---:B------:R-:W-:Y:S02]  /*c170*/  PRMT R18, R11.reuse, 0x7770, RZ ;  /* 0x000077700b127816 */ /* 0x040fe400000000ff */
[----:B------:R-:W-:Y:S01]  /*c180*/  PRMT R20, R11, 0x7771, RZ ;  /* 0x000077710b147816 */ /* 0x000fe200000000ff */
[--C-:B------:R-:W-:Y:S01]  /*c190*/  IMAD R17, R17, 0xa8, R51.reuse ;  /* 0x000000a811117824 */ /* 0x100fe200078e0233 */
[C---:B------:R-:W-:Y:S01]  /*c1a0*/  PRMT R22, R11.reuse, 0x7772, RZ ;  /* 0x000077720b167816 */ /* 0x040fe200000000ff */
[--C-:B------:R-:W-:Y:S01]  /*c1b0*/  IMAD R21, R18, 0xa8, R51.reuse ;  /* 0x000000a812157824 */ /* 0x100fe200078e0233 */
[----:B------:R-:W-:Y:S01]  /*c1c0*/  PRMT R26, R11, 0x7773, RZ ;  /* 0x000077730b1a7816 */ /* 0x000fe200000000ff */
[--C-:B------:R-:W-:Y:S01]  /*c1d0*/  IMAD R11, R16, 0xa8, R51.reuse ;  /* 0x000000a8100b7824 */ /* 0x100fe200078e0233 */
[----:B------:R-:W-:Y:S01]  /*c1e0*/  PRMT R10, R10, 0x7773, RZ ;  /* 0x000077730a0a7816 */ /* 0x000fe200000000ff */
[----:B------:R-:W-:Y:S01]  /*c1f0*/  IMAD R23, R20, 0xa8, R51 ;  /* 0x000000a814177824 */ /* 0x000fe200078e0233 */
[C---:B---3--:R-:W-:Y:S01]  /*c200*/  PRMT R38, R9.reuse, 0x7770, RZ ;  /* 0x0000777009267816 */ /* 0x048fe200000000ff */
[----:B------:R-:W-:Y:S01]  /*c210*/  IMAD R17, R4, 0x4, R17 ;  /* 0x0000000404117824 */ /* 0x000fe200078e0211 */
[C---:B------:R-:W-:Y:S01]  /*c220*/  PRMT R40, R9.reuse, 0x7771, RZ ;  /* 0x0000777109287816 */ /* 0x040fe200000000ff */
[--C-:B------:R-:W-:Y:S01]  /*c230*/  IMAD R19, R10, 0xa8, R51.reuse ;  /* 0x000000a80a137824 */ /* 0x100fe200078e0233 */
[C---:B------:R-:W-:Y:S01]  /*c240*/  PRMT R42, R9.reuse, 0x7772, RZ ;  /* 0x00007772092a7816 */ /* 0x040fe200000000ff */
[--C-:B------:R-:W-:Y:S01]  /*c250*/  IMAD R25, R22, 0xa8, R51.reuse ;  /* 0x000000a816197824 */ /* 0x100fe200078e0233 */
[----:B------:R-:W-:Y:S01]  /*c260*/  PRMT R44, R9, 0x7773, RZ ;  /* 0x00007773092c7816 */ /* 0x000fe200000000ff */
[----:B------:R-:W-:Y:S01]  /*c270*/  IMAD R9, R6, 0xa8, R51 ;  /* 0x000000a806097824 */ /* 0x000fe200078e0233 */
[C---:B------:R-:W-:Y:S01]  /*c280*/  LEA R11, R4.reuse, R11, 0x2 ;  /* 0x0000000b040b7211 */ /* 0x040fe200078e10ff */
[----:B------:R-:W-:Y:S01]  /*c290*/  IMAD R19, R4, 0x4, R19 ;  /* 0x0000000404137824 */ /* 0x000fe200078e0213 */
[----:B------:R-:W-:Y:S01]  /*c2a0*/  PRMT R28, R8, 0x7770, RZ ;  /* 0x00007770081c7816 */ /* 0x000fe200000000ff */
[----:B------:R-:W-:Y:S01]  /*c2b0*/  IMAD R9, R4, 0x4, R9 ;  /* 0x0000000404097824 */ /* 0x000fe200078e0209 */
[----:B------:R-:W-:Y:S01]  /*c2c0*/  PRMT R30, R8, 0x7771, RZ ;  /* 0x00007771081e7816 */ /* 0x000fe200000000ff */
[----:B------:R-:W-:Y:S01]  /*c2d0*/  IMAD R27, R26, 0xa8, R51 ;  /* 0x000000a81a1b7824 */ /* 0x000fe200078e0233 */
[----:B------:R-:W0:Y:S01]  /*c2e0*/  LDC R11, c[0x3][R11+0x8] ;  /* 0x00c002000b0b7b82 */ /* 0x000e220000000800 */
[----:B------:R-:W-:Y:S01]  /*c2f0*/  IMAD R21, R4, 0x4, R21 ;  /* 0x0000000404157824 */ /* 0x000fe200078e0215 */
[----:B------:R-:W-:Y:S01]  /*c300*/  PRMT R36, R8, 0x7772, RZ ;  /* 0x0000777208247816 */ /* 0x000fe200000000ff */
[----:B------:R-:W-:Y:S01]  /*c310*/  IMAD R23, R4, 0x4, R23 ;  /* 0x0000000404177824 */ /* 0x000fe200078e0217 */
[----:B------:R-:W-:Y:S01]  /*c320*/  PRMT R8, R8, 0x7773, RZ ;  /* 0x0000777308087816 */ /* 0x000fe200000000ff */
[----:B------:R-:W-:-:S02]  /*c330*/  IMAD R29, R28, 0xa8, R51 ;  /* 0x000000a81c1d7824 */ /* 0x000fc400078e0233 */
[----:B------:R-:W-:Y:S01]  /*c340*/  IMAD R31, R30, 0xa8, R51 ;  /* 0x000000a81e1f7824 */ /* 0x000fe200078e0233 */
[----:B------:R-:W0:Y:S01]  /*c350*/  LDC R6, c[0x3][R9+0x4] ;  /* 0x00c0010009067b82 */ /* 0x000e220000000800 */
[C---:B------:R-:W-:Y:S02]  /*c360*/  IMAD R25, R4.reuse, 0x4, R25 ;  /* 0x0000000404197824 */ /* 0x040fe400078e0219 */
[----:B------:R-:W-:Y:S02]  /*c370*/  IMAD R27, R4, 0x4, R27 ;  /* 0x00000004041b7824 */ /* 0x000fe400078e021b */
[--C-:B------:R-:W-:Y:S02]  /*c380*/  IMAD R37, R36, 0xa8, R51.reuse ;  /* 0x000000a824257824 */ /* 0x100fe400078e0233 */
[----:B------:R-:W-:Y:S01]  /*c390*/  IMAD R39, R8, 0xa8, R51 ;  /* 0x000000a808277824 */ /* 0x000fe200078e0233 */
[----:B------:R-:W1:Y:S01]  /*c3a0*/  LDC R17, c[0x3][R17+0xc] ;  /* 0x00c0030011117b82 */ /* 0x000e620000000800 */
[C---:B------:R-:W-:Y:S01]  /*c3b0*/  IMAD R29, R4.reuse, 0x4, R29 ;  /* 0x00000004041d7824 */ /* 0x040fe200078e021d */
[C---:B------:R-:W-:Y:S01]  /*c3c0*/  LEA R37, R4.reuse, R37, 0x2 ;  /* 0x0000002504257211 */ /* 0x040fe200078e10ff */
[----:B------:R-:W-:-:S02]  /*c3d0*/  IMAD R31, R4, 0x4, R31 ;  /* 0x00000004041f7824 */ /* 0x000fc400078e021f */
[--C-:B------:R-:W-:Y:S02]  /*c3e0*/  IMAD R41, R38, 0xa8, R51.reuse ;  /* 0x000000a826297824 */ /* 0x100fe400078e0233 */
[----:B------:R-:W-:Y:S01]  /*c3f0*/  IMAD R43, R40, 0xa8, R51 ;  /* 0x000000a8282b7824 */ /* 0x000fe200078e0233 */
[----:B------:R-:W1:Y:S01]  /*c400*/  LDC R19, c[0x3][R19+0x10] ;  /* 0x00c0040013137b82 */ /* 0x000e620000000800 */
[----:B------:R-:W-:Y:S02]  /*c410*/  IMAD R39, R4, 0x4, R39 ;  /* 0x0000000404277824 */ /* 0x000fe400078e0227 */
[--C-:B------:R-:W-:Y:S02]  /*c420*/  IMAD R45, R42, 0xa8, R51.reuse ;  /* 0x000000a82a2d7824 */ /* 0x100fe400078e0233 */
[----:B------:R-:W-:Y:S02]  /*c430*/  IMAD R51, R44, 0xa8, R51 ;  /* 0x000000a82c337824 */ /* 0x000fe400078e0233 */
[C---:B------:R-:W-:Y:S01]  /*c440*/  IMAD R41, R4.reuse, 0x4, R41 ;  /* 0x0000000404297824 */ /* 0x040fe200078e0229 */
[----:B------:R-:W2:Y:S01]  /*c450*/  LDC R21, c[0x3][R21+0x14] ;  /* 0x00c0050015157b82 */ /* 0x000ea20000000800 */
[----:B------:R-:W-:-:S02]  /*c460*/  IMAD R43, R4, 0x4, R43 ;  /* 0x00000004042b7824 */ /* 0x000fc400078e022b */
[C---:B------:R-:W-:Y:S02]  /*c470*/  IMAD R45, R4.reuse, 0x4, R45 ;  /* 0x00000004042d7824 */ /* 0x040fe400078e022d */
[C---:B------:R-:W-:Y:S02]  /*c480*/  IMAD R51, R4.reuse, 0x4, R51 ;  /* 0x0000000404337824 */ /* 0x040fe400078e0233 */
[----:B------:R-:W-:Y:S01]  /*c490*/  VIADD R4, R4, 0x10 ;  /* 0x0000001004047836 */ /* 0x000fe20000000000 */
[----:B------:R-:W2:Y:S04]  /*c4a0*/  LDC R23, c[0x3][R23+0x18] ;  /* 0x00c0060017177b82 */ /* 0x000ea80000000800 */
[----:B------:R-:W-:-:S04]  /*c4b0*/  ISETP.NE.AND P0, PT, R4, UR35, PT ;  /* 0x0000002304007c0c */ /* 0x000fc8000bf05270 */
[----:B------:R-:W3:Y:S08]  /*c4c0*/  LDC R25, c[0x3][R25+0x1c] ;  /* 0x00c0070019197b82 */ /* 0x000ef00000000800 */
        /* <DEDUP_REMOVED lines=19> */
.L_x_227:
        /* <DEDUP_REMOVED lines=14> */
[----:B------:R-:W-:-:S05]  /*c6e0*/  HFMA2 R27, -RZ, RZ, 0, 4.291534423828125e-06 ;  /* 0x00000048ff1b7431 */ /* 0x000fca00000001ff */
        /* <DEDUP_REMOVED lines=10> */
[----:B------:R-:W0:Y:S01]  /*c790*/  LDC R6, c[0x3][R9+0x4] ;  /* 0x00c0010009067b82 */ /* 0x000e220000000800 */
[----:B------:R-:W-:Y:S02]  /*c7a0*/  IMAD R21, R4, 0x4, R21 ;  /* 0x0000000404157824 */ /* 0x000fe400078e0215 */
[----:B------:R-:W-:-:S02]  /*c7b0*/  IMAD R25, R22, 0xa8, R27 ;  /* 0x000000a816197824 */ /* 0x000fc400078e021b */
        /* <DEDUP_REMOVED lines=11> */
[----:B0-----:R-:W-:-:S02]  /*c870*/  IADD3 R6, PT, PT, R11, R6, R5 ;  /* 0x000000060b067210 */ /* 0x001fc40007ffe005 */
[----:B------:R-:W-:Y:S02]  /*c880*/  IADD3 R4, PT, PT, R4, 0x8, RZ ;  /* 0x0000000804047810 */ /* 0x000fe40007ffe0ff */
[----:B-1----:R-:W-:-:S04]  /*c890*/  IADD3 R6, PT, PT, R19, R17, R6 ;  /* 0x0000001113067210 */ /* 0x002fc80007ffe006 */
[----:B--2---:R-:W-:-:S04]  /*c8a0*/  IADD3 R6, PT, PT, R23, R21, R6 ;  /* 0x0000001517067210 */ /* 0x004fc80007ffe006 */
[----:B---3--:R-:W-:-:S07]  /*c8b0*/  IADD3 R5, PT, PT, R27, R25, R6 ;  /* 0x000000191b057210 */ /* 0x008fce0007ffe006 */
.L_x_229:
        /* <DEDUP_REMOVED lines=25> */
.L_x_230:
[----:B------:R-:W-:Y:S05]  /*ca50*/  BRA.U !UP3, `(.L_x_220) ;  /* 0x000000010b547547 */ /* 0x000fea000b800000 */
[----:B------:R-:W-:-:S05]  /*ca60*/  IMAD.IADD R10, R1, 0x1, R4 ;  /* 0x00000001010a7824 */ /* 0x000fca00078e0204 */
[----:B------:R-:W2:Y:S01]  /*ca70*/  LDL.U8 R6, [R10+0x28] ;  /* 0x000028000a067983 */ /* 0x000ea20000100000 */
[----:B------:R-:W-:Y:S01]  /*ca80*/  HFMA2 R11, -RZ, RZ, 0, 4.291534423828125e-06 ;  /* 0x00000048ff0b7431 */ /* 0x000fe200000001ff */
[----:B------:R-:W-:-:S04]  /*ca90*/  UISETP.NE.AND UP2, UPT, UR34, 0x1, UPT ;  /* 0x000000012200788c */ /* 0x000fc8000bf45270 */
        /* <DEDUP_REMOVED lines=17> */
.L_x_220:
[----:B------:R0:W-:Y:S01]  /*cbb0*/  STL [R0], R5 ;  /* 0x0000000500007387 */ /* 0x0001e20000100800 */
[----:B------:R-:W-:Y:S01]  /*cbc0*/  BSSY.RECONVERGENT B1, `(.L_x_231) ;  /* 0x000000e000017945 */ /* 0x000fe20003800200 */
[----:B------:R-:W-:-:S07]  /*cbd0*/  IMAD.MOV.U32 R6, RZ, RZ, RZ ;  /* 0x000000ffff067224 */ /* 0x000fce00078e00ff */
.L_x_233:
[----:B------:R-:W-:Y:S01]  /*cbe0*/  ISETP.NE.AND P0, PT, R6, UR21, PT ;  /* 0x0000001506007c0c */ /* 0x000fe2000bf05270 */
[----:B------:R-:W-:Y:S01]  /*cbf0*/  IMAD.MOV.U32 R9, RZ, RZ, R6 ;  /* 0x000000ffff097224 */ /* 0x000fe200078e0006 */
[----:B------:R-:W-:-:S11]  /*cc00*/  MOV R4, UR21 ;  /* 0x0000001500047c02 */ /* 0x000fd60008000f00 */
        /* <DEDUP_REMOVED lines=9> */
.L_x_232:
[----:B----4-:R-:W-:Y:S05]  /*cca0*/  BSYNC.RECONVERGENT B1 ;  /* 0x0000000000017941 */ /* 0x010fea0003800200 */
.L_x_231:
[----:B0-----:R-:W2:Y:S01]  /*ccb0*/  LDL.U8 R5, [R1+0x14] ;  /* 0x0000140001057983 */ /* 0x001ea20000100000 */
[----:B------:R-:W-:Y:S01]  /*ccc0*/  IADD3 R2, P1, PT, R2, 0x4, RZ ;  /* 0x0000000402027810 */ /* 0x000fe20007f3e0ff */
[----:B------:R-:W-:-:S04]  /*ccd0*/  VIADD R0, R0, 0x4 ;  /* 0x0000000400007836 */ /* 0x000fc80000000000 */
        /* <DEDUP_REMOVED lines=12> */
[----:B0-----:R-:W-:Y:S01]  /*cda0*/  HFMA2 R6, -RZ, RZ, 0, 0 ;  /* 0x00000000ff067431 */ /* 0x001fe200000001ff */
[----:B------:R-:W-:-:S10]  /*cdb0*/  LOP3.LUT R23, R4, 0xf, RZ, 0xc0, !PT ;  /* 0x0000000f04177812 */ /* 0x000fd400078ec0ff */
[----:B------:R-:W-:Y:S05]  /*cdc0*/  @!P0 BRA `(.L_x_237) ;  /* 0x0000000000cc8947 */ /* 0x000fea0003800000 */
[----:B------:R-:W-:Y:S01]  /*cdd0*/  LOP3.LUT R6, R4, 0xfffffff0, RZ, 0xc0, !PT ;  /* 0xfffffff004067812 */ /* 0x000fe200078ec0ff */
[----:B------:R-:W-:-:S07]  /*cde0*/  IMAD.MOV.U32 R5, RZ, RZ, RZ ;  /* 0x000000ffff057224 */ /* 0x000fce00078e00ff */
.L_x_238:
[C---:B------:R-:W-:Y:S01]  /*cdf0*/  VIADD R16, R5.reuse, 0x8 ;  /* 0x0000000805107836 */ /* 0x040fe20000000000 */
        /* <DEDUP_REMOVED lines=17> */
[----:B------:R-:W-:Y:S02]  /*cf10*/  PRMT R20, R20, 0x3340, R17 ;  /* 0x0000334014147816 */ /* 0x000fe40000000011 */
[----:B------:R-:W-:Y:S01]  /*cf20*/  PRMT R16, R8, 0x3340, R9 ;  /* 0x0000334008107816 */ /* 0x000fe20000000009 */
[C---:B------:R-:W-:Y:S01]  /*cf30*/  VIADD R9, R5.reuse, 0x2 ;  /* 0x0000000205097836 */ /* 0x040fe20000000000 */
[----:B------:R-:W-:Y:S01]  /*cf40*/  PRMT R11, R10, 0x3340, R11 ;  /* 0x000033400a0b7816 */ /* 0x000fe2000000000b */
[C---:B------:R-:W-:Y:S01]  /*cf50*/  VIADD R10, R5.reuse, 0x3 ;  /* 0x00000003050a7836 */ /* 0x040fe20000000000 */
[----:B------:R-:W-:Y:S01]  /*cf60*/  PRMT R17, R18, 0x3340, R19 ;  /* 0x0000334012117816 */ /* 0x000fe20000000013 */
        /* <DEDUP_REMOVED lines=8> */
[----:B------:R-:W-:Y:S02]  /*cff0*/  LOP3.LUT R22, R22, 0xffff, RZ, 0xc0, !PT ;  /* 0x0000ffff16167812 */ /* 0x000fe400078ec0ff */
[----:B------:R-:W-:Y:S02]  /*d000*/  LOP3.LUT R8, R8, 0xffff, RZ, 0xc0, !PT ;  /* 0x0000ffff08087812 */ /* 0x000fe400078ec0ff */
[----:B------:R-:W-:Y:S02]  /*d010*/  PRMT R9, R9, 0x3340, R10 ;  /* 0x0000334009097816 */ /* 0x000fe4000000000a */
[----:B------:R-:W-:-:S02]  /*d020*/  PRMT R18, R18, 0x3340, R19 ;  /* 0x0000334012127816 */ /* 0x000fc40000000013 */
[----:B------:R-:W-:Y:S02]  /*d030*/  PRMT R21, R21, 0x3340, R22 ;  /* 0x0000334015157816 */ /* 0x000fe40000000016 */
[----:B------:R-:W-:Y:S02]  /*d040*/  PRMT R8, R5, 0x3340, R8 ;  /* 0x0000334005087816 */ /* 0x000fe40000000008 */
[----:B------:R-:W-:Y:S01]  /*d050*/  PRMT R16, R16, 0x5410, R11 ;  /* 0x0000541010107816 */ /* 0x000fe2000000000b */
[----:B------:R-:W-:Y:S01]  /*d060*/  IMAD.IADD R11, R1, 0x1, R5 ;  /* 0x00000001010b7824 */ /* 0x000fe200078e0205 */
[----:B------:R-:W-:Y:S02]  /*d070*/  PRMT R17, R20, 0x5410, R17 ;  /* 0x0000541014117816 */ /* 0x000fe40000000011 */
[----:B------:R-:W-:Y:S02]  /*d080*/  PRMT R8, R8, 0x5410, R9 ;  /* 0x0000541008087816 */ /* 0x000fe40000000009 */
[----:B------:R-:W-:Y:S01]  /*d090*/  PRMT R18, R18, 0x5410, R21 ;  /* 0x0000541012127816 */ /* 0x000fe20000000015 */
[----:B------:R0:W-:Y:S01]  /*d0a0*/  STL.64 [R11+0x18], R16 ;  /* 0x000018100b007387 */ /* 0x0001e20000100a00 */
[----:B------:R-:W-:-:S03]  /*d0b0*/  IADD3 R5, PT, PT, R5, 0x10, RZ ;  /* 0x0000001005057810 */ /* 0x000fc60007ffe0ff */
[----:B------:R0:W-:Y:S01]  /*d0c0*/  STL [R11+0x14], R8 ;  /* 0x000014080b007387 */ /* 0x0001e20000100800 */
[----:B------:R-:W-:-:S03]  /*d0d0*/  ISETP.NE.AND P0, PT, R5, R6, PT ;  /* 0x000000060500720c */ /* 0x000fc60003f05270 */
[----:B------:R0:W-:Y:S10]  /*d0e0*/  STL [R11+0x20], R18 ;  /* 0x000020120b007387 */ /* 0x0001f40000100800 */
[----:B0-----:R-:W-:Y:S05]  /*d0f0*/  @P0 BRA `(.L_x_238) ;  /* 0xfffffffc003c0947 */ /* 0x001fea000383ffff */
.L_x_237:
[----:B------:R-:W-:Y:S05]  /*d100*/  BSYNC.RECONVERGENT B2 ;  /* 0x0000000000027941 */ /* 0x000fea0003800200 */
.L_x_236:
[----:B------:R-:W-:-:S13]  /*d110*/  ISETP.NE.AND P0, PT, R23, RZ, PT ;  /* 0x000000ff1700720c */ /* 0x000fda0003f05270 */
[----:B------:R-:W-:Y:S05]  /*d120*/  @!P0 BRA `(.L_x_235) ;  /* 0x0000000000c88947 */ /* 0x000fea0003800000 */
[----:B------:R-:W-:Y:S01]  /*d130*/  ISETP.GE.U32.AND P0, PT, R23, 0x8, PT ;  /* 0x000000081700780c */ /* 0x000fe20003f06070 */
[----:B------:R-:W-:Y:S01]  /*d140*/  BSSY.RECONVERGENT B2, `(.L_x_239) ;  /* 0x0000014000027945 */ /* 0x000fe20003800200 */
[----:B------:R-:W-:-:S11]  /*d150*/  LOP3.LUT R19, R4, 0x7, RZ, 0xc0, !PT ;  /* 0x0000000704137812 */ /* 0x000fd600078ec0ff */
[----:B------:R-:W-:Y:S05]  /*d160*/  @!P0 BRA `(.L_x_240) ;  /* 0x0000000000448947 */ /* 0x000fea0003800000 */
[----:B------:R-:W-:Y:S02]  /*d170*/  IMAD.IADD R18, R1, 0x1, R6 ;  /* 0x0000000101127824 */ /* 0x000fe400078e0206 */
        /* <DEDUP_REMOVED lines=9> */
[C---:B------:R-:W-:Y:S01]  /*d210*/  VIADD R17, R6.reuse, 0x7 ;  /* 0x0000000706117836 */ /* 0x040fe20000000000 */
[----:B0-----:R-:W-:Y:S02]  /*d220*/  IADD3 R6, PT, PT, R6, 0x8, RZ ;  /* 0x0000000806067810 */ /* 0x001fe40007ffe0ff */
[----:B------:R1:W-:Y:S04]  /*d230*/  STL.U8 [R18+0x17], R9 ;  /* 0x0000170912007387 */ /* 0x0003e80000100000 */
[----:B------:R1:W-:Y:S04]  /*d240*/  STL.U8 [R18+0x18], R10 ;  /* 0x0000180a12007387 */ /* 0x0003e80000100000 */
[----:B------:R1:W-:Y:S04]  /*d250*/  STL.U8 [R18+0x19], R11 ;  /* 0x0000190b12007387 */ /* 0x0003e80000100000 */
[----:B------:R1:W-:Y:S04]  /*d260*/  STL.U8 [R18+0x1a], R16 ;  /* 0x00001a1012007387 */ /* 0x0003e80000100000 */
[----:B------:R1:W-:Y:S02]  /*d270*/  STL.U8 [R18+0x1b], R17 ;  /* 0x00001b1112007387 */ /* 0x0003e40000100000 */
.L_x_240:
[----:B------:R-:W-:Y:S05]  /*d280*/  BSYNC.RECONVERGENT B2 ;  /* 0x0000000000027941 */ /* 0x000fea0003800200 */
.L_x_239:
        /* <DEDUP_REMOVED lines=8> */
[C---:B------:R-:W-:Y:S01]  /*d310*/  VIADD R8, R6.reuse, 0x2 ;  /* 0x0000000206087836 */ /* 0x040fe20000000000 */
[----:B------:R0:W-:Y:S01]  /*d320*/  STL.U8 [R9+0x14], R6 ;  /* 0x0000140609007387 */ /* 0x0001e20000100000 */
[----:B------:R-:W-:-:S03]  /*d330*/  VIADD R10, R6, 0x3 ;  /* 0x00000003060a7836 */ /* 0x000fc60000000000 */
[----:B------:R1:W-:Y:S04]  /*d340*/  STL.U8 [R9+0x15], R4 ;  /* 0x0000150409007387 */ /* 0x0003e80000100000 */
[----:B------:R1:W-:Y:S01]  /*d350*/  STL.U8 [R9+0x16], R8 ;  /* 0x0000160809007387 */ /* 0x0003e20000100000 */
[----:B0-----:R-:W-:-:S03]  /*d360*/  VIADD R6, R6, 0x4 ;  /* 0x0000000406067836 */ /* 0x001fc60000000000 */
[----:B------:R1:W-:Y:S04]  /*d370*/  STL.U8 [R9+0x17], R10 ;  /* 0x0000170a09007387 */ /* 0x0003e80000100000 */
.L_x_242:
[----:B------:R-:W-:Y:S05]  /*d380*/  BSYNC.RECONVERGENT B2 ;  /* 0x0000000000027941 */ /* 0x000fea0003800200 */
.L_x_241:
        /* <DEDUP_REMOVED lines=12> */
.L_x_235:
[----:B------:R-:W-:Y:S05]  /*d450*/  BSYNC.RECONVERGENT B1 ;  /* 0x0000000000017941 */ /* 0x000fea0003800200 */
.L_x_234:
[----:B------:R-:W-:Y:S05]  /*d460*/  BRA `(.L_x_215) ;  /* 0xffffffdc00dc7947 */ /* 0x000fea000383ffff */
.L_x_104:
[----:B----4-:R-:W-:Y:S05]  /*d470*/  BSYNC.RECONVERGENT B0 ;  /* 0x0000000000007941 */ /* 0x010fea0003800200 */
.L_x_43:
[----:B------:R-:W-:Y:S05]  /*d480*/  WARPSYNC.ALL ;  /* 0x0000000000007948 */ /* 0x000fea0003800000 */
[----:B------:R-:W-:Y:S01]  /*d490*/  UISETP.NE.AND UP2, UPT, UR20, UR10, UPT ;  /* 0x0000000a1400728c */ /* 0x000fe2000bf45270 */
[----:B------:R-:W-:Y:S01]  /*d4a0*/  IADD3 R15, PT, PT, R15, 0x1, RZ ;  /* 0x000000010f0f7810 */ /* 0x000fe20007ffe0ff */
[----:B------:R-:W-:Y:S01]  /*d4b0*/  UIADD3 UR14, UPT, UPT, UR20, 0x1, URZ ;  /* 0x00000001140e7890 */ /* 0x000fe2000fffe0ff */
[----:B------:R-:W-:Y:S01]  /*d4c0*/  VIADD R14, R14, 0x1 ;  /* 0x000000010e0e7836 */ /* 0x000fe20000000000 */
[----:B------:R-:W-:Y:S02]  /*d4d0*/  UIADD3 UR17, UPT, UPT, UR17, -0x1, URZ ;  /* 0xffffffff11117890 */ /* 0x000fe4000fffe0ff */
[----:B------:R-:W-:-:S03]  /*d4e0*/  UIADD3 UR4, UPT, UPT, UR4, 0x1, URZ ;  /* 0x0000000104047890 */ /* 0x000fc6000fffe0ff */
[----:B------:R-:W-:Y:S01]  /*d4f0*/  UMOV UR20, UR14 ;  /* 0x0000000e00147c82 */ /* 0x000fe20008000000 */
[----:B------:R-:W-:Y:S08]  /*d500*/  BRA.U UP2, `(.L_x_243) ;  /* 0xffffff5d02b47547 */ /* 0x000ff0000b83ffff */
.L_x_37:
[----:B------:R-:W-:Y:S01]  /*d510*/  UIADD3 UR4, UP2, UPT, UR6, 0x2050, URZ ;  /* 0x0000205006047890 */ /* 0x000fe2000ff5e0ff */
[----:B0---4-:R-:W-:Y:S01]  /*d520*/  IMAD.U32 R5, RZ, RZ, UR11 ;  /* 0x0000000bff057e24 */ /* 0x011fe2000f8e00ff */
[----:B------:R-:W-:Y:S02]  /*d530*/  BSSY.RECONVERGENT B0, `(.L_x_244) ;  /* 0x000004a000007945 */ /* 0x000fe40003800200 */
[----:B------:R-:W-:Y:S02]  /*d540*/  UIADD3.X UR14, UPT, UPT, URZ, UR7, URZ, UP2, !UPT ;  /* 0x00000007ff0e7290 */ /* 0x000fe400097fe4ff */
[----:B------:R-:W-:Y:S01]  /*d550*/  IADD3 R2, P0, PT, R2, -UR4, RZ ;  /* 0x8000000402027c10 */ /* 0x000fe2000ff1e0ff */
[----:B------:R0:W-:Y:S03]  /*d560*/  STL [R0], R5 ;  /* 0x0000000500007387 */ /* 0x0001e60000100800 */
[----:B------:R-:W-:-:S04]  /*d570*/  IADD3.X R3, PT, PT, R3, ~UR14, RZ, P0, !PT ;  /* 0x8000000e03037c10 */ /* 0x000fc800087fe4ff */
[----:B--2---:R-:W-:-:S04]  /*d580*/  SHF.R.U64 R15, R2, 0x2, R3 ;  /* 0x00000002020f7819 */ /* 0x004fc80000001203 */
[----:B------:R-:W-:-:S13]  /*d590*/  ISETP.GE.AND P0, PT, R15, 0x2, PT ;  /* 0x000000020f00780c */ /* 0x000fda0003f06270 */
[----:B0-----:R-:W-:Y:S05]  /*d5a0*/  @!P0 BRA `(.L_x_245) ;  /* 0x0000000400088947 */ /* 0x001fea0003800000 */
[C---:B------:R-:W-:Y:S02]  /*d5b0*/  VIADD R17, R15.reuse, 0xffffffff ;  /* 0xffffffff0f117836 */ /* 0x040fe40000000000 */
[----:B------:R-:W-:Y:S02]  /*d5c0*/  VIADD R19, R15, 0xfffffffe ;  /* 0xfffffffe0f137836 */ /* 0x000fe40000000000 */
[----:B------:R-:W-:Y:S02]  /*d5d0*/  IMAD.MOV.U32 R2, RZ, RZ, RZ ;  /* 0x000000ffff027224 */ /* 0x000fe400078e00ff */
[----:B---3--:R-:W-:-:S07]  /*d5e0*/  IMAD.MOV.U32 R4, RZ, RZ, R17 ;  /* 0x000000ffff047224 */ /* 0x008fce00078e0011 */
.L_x_251:
[----:B--23--:R-:W-:Y:S01]  /*d5f0*/  IMAD.IADD R0, R2, 0x1, -R15 ;  /* 0x0000000102007824 */ /* 0x00cfe200078e0a0f */
[----:B------:R-:W-:Y:S04]  /*d600*/  BSSY.RECONVERGENT B1, `(.L_x_246) ;  /* 0x0000038000017945 */ /* 0x000fe80003800200 */
[----:B------:R-:W-:-:S13]  /*d610*/  ISETP.GT.AND P0, PT, R0, -0x2, PT ;  /* 0xfffffffe0000780c */ /* 0x000fda0003f04270 */
[----:B0-----:R-:W-:Y:S05]  /*d620*/  @P0 BRA `(.L_x_247) ;  /* 0x0000000000d40947 */ /* 0x001fea0003800000 */
[----:B------:R-:W-:Y:S01]  /*d630*/  IMAD.IADD R0, R19, 0x1, -R2 ;  /* 0x0000000113007824 */ /* 0x000fe200078e0a02 */
[----:B------:R-:W-:Y:S01]  /*d640*/  LOP3.LUT R6, R4, 0x3, RZ, 0xc0, !PT ;  /* 0x0000000304067812 */ /* 0x000fe200078ec0ff */
[----:B------:R-:W-:Y:S03]  /*d650*/  BSSY.RECONVERGENT B2, `(.L_x_248) ;  /* 0x000001e000027945 */ /* 0x000fe60003800200 */
[----:B------:R-:W-:Y:S01]  /*d660*/  ISETP.GE.U32.AND P0, PT, R0, 0x3, PT ;  /* 0x000000030000780c */ /* 0x000fe20003f06070 */
[----:B------:R-:W-:Y:S01]  /*d670*/  HFMA2 R0, -RZ, RZ, 0, 0 ;  /* 0x00000000ff007431 */ /* 0x000fe200000001ff */
[----:B------:R-:W-:-:S11]  /*d680*/  ISETP.NE.AND P2, PT, R6, RZ, PT ;  /* 0x000000ff0600720c */ /* 0x000fd60003f45270 */
[----:B------:R-:W-:Y:S05]  /*d690*/  @!P0 BRA `(.L_x_249) ;  /* 0x0000000000648947 */ /* 0x000fea0003800000 */
[----:B-1----:R0:W5:Y:S01]  /*d6a0*/  LDL R9, [R1+0x2050] ;  /* 0x0020500001097983 */ /* 0x0021620000100800 */
[----:B------:R-:W-:Y:S01]  /*d6b0*/  LOP3.LUT R0, R4, 0xfffffffc, RZ, 0xc0, !PT ;  /* 0xfffffffc04007812 */ /* 0x000fe200078ec0ff */
[----:B------:R-:W-:-:S07]  /*d6c0*/  IMAD.MOV.U32 R3, RZ, RZ, RZ ;  /* 0x000000ffff037224 */ /* 0x000fce00078e00ff */
.L_x_250:
[----:B------:R-:W-:-:S05]  /*d6d0*/  LEA R5, R3, UR24, 0x2 ;  /* 0x0000001803057c11 */ /* 0x000fca000f8e10ff */
[----:B------:R-:W2:Y:S04]  /*d6e0*/  LDL R8, [R5+0x4] ;  /* 0x0000040005087983 */ /* 0x000ea80000100800 */
[----:B------:R-:W3:Y:S04]  /*d6f0*/  LDL R11, [R5+0x8] ;  /* 0x00000800050b7983 */ /* 0x000ee80000100800 */
[----:B------:R-:W4:Y:S01]  /*d700*/  LDL R10, [R5+0xc] ;  /* 0x00000c00050a7983 */ /* 0x000f220000100800 */
[----:B--2--5:R-:W-:-:S13]  /*d710*/  ISETP.GT.U32.AND P0, PT, R9, R8, PT ;  /* 0x000000080900720c */ /* 0x024fda0003f04070 */
[----:B------:R1:W-:Y:S02]  /*d720*/  @P0 STL.64 [R5], R8 ;  /* 0x0000000805000387 */ /* 0x0003e40000100a00 */
[----:B-1----:R-:W-:Y:S02]  /*d730*/  @P0 IMAD.MOV.U32 R8, RZ, RZ, R9 ;  /* 0x000000ffff080224 */ /* 0x002fe400078e0009 */
[----:B------:R-:W2:Y:S01]  /*d740*/  LDL R9, [R5+0x10] ;  /* 0x0000100005097983 */ /* 0x000ea20000100800 */
[----:B------:R-:W-:Y:S02]  /*d750*/  VIADD R3, R3, 0x4 ;  /* 0x0000000403037836 */ /* 0x000fe40000000000 */
[----:B---3--:R-:W-:-:S13]  /*d760*/  ISETP.GT.U32.AND P0, PT, R8, R11, PT ;  /* 0x0000000b0800720c */ /* 0x008fda0003f04070 */
[----:B------:R1:W-:Y:S04]  /*d770*/  @P0 STL [R5+0x4], R11 ;  /* 0x0000040b05000387 */ /* 0x0003e80000100800 */
[----:B------:R-:W-:Y:S01]  /*d780*/  @P0 STL [R5+0x8], R8 ;  /* 0x0000080805000387 */ /* 0x000fe20000100800 */
[----:B-1----:R-:W-:-:S05]  /*d790*/  @P0 IMAD.MOV.U32 R11, RZ, RZ, R8 ;  /* 0x000000ffff0b0224 */ /* 0x002fca00078e0008 */
[----:B----4-:R-:W-:-:S13]  /*d7a0*/  ISETP.GT.U32.AND P1, PT, R11, R10, PT ;  /* 0x0000000a0b00720c */ /* 0x010fda0003f24070 */
[----:B------:R1:W-:Y:S02]  /*d7b0*/  @P1 STL.64 [R5+0x8], R10 ;  /* 0x0000080a05001387 */ /* 0x0003e40000100a00 */
[----:B-1----:R-:W-:Y:S01]  /*d7c0*/  @P1 IMAD.MOV.U32 R10, RZ, RZ, R11 ;  /* 0x000000ffff0a1224 */ /* 0x002fe200078e000b */
[----:B------:R-:W-:-:S04]  /*d7d0*/  ISETP.NE.AND P1, PT, R3, R0, PT ;  /* 0x000000000300720c */ /* 0x000fc80003f25270 */
[----:B--2---:R-:W-:-:S13]  /*d7e0*/  ISETP.GT.U32.AND P0, PT, R10, R9, PT ;  /* 0x000000090a00720c */ /* 0x004fda0003f04070 */
[----:B------:R-:W-:Y:S04]  /*d7f0*/  @P0 STL [R5+0x10], R10 ;  /* 0x0000100a05000387 */ /* 0x000fe80000100800 */
[----:B------:R1:W-:Y:S02]  /*d800*/  @P0 STL [R5+0xc], R9 ;  /* 0x00000c0905000387 */ /* 0x0003e40000100800 */
[----:B-1----:R-:W-:Y:S01]  /*d810*/  @P0 IMAD.MOV.U32 R9, RZ, RZ, R10 ;  /* 0x000000ffff090224 */ /* 0x002fe200078e000a */
[----:B------:R-:W-:Y:S06]  /*d820*/  @P1 BRA `(.L_x_250) ;  /* 0xfffffffc00a81947 */ /* 0x000fec000383ffff */
.L_x_249:
[----:B------:R-:W-:Y:S05]  /*d830*/  BSYNC.RECONVERGENT B2 ;  /* 0x0000000000027941 */ /* 0x000fea0003800200 */
.L_x_248:
[----:B------:R-:W-:Y:S05]  /*d840*/  @!P2 BRA `(.L_x_247) ;  /* 0x00000000004ca947 */ /* 0x000fea0003800000 */
[----:B------:R-:W-:-:S05]  /*d850*/  LEA R0, R0, UR24, 0x2 ;  /* 0x0000001800007c11 */ /* 0x000fca000f8e10ff */
[----:B-1----:R-:W2:Y:S01]  /*d860*/  LDL.64 R8, [R0] ;  /* 0x0000000000087983 */ /* 0x002ea20000100a00 */
[----:B------:R-:W-:Y:S02]  /*d870*/  ISETP.NE.AND P1, PT, R6, 0x1, PT ;  /* 0x000000010600780c */ /* 0x000fe40003f25270 */
[----:B--2---:R-:W-:Y:S01]  /*d880*/  ISETP.GT.U32.AND P0, PT, R8, R9, PT ;  /* 0x000000090800720c */ /* 0x004fe20003f04070 */
[----:B------:R-:W-:Y:S02]  /*d890*/  IMAD.MOV.U32 R10, RZ, RZ, R9 ;  /* 0x000000ffff0a7224 */ /* 0x000fe400078e0009 */
[----:B------:R-:W-:-:S10]  /*d8a0*/  IMAD.MOV.U32 R11, RZ, RZ, R8 ;  /* 0x000000ffff0b7224 */ /* 0x000fd400078e0008 */
[----:B------:R2:W-:Y:S01]  /*d8b0*/  @P0 STL.64 [R0], R10 ;  /* 0x0000000a00000387 */ /* 0x0005e20000100a00 */
[----:B------:R-:W-:Y:S01]  /*d8c0*/  @P0 MOV R9, R8 ;  /* 0x0000000800090202 */ /* 0x000fe20000000f00 */
[----:B------:R-:W-:Y:S06]  /*d8d0*/  @!P1 BRA `(.L_x_247) ;  /* 0x0000000000289947 */ /* 0x000fec0003800000 */
[----:B--2---:R-:W2:Y:S01]  /*d8e0*/  LDL R11, [R0+0x8] ;  /* 0x00000800000b7983 */ /* 0x004ea20000100800 */
[----:B------:R-:W-:Y:S02]  /*d8f0*/  ISETP.NE.AND P1, PT, R6, 0x2, PT ;  /* 0x000000020600780c */ /* 0x000fe40003f25270 */
[----:B--2---:R-:W-:-:S13]  /*d900*/  ISETP.GT.U32.AND P0, PT, R9, R11, PT ;  /* 0x0000000b0900720c */ /* 0x004fda0003f04070 */
[----:B------:R-:W-:Y:S04]  /*d910*/  @P0 STL [R0+0x8], R9 ;  /* 0x0000080900000387 */ /* 0x000fe80000100800 */
[----:B------:R1:W-:Y:S02]  /*d920*/  @P0 STL [R0+0x4], R11 ;  /* 0x0000040b00000387 */ /* 0x0003e40000100800 */
[----:B-1----:R-:W-:Y:S01]  /*d930*/  @P0 IMAD.MOV.U32 R11, RZ, RZ, R9 ;  /* 0x000000ffff0b0224 */ /* 0x002fe200078e0009 */
[----:B------:R-:W-:Y:S06]  /*d940*/  @!P1 BRA `(.L_x_247) ;  /* 0x00000000000c9947 */ /* 0x000fec0003800000 */
[----:B------:R-:W2:Y:S02]  /*d950*/  LDL R10, [R0+0xc] ;  /* 0x00000c00000a7983 */ /* 0x000ea40000100800 */
[----:B--2---:R-:W-:-:S13]  /*d960*/  ISETP.GT.U32.AND P0, PT, R11, R10, PT ;  /* 0x0000000a0b00720c */ /* 0x004fda0003f04070 */
[----:B------:R3:W-:Y:S02]  /*d970*/  @P0 STL.64 [R0+0x8], R10 ;  /* 0x0000080a00000387 */ /* 0x0007e40000100a00 */
.L_x_247:
[----:B------:R-:W-:Y:S05]  /*d980*/  BSYNC.RECONVERGENT B1 ;  /* 0x0000000000017941 */ /* 0x000fea0003800200 */
.L_x_246:
[----:B------:R-:W-:Y:S02]  /*d990*/  VIADD R2, R2, 0x1 ;  /* 0x0000000102027836 */ /* 0x000fe40000000000 */
[----:B------:R-:W-:-:S03]  /*d9a0*/  VIADD R4, R4, 0xffffffff ;  /* 0xffffffff04047836 */ /* 0x000fc60000000000 */
[----:B------:R-:W-:-:S13]  /*d9b0*/  ISETP.NE.AND P0, PT, R2, R17, PT ;  /* 0x000000110200720c */ /* 0x000fda0003f05270 */
[----:B------:R-:W-:Y:S05]  /*d9c0*/  @P0 BRA `(.L_x_251) ;  /* 0xfffffffc00080947 */ /* 0x000fea000383ffff */
.L_x_245:
[----:B---3--:R-:W-:Y:S05]  /*d9d0*/  BSYNC.RECONVERGENT B0 ;  /* 0x0000000000007941 */ /* 0x008fea0003800200 */
.L_x_244:
[----:B------:R-:W3:Y:S02]  /*d9e0*/  LDCU UR14, c[0x0][0x3c8] ;  /* 0x00007900ff0e77ac */ /* 0x000ee40008000800 */
[----:B---3--:R-:W-:-:S09]  /*d9f0*/  UISETP.GE.AND UP2, UPT, UR14, 0x2, UPT ;  /* 0x000000020e00788c */ /* 0x008fd2000bf46270 */
[----:B------:R-:W-:Y:S05]  /*da00*/  BRA.U !UP2, `(.L_x_252) ;  /* 0x000000090a847547 */ /* 0x000fea000b800000 */
[----:B------:R-:W-:-:S04]  /*da10*/  UIADD3 UR4, UPT, UPT, UR14, -0x2, URZ ;  /* 0xfffffffe0e047890 */ /* 0x000fc8000fffe0ff */
[----:B------:R-:W-:-:S03]  /*da20*/  UISETP.GE.U32.AND UP2, UPT, UR4, 0xf, UPT ;  /* 0x0000000f0400788c */ /* 0x000fc6000bf46070 */
[----:B------:R-:W-:-:S06]  /*da30*/  UMOV UR4, URZ ;  /* 0x000000ff00047c82 */ /* 0x000fcc0008000000 */
[----:B------:R-:W-:Y:S05]  /*da40*/  BRA.U !UP2, `(.L_x_253) ;  /* 0x000000050a287547 */ /* 0x000fea000b800000 */
[----:B------:R-:W-:-:S05]  /*da50*/  UMOV UR4, URZ ;  /* 0x000000ff00047c82 */ /* 0x000fca0008000000 */
.L_x_254:
[----:B------:R-:W-:-:S09]  /*da60*/  ULEA UR15, UR4, UR24, 0x2 ;  /* 0x00000018040f7291 */ /* 0x000fd2000f8e10ff */
[----:B-12-4-:R-:W2:Y:S02]  /*da70*/  LDL.128 R8, [UR15] ;  /* 0x0000000fff087983 */ /* 0x016ea40008100c00 */
[----:B--2---:R-:W-:-:S05]  /*da80*/  IMAD.WIDE.U32 R2, R8, 0x2, R46 ;  /* 0x0000000208027825 */ /* 0x004fca00078e002e */
[----:B------:R-:W2:Y:S01]  /*da90*/  LDG.E.U16 R0, desc[UR18][R2.64] ;  /* 0x0000001202007981 */ /* 0x000ea2000c1e1500 */
[----:B------:R-:W-:-:S04]  /*daa0*/  IMAD.WIDE.U32 R4, R9, 0x2, R46 ;  /* 0x0000000209047825 */ /* 0x000fc800078e002e */
[----:B--2---:R-:W-:-:S05]  /*dab0*/  VIADD R19, R0, 0x1 ;  /* 0x0000000100137836 */ /* 0x004fca0000000000 */
[----:B------:R1:W-:Y:S04]  /*dac0*/  STG.E.U16 desc[UR18][R2.64], R19 ;  /* 0x0000001302007986 */ /* 0x0003e8000c101512 */
[----:B------:R-:W2:Y:S01]  /*dad0*/  LDG.E.U16 R0, desc[UR18][R4.64] ;  /* 0x0000001204007981 */ /* 0x000ea2000c1e1500 */
[----:B------:R-:W-:-:S04]  /*dae0*/  IMAD.WIDE.U32 R14, R10, 0x2, R46 ;  /* 0x000000020a0e7825 */ /* 0x000fc800078e002e */
[----:B--2---:R-:W-:-:S05]  /*daf0*/  VIADD R21, R0, 0x1 ;  /* 0x0000000100157836 */ /* 0x004fca0000000000 */
[----:B------:R2:W-:Y:S04]  /*db00*/  STG.E.U16 desc[UR18][R4.64], R21 ;  /* 0x0000001504007986 */ /* 0x0005e8000c101512 */
[----:B------:R-:W3:Y:S01]  /*db10*/  LDG.E.U16 R0, desc[UR18][R14.64] ;  /* 0x000000120e007981 */ /* 0x000ee2000c1e1500 */
[----:B------:R-:W-:-:S03]  /*db20*/  IMAD.WIDE.U32 R16, R11, 0x2, R46 ;  /* 0x000000020b107825 */ /* 0x000fc600078e002e */
[----:B------:R-:W1:Y:S01]  /*db30*/  LDL.128 R8, [UR15+0x10] ;  /* 0x0000100fff087983 */ /* 0x000e620008100c00 */
[----:B---3--:R-:W-:-:S05]  /*db40*/  VIADD R23, R0, 0x1 ;  /* 0x0000000100177836 */ /* 0x008fca0000000000 */
[----:B------:R3:W-:Y:S04]  /*db50*/  STG.E.U16 desc[UR18][R14.64], R23 ;  /* 0x000000170e007986 */ /* 0x0007e8000c101512 */
[----:B------:R-:W4:Y:S01]  /*db60*/  LDG.E.U16 R0, desc[UR18][R16.64] ;  /* 0x0000001210007981 */ /* 0x000f22000c1e1500 */
[----:B-1----:R-:W-:-:S04]  /*db70*/  IMAD.WIDE.U32 R2, R8, 0x2, R46 ;  /* 0x0000000208027825 */ /* 0x002fc800078e002e */
[----:B----4-:R-:W-:-:S05]  /*db80*/  VIADD R19, R0, 0x1 ;  /* 0x0000000100137836 */ /* 0x010fca0000000000 */
[----:B------:R1:W-:Y:S04]  /*db90*/  STG.E.U16 desc[UR18][R16.64], R19 ;  /* 0x0000001310007986 */ /* 0x0003e8000c101512 */
[----:B------:R-:W4:Y:S01]  /*dba0*/  LDG.E.U16 R0, desc[UR18][R2.64] ;  /* 0x0000001202007981 */ /* 0x000f22000c1e1500 */
[----:B--2---:R-:W-:-:S04]  /*dbb0*/  IMAD.WIDE.U32 R4, R9, 0x2, R46 ;  /* 0x0000000209047825 */ /* 0x004fc800078e002e */
[----:B----4-:R-:W-:-:S05]  /*dbc0*/  VIADD R21, R0, 0x1 ;  /* 0x0000000100157836 */ /* 0x010fca0000000000 */
[----:B------:R2:W-:Y:S04]  /*dbd0*/  STG.E.U16 desc[UR18][R2.64], R21 ;  /* 0x0000001502007986 */ /* 0x0005e8000c101512 */
[----:B------:R-:W4:Y:S01]  /*dbe0*/  LDG.E.U16 R0, desc[UR18][R4.64] ;  /* 0x0000001204007981 */ /* 0x000f22000c1e1500 */
[----:B---3--:R-:W-:Y:S01]  /*dbf0*/  IMAD.WIDE.U32 R14, R10, 0x2, R46 ;  /* 0x000000020a0e7825 */ /* 0x008fe200078e002e */
[----:B----4-:R-:W-:-:S05]  /*dc00*/  IADD3 R23, PT, PT, R0, 0x1, RZ ;  /* 0x0000000100177810 */ /* 0x010fca0007ffe0ff */
[----:B------:R3:W-:Y:S04]  /*dc10*/  STG.E.U16 desc[UR18][R4.64], R23 ;  /* 0x0000001704007986 */ /* 0x0007e8000c101512 */
[----:B------:R-:W4:Y:S01]  /*dc20*/  LDG.E.U16 R0, desc[UR18][R14.64] ;  /* 0x000000120e007981 */ /* 0x000f22000c1e1500 */
[----:B-1----:R-:W-:-:S03]  /*dc30*/  IMAD.WIDE.U32 R16, R11, 0x2, R46 ;  /* 0x000000020b107825 */ /* 0x002fc600078e002e */
[----:B------:R-:W2:Y:S01]  /*dc40*/  LDL.128 R8, [UR15+0x20] ;  /* 0x0000200fff087983 */ /* 0x000ea20008100c00 */
[----:B----4-:R-:W-:-:S05]  /*dc50*/  VIADD R25, R0, 0x1 ;  /* 0x0000000100197836 */ /* 0x010fca0000000000 */
[----:B------:R1:W-:Y:S04]  /*dc60*/  STG.E.U16 desc[UR18][R14.64], R25 ;  /* 0x000000190e007986 */ /* 0x0003e8000c101512 */
[----:B------:R-:W4:Y:S01]  /*dc70*/  LDG.E.U16 R0, desc[UR18][R16.64] ;  /* 0x0000001210007981 */ /* 0x000f22000c1e1500 */
[----:B--2---:R-:W-:-:S04]  /*dc80*/  IMAD.WIDE.U32 R2, R8, 0x2, R46 ;  /* 0x0000000208027825 */ /* 0x004fc800078e002e */
[----:B----4-:R-:W-:-:S05]  /*dc90*/  VIADD R19, R0, 0x1 ;  /* 0x0000000100137836 */ /* 0x010fca0000000000 */
[----:B------:R2:W-:Y:S04]  /*dca0*/  STG.E.U16 desc[UR18][R16.64], R19 ;  /* 0x0000001310007986 */ /* 0x0005e8000c101512 */
[----:B------:R-:W4:Y:S01]  /*dcb0*/  LDG.E.U16 R0, desc[UR18][R2.64] ;  /* 0x0000001202007981 */ /* 0x000f22000c1e1500 */
[----:B---3--:R-:W-:-:S04]  /*dcc0*/  IMAD.WIDE.U32 R4, R9, 0x2, R46 ;  /* 0x0000000209047825 */ /* 0x008fc800078e002e */
[----:B----4-:R-:W-:-:S05]  /*dcd0*/  VIADD R21, R0, 0x1 ;  /* 0x0000000100157836 */ /* 0x010fca0000000000 */
[----:B------:R3:W-:Y:S04]  /*dce0*/  STG.E.U16 desc[UR18][R2.64], R21 ;  /* 0x0000001502007986 */ /* 0x0007e8000c101512 */
[----:B------:R-:W4:Y:S01]  /*dcf0*/  LDG.E.U16 R0, desc[UR18][R4.64] ;  /* 0x0000001204007981 */ /* 0x000f22000c1e1500 */
[----:B-1----:R-:W-:-:S04]  /*dd00*/  IMAD.WIDE.U32 R14, R10, 0x2, R46 ;  /* 0x000000020a0e7825 */ /* 0x002fc800078e002e */
[----:B----4-:R-:W-:-:S05]  /*dd10*/  VIADD R23, R0, 0x1 ;  /* 0x0000000100177836 */ /* 0x010fca0000000000 */
[----:B------:R1:W-:Y:S04]  /*dd20*/  STG.E.U16 desc[UR18][R4.64], R23 ;  /* 0x0000001704007986 */ /* 0x0003e8000c101512 */
[----:B------:R-:W4:Y:S01]  /*dd30*/  LDG.E.U16 R0, desc[UR18][R14.64] ;  /* 0x000000120e007981 */ /* 0x000f22000c1e1500 */
[----:B--2---:R-:W-:-:S03]  /*dd40*/  IMAD.WIDE.U32 R16, R11, 0x2, R46 ;  /* 0x000000020b107825 */ /* 0x004fc600078e002e */
[----:B------:R-:W3:Y:S01]  /*dd50*/  LDL.128 R8, [UR15+0x30] ;  /* 0x0000300fff087983 */ /* 0x000ee20008100c00 */
        /* <DEDUP_REMOVED lines=10> */
[----:B------:R-:W2:Y:S01]  /*de00*/  LDG.E.U16 R0, desc[UR18][R4.64] ;  /* 0x0000001204007981 */ /* 0x000ea2000c1e1500 */
[----:B------:R-:W-:-:S04]  /*de10*/  IMAD.WIDE.U32 R8, R10, 0x2, R46 ;  /* 0x000000020a087825 */ /* 0x000fc800078e002e */
[----:B--2---:R-:W-:-:S05]  /*de20*/  VIADD R15, R0, 0x1 ;  /* 0x00000001000f7836 */ /* 0x004fca0000000000 */
[----:B------:R4:W-:Y:S04]  /*de30*/  STG.E.U16 desc[UR18][R4.64], R15 ;  /* 0x0000000f04007986 */ /* 0x0009e8000c101512 */
[----:B------:R-:W2:Y:S01]  /*de40*/  LDG.E.U16 R0, desc[UR18][R8.64] ;  /* 0x0000001208007981 */ /* 0x000ea2000c1e1500 */
[----:B------:R-:W-:Y:S01]  /*de50*/  IMAD.WIDE.U32 R10, R11, 0x2, R46 ;  /* 0x000000020b0a7825 */ /* 0x000fe200078e002e */
[----:B--2---:R-:W-:-:S05]  /*de60*/  IADD3 R23, PT, PT, R0, 0x1, RZ ;  /* 0x0000000100177810 */ /* 0x004fca0007ffe0ff */
[----:B------:R4:W-:Y:S04]  /*de70*/  STG.E.U16 desc[UR18][R8.64], R23 ;  /* 0x0000001708007986 */ /* 0x0009e8000c101512 */
[----:B------:R-:W3:Y:S01]  /*de80*/  LDG.E.U16 R0, desc[UR18][R10.64] ;  /* 0x000000120a007981 */ /* 0x000ee2000c1e1500 */
[----:B------:R-:W-:-:S04]  /*de90*/  UIADD3 UR4, UPT, UPT, UR4, 0x10, URZ ;  /* 0x0000001004047890 */ /* 0x000fc8000fffe0ff */
[----:B------:R-:W-:Y:S01]  /*dea0*/  UISETP.NE.AND UP2, UPT, UR4, UR12, UPT ;  /* 0x0000000c0400728c */ /* 0x000fe2000bf45270 */
[----:B---3--:R-:W-:-:S05]  /*deb0*/  VIADD R17, R0, 0x1 ;  /* 0x0000000100117836 */ /* 0x008fca0000000000 */
[----:B------:R4:W-:Y:S03]  /*dec0*/  STG.E.U16 desc[UR18][R10.64], R17 ;  /* 0x000000110a007986 */ /* 0x0009e6000c101512 */
[----:B------:R-:W-:Y:S05]  /*ded0*/  BRA.U UP2, `(.L_x_254) ;  /* 0xfffffff902e07547 */ /* 0x000fea000b83ffff */
[----:B------:R-:W-:-:S05]  /*dee0*/  UMOV UR4, UR12 ;  /* 0x0000000c00047c82 */ /* 0x000fca0008000000 */
.L_x_253:
[----:B------:R-:W-:-:S04]  /*def0*/  UIADD3 UR14, UPT, UPT, UR14, -0x1, URZ ;  /* 0xffffffff0e0e7890 */ /* 0x000fc8000fffe0ff */
[----:B------:R-:W-:-:S09]  /*df00*/  ULOP3.LUT UP2, URZ, UR14, 0xf, URZ, 0xc0, !UPT ;  /* 0x0000000f0eff7892 */ /* 0x000fd2000f84c0ff */
[----:B------:R-:W-:Y:S05]  /*df10*/  BRA.U !UP2, `(.L_x_252) ;  /* 0x000000050a407547 */ /* 0x000fea000b800000 */
[----:B------:R-:W-:Y:S01]  /*df20*/  ULOP3.LUT UP2, URZ, UR14, 0x7, URZ, 0xc0, !UPT ;  /* 0x000000070eff7892 */ /* 0x000fe2000f84c0ff */
[----:B------:R-:W-:Y:S10]  /*df30*/  BRA.U !UP0, `(.L_x_255) ;  /* 0x0000000108907547 */ /* 0x000ff4000b800000 */
        /* <DEDUP_REMOVED lines=24> */
[----:B------:R-:W3:Y:S01]  /*e0c0*/  LDG.E.U16 R0, desc[UR18][R4.64] ;  /* 0x0000001204007981 */ /* 0x000ee2000c1e1500 */
[----:B------:R-:W-:-:S04]  /*e0d0*/  IMAD.WIDE.U32 R8, R10, 0x2, R46 ;  /* 0x000000020a087825 */ /* 0x000fc800078e002e */
[----:B---3--:R-:W-:-:S05]  /*e0e0*/  VIADD R15, R0, 0x1 ;  /* 0x00000001000f7836 */ /* 0x008fca0000000000 */
[----:B------:R2:W-:Y:S04]  /*e0f0*/  STG.E.U16 desc[UR18][R4.64], R15 ;  /* 0x0000000f04007986 */ /* 0x0005e8000c101512 */
[----:B------:R-:W3:Y:S01]  /*e100*/  LDG.E.U16 R0, desc[UR18][R8.64] ;  /* 0x0000001208007981 */ /* 0x000ee2000c1e1500 */
[----:B------:R-:W-:-:S04]  /*e110*/  IMAD.WIDE.U32 R10, R11, 0x2, R46 ;  /* 0x000000020b0a7825 */ /* 0x000fc800078e002e */
[----:B---3--:R-:W-:-:S05]  /*e120*/  VIADD R23, R0, 0x1 ;  /* 0x0000000100177836 */ /* 0x008fca0000000000 */
[----:B------:R2:W-:Y:S04]  /*e130*/  STG.E.U16 desc[UR18][R8.64], R23 ;  /* 0x0000001708007986 */ /* 0x0005e8000c101512 */
[----:B------:R-:W1:Y:S01]  /*e140*/  LDG.E.U16 R0, desc[UR18][R10.64] ;  /* 0x000000120a007981 */ /* 0x000e62000c1e1500 */
[----:B------:R-:W-:Y:S01]  /*e150*/  UIADD3 UR4, UPT, UPT, UR4, 0x8, URZ ;  /* 0x0000000804047890 */ /* 0x000fe2000fffe0ff */
[----:B-1----:R-:W-:-:S05]  /*e160*/  IADD3 R17, PT, PT, R0, 0x1, RZ ;  /* 0x0000000100117810 */ /* 0x002fca0007ffe0ff */
[----:B------:R2:W-:Y:S06]  /*e170*/  STG.E.U16 desc[UR18][R10.64], R17 ;  /* 0x000000110a007986 */ /* 0x0005ec000c101512 */
.L_x_255:
[----:B------:R-:W-:Y:S05]  /*e180*/  BRA.U !UP2, `(.L_x_252) ;  /* 0x000000010aa47547 */ /* 0x000fea000b800000 */
[----:B------:R-:W-:Y:S01]  /*e190*/  UISETP.NE.AND UP2, UPT, UR13, URZ, UPT ;  /* 0x000000ff0d00728c */ /* 0x000fe2000bf45270 */
        /* <DEDUP_REMOVED lines=17> */
[----:B------:R-:W-:Y:S01]  /*e2b0*/  UIADD3 UR4, UPT, UPT, UR4, 0x4, URZ ;  /* 0x0000000404047890 */ /* 0x000fe2000fffe0ff */
[----:B--2---:R-:W-:-:S05]  /*e2c0*/  VIADD R21, R0, 0x1 ;  /* 0x0000000100157836 */ /* 0x004fca0000000000 */
[----:B------:R3:W-:Y:S06]  /*e2d0*/  STG.E.U16 desc[UR18][R10.64], R21 ;  /* 0x000000150a007986 */ /* 0x0007ec000c101512 */
.L_x_256:
[----:B------:R-:W-:Y:S05]  /*e2e0*/  BRA.U !UP2, `(.L_x_252) ;  /* 0x000000010a4c7547 */ /* 0x000fea000b800000 */
[----:B------:R-:W-:-:S09]  /*e2f0*/  ULEA UR4, UR4, UR24, 0x2 ;  /* 0x0000001804047291 */ /* 0x000fd2000f8e10ff */
[----:B--234-:R-:W2:Y:S02]  /*e300*/  LDL.64 R4, [UR4] ;  /* 0x00000004ff047983 */ /* 0x01cea40008100a00 */
[----:B--2---:R-:W-:-:S05]  /*e310*/  IMAD.WIDE.U32 R2, R4, 0x2, R46 ;  /* 0x0000000204027825 */ /* 0x004fca00078e002e */
[----:B------:R-:W1:Y:S01]  /*e320*/  LDG.E.U16 R0, desc[UR18][R2.64] ;  /* 0x0000001202007981 */ /* 0x000e62000c1e1500 */
[----:B------:R-:W-:Y:S01]  /*e330*/  UISETP.NE.AND UP2, UPT, UR13, 0x1, UPT ;  /* 0x000000010d00788c */ /* 0x000fe2000bf45270 */
[----:B-1----:R-:W-:-:S05]  /*e340*/  VIADD R9, R0, 0x1 ;  /* 0x0000000100097836 */ /* 0x002fca0000000000 */
[----:B------:R1:W-:Y:S03]  /*e350*/  STG.E.U16 desc[UR18][R2.64], R9 ;  /* 0x0000000902007986 */ /* 0x0003e6000c101512 */
[----:B------:R-:W-:Y:S05]  /*e360*/  BRA.U !UP2, `(.L_x_252) ;  /* 0x000000010a2c7547 */ /* 0x000fea000b800000 */
[----:B-1----:R-:W-:-:S05]  /*e370*/  IMAD.WIDE.U32 R2, R5, 0x2, R46 ;  /* 0x0000000205027825 */ /* 0x002fca00078e002e */
[----:B------:R-:W2:Y:S01]  /*e380*/  LDG.E.U16 R0, desc[UR18][R2.64] ;  /* 0x0000001202007981 */ /* 0x000ea2000c1e1500 */
[----:B------:R-:W-:Y:S01]  /*e390*/  UISETP.NE.AND UP2, UPT, UR13, 0x2, UPT ;  /* 0x000000020d00788c */ /* 0x000fe2000bf45270 */
[----:B--2---:R-:W-:-:S05]  /*e3a0*/  VIADD R5, R0, 0x1 ;  /* 0x0000000100057836 */ /* 0x004fca0000000000 */
[----:B------:R1:W-:Y:S03]  /*e3b0*/  STG.E.U16 desc[UR18][R2.64], R5 ;  /* 0x0000000502007986 */ /* 0x0003e6000c101512 */
[----:B------:R-:W-:Y:S05]  /*e3c0*/  BRA.U !UP2, `(.L_x_252) ;  /* 0x000000010a147547 */ /* 0x000fea000b800000 */
[----:B-1----:R-:W2:Y:S02]  /*e3d0*/  LDL R3, [UR4+0x8] ;  /* 0x00000804ff037983 */ /* 0x002ea40008100800 */
[----:B--2---:R-:W-:-:S05]  /*e3e0*/  IMAD.WIDE.U32 R2, R3, 0x2, R46 ;  /* 0x0000000203027825 */ /* 0x004fca00078e002e */
[----:B------:R-:W2:Y:S02]  /*e3f0*/  LDG.E.U16 R0, desc[UR18][R2.64] ;  /* 0x0000001202007981 */ /* 0x000ea4000c1e1500 */
[----:B--2---:R-:W-:-:S05]  /*e400*/  VIADD R5, R0, 0x1 ;  /* 0x0000000100057836 */ /* 0x004fca0000000000 */
[----:B------:R1:W-:Y:S02]  /*e410*/  STG.E.U16 desc[UR18][R2.64], R5 ;  /* 0x0000000502007986 */ /* 0x0003e4000c101512 */
.L_x_252:
[----:B------:R-:W5:Y:S01]  /*e420*/  LDCU UR4, c[0x3][0x1b40] ;  /* 0x00c36800ff0477ac */ /* 0x000f620008000800 */
[----:B------:R-:W-:-:S05]  /*e430*/  VIADD R12, R12, 0x1 ;  /* 0x000000010c0c7836 */ /* 0x000fca0000000000 */
[----:B-----5:R-:W-:-:S13]  /*e440*/  ISETP.NE.AND P0, PT, R12, UR4, PT ;  /* 0x000000040c007c0c */ /* 0x020fda000bf05270 */
[----:B------:R-:W-:Y:S05]  /*e450*/  @P0 BRA `(.L_x_257) ;  /* 0xffffff3400080947 */ /* 0x000fea000383ffff */
.L_x_17:
[----:B------:R-:W5:Y:S01]  /*e460*/  LDCU UR4, c[0x0][0x3cc] ;  /* 0x00007980ff0477ac */ /* 0x000f620008000800 */
[----:B--2-4-:R-:W-:Y:S01]  /*e470*/  HFMA2 R23, -RZ, RZ, 0, 0 ;  /* 0x00000000ff177431 */ /* 0x014fe200000001ff */
[----:B-----5:R-:W-:-:S09]  /*e480*/  UISETP.GE.AND UP0, UPT, UR4, 0x1, UPT ;  /* 0x000000010400788c */ /* 0x020fd2000bf06270 */
[----:B------:R-:W-:Y:S05]  /*e490*/  BRA.U !UP0, `(.L_x_258) ;  /* 0x0000000908247547 */ /* 0x000fea000b800000 */
[----:B------:R-:W-:Y:S01]  /*e4a0*/  UISETP.GE.U32.AND UP0, UPT, UR4, 0x10, UPT ;  /* 0x000000100400788c */ /* 0x000fe2000bf06070 */
[----:B01-3--:R-:W-:Y:S01]  /*e4b0*/  IMAD.MOV.U32 R3, RZ, RZ, RZ ;  /* 0x000000ffff037224 */ /* 0x00bfe200078e00ff */
[----:B------:R-:W-:Y:S01]  /*e4c0*/  ULOP3.LUT UR5, UR4, 0xf, URZ, 0xc0, !UPT ;  /* 0x0000000f04057892 */ /* 0x000fe2000f8ec0ff */
[----:B------:R-:W-:-:S03]  /*e4d0*/  IMAD.MOV.U32 R23, RZ, RZ, RZ ;  /* 0x000000ffff177224 */ /* 0x000fc600078e00ff */
[----:B------:R-:W-:-:S03]  /*e4e0*/  UISETP.NE.AND UP1, UPT, UR5, URZ, UPT ;  /* 0x000000ff0500728c */ /* 0x000fc6000bf25270 */
[----:B------:R-:W-:Y:S08]  /*e4f0*/  BRA.U !UP0, `(.L_x_259) ;  /* 0x0000000508007547 */ /* 0x000ff0000b800000 */
[----:B------:R-:W-:Y:S01]  /*e500*/  ULOP3.LUT UR9, UR4, 0x7ffffff0, URZ, 0xc0, !UPT ;  /* 0x7ffffff004097892 */ /* 0x000fe2000f8ec0ff */
[----:B------:R-:W-:Y:S02]  /*e510*/  IMAD.MOV.U32 R0, RZ, RZ, RZ ;  /* 0x000000ffff007224 */ /* 0x000fe400078e00ff */
[----:B------:R-:W-:-:S03]  /*e520*/  IMAD.MOV.U32 R23, RZ, RZ, RZ ;  /* 0x000000ffff177224 */ /* 0x000fc600078e00ff */
[----:B------:R-:W-:-:S07]  /*e530*/  IMAD.U32 R3, RZ, RZ, UR9 ;  /* 0x00000009ff037e24 */ /* 0x000fce000f8e00ff */
.L_x_260:
[----:B------:R-:W-:-:S05]  /*e540*/  IMAD.WIDE.U32 R4, R0, 0x2, R46 ;  /* 0x0000000200047825 */ /* 0x000fca00078e002e */
[----:B------:R-:W2:Y:S04]  /*e550*/  LDG.E.U16 R2, desc[UR18][R4.64] ;  /* 0x0000001204027981 */ /* 0x000ea8000c1e1500 */
[----:B------:R-:W3:Y:S04]  /*e560*/  LDG.E.U16 R6, desc[UR18][R4.64+0x2] ;  /* 0x0000021204067981 */ /* 0x000ee8000c1e1500 */
[----:B------:R-:W4:Y:S04]  /*e570*/  LDG.E.U16 R9, desc[UR18][R4.64+0x6] ;  /* 0x0000061204097981 */ /* 0x000f28000c1e1500 */
[----:B------:R-:W5:Y:S04]  /*e580*/  LDG.E.U16 R8, desc[UR18][R4.64+0x4] ;  /* 0x0000041204087981 */ /* 0x000f68000c1e1500 */
        /* <DEDUP_REMOVED lines=11> */
[----:B------:R-:W5:Y:S01]  /*e640*/  LDG.E.U16 R22, desc[UR18][R4.64+0x1e] ;  /* 0x00001e1204167981 */ /* 0x000f62000c1e1500 */
[----:B--2---:R-:W-:-:S02]  /*e650*/  LEA R2, R2, UR28, 0x2 ;  /* 0x0000001c02027c11 */ /* 0x004fc4000f8e10ff */
[----:B---3--:R-:W-:-:S04]  /*e660*/  LEA R6, R6, UR28, 0x2 ;  /* 0x0000001c06067c11 */ /* 0x008fc8000f8e10ff */
[----:B------:R-:W2:Y:S01]  /*e670*/  LDL R2, [R2] ;  /* 0x0000000002027983 */ /* 0x000ea20000100800 */
[----:B----4-:R-:W-:-:S03]  /*e680*/  LEA R10, R9, UR28, 0x2 ;  /* 0x0000001c090a7c11 */ /* 0x010fc6000f8e10ff */
[----:B------:R-:W2:Y:S01]  /*e690*/  LDL R6, [R6] ;  /* 0x0000000006067983 */ /* 0x000ea20000100800 */
[----:B-----5:R-:W-:-:S03]  /*e6a0*/  LEA R8, R8, UR28, 0x2 ;  /* 0x0000001c08087c11 */ /* 0x020fc6000f8e10ff */
[----:B------:R-:W3:Y:S01]  /*e6b0*/  LDL R10, [R10] ;  /* 0x000000000a0a7983 */ /* 0x000ee20000100800 */
[----:B------:R-:W-:-:S03]  /*e6c0*/  LEA R11, R11, UR28, 0x2 ;  /* 0x0000001c0b0b7c11 */ /* 0x000fc6000f8e10ff */
[----:B------:R-:W3:Y:S01]  /*e6d0*/  LDL R9, [R8] ;  /* 0x0000000008097983 */ /* 0x000ee20000100800 */
[----:B------:R-:W-:-:S03]  /*e6e0*/  LEA R12, R12, UR28, 0x2 ;  /* 0x0000001c0c0c7c11 */ /* 0x000fc6000f8e10ff */
[----:B------:R-:W4:Y:S01]  /*e6f0*/  LDL R11, [R11] ;  /* 0x000000000b0b7983 */ /* 0x000f220000100800 */
[----:B------:R-:W-:-:S03]  /*e700*/  LEA R13, R13, UR28, 0x2 ;  /* 0x0000001c0d0d7c11 */ /* 0x000fc6000f8e10ff */
[----:B------:R-:W4:Y:S01]  /*e710*/  LDL R12, [R12] ;  /* 0x000000000c0c7983 */ /* 0x000f220000100800 */
[----:B------:R-:W-:-:S03]  /*e720*/  LEA R14, R14, UR28, 0x2 ;  /* 0x0000001c0e0e7c11 */ /* 0x000fc6000f8e10ff */
[----:B------:R-:W5:Y:S01]  /*e730*/  LDL R13, [R13] ;  /* 0x000000000d0d7983 */ /* 0x000f620000100800 */
        /* <DEDUP_REMOVED lines=15> */
[----:B------:R-:W5:Y:S04]  /*e830*/  LDL R21, [R21] ;  /* 0x0000000015157983 */ /* 0x000f680000100800 */
[----:B------:R-:W5:Y:S01]  /*e840*/  LDL R22, [R22] ;  /* 0x0000000016167983 */ /* 0x000f620000100800 */
[----:B------:R-:W-:-:S05]  /*e850*/  VIADD R0, R0, 0x10 ;  /* 0x0000001000007836 */ /* 0x000fca0000000000 */
[----:B------:R-:W-:Y:S02]  /*e860*/  ISETP.NE.AND P0, PT, R0, R3, PT ;  /* 0x000000030000720c */ /* 0x000fe40003f05270 */
[----:B--2---:R-:W-:-:S04]  /*e870*/  IADD3 R2, PT, PT, R6, R2, R23 ;  /* 0x0000000206027210 */ /* 0x004fc80007ffe017 */
[----:B---3--:R-:W-:-:S04]  /*e880*/  IADD3 R2, PT, PT, R10, R9, R2 ;  /* 0x000000090a027210 */ /* 0x008fc80007ffe002 */
[----:B----4-:R-:W-:-:S04]  /*e890*/  IADD3 R2, PT, PT, R12, R11, R2 ;  /* 0x0000000b0c027210 */ /* 0x010fc80007ffe002 */
[----:B-----5:R-:W-:-:S04]  /*e8a0*/  IADD3 R2, PT, PT, R14, R13, R2 ;  /* 0x0000000d0e027210 */ /* 0x020fc80007ffe002 */
[----:B------:R-:W-:-:S04]  /*e8b0*/  IADD3 R2, PT, PT, R16, R15, R2 ;  /* 0x0000000f10027210 */ /* 0x000fc80007ffe002 */
[----:B------:R-:W-:-:S04]  /*e8c0*/  IADD3 R2, PT, PT, R18, R17, R2 ;  /* 0x0000001112027210 */ /* 0x000fc80007ffe002 */
[----:B------:R-:W-:-:S04]  /*e8d0*/  IADD3 R2, PT, PT, R20, R19, R2 ;  /* 0x0000001314027210 */ /* 0x000fc80007ffe002 */
[----:B------:R-:W-:Y:S01]  /*e8e0*/  IADD3 R23, PT, PT, R22, R21, R2 ;  /* 0x0000001516177210 */ /* 0x000fe20007ffe002 */
[----:B------:R-:W-:Y:S06]  /*e8f0*/  @P0 BRA `(.L_x_260) ;  /* 0xfffffffc00100947 */ /* 0x000fec000383ffff */
.L_x_259:
[----:B------:R-:W-:Y:S05]  /*e900*/  BRA.U !UP1, `(.L_x_258) ;  /* 0x0000000509087547 */ /* 0x000fea000b800000 */
[----:B------:R-:W-:Y:S02]  /*e910*/  UISETP.GE.U32.AND UP0, UPT, UR5, 0x8, UPT ;  /* 0x000000080500788c */ /* 0x000fe4000bf06070 */
[----:B------:R-:W-:-:S04]  /*e920*/  ULOP3.LUT UR9, UR4, 0x7, URZ, 0xc0, !UPT ;  /* 0x0000000704097892 */ /* 0x000fc8000f8ec0ff */
[----:B------:R-:W-:-:S03]  /*e930*/  UISETP.NE.AND UP1, UPT, UR9, URZ, UPT ;  /* 0x000000ff0900728c */ /* 0x000fc6000bf25270 */
[----:B------:R-:W-:Y:S08]  /*e940*/  BRA.U !UP0, `(.L_x_261) ;  /* 0x0000000108787547 */ /* 0x000ff0000b800000 */
        /* <DEDUP_REMOVED lines=8> */
[----:B------:R0:W5:Y:S01]  /*e9d0*/  LDG.E.U16 R12, desc[UR18][R4.64+0xc] ;  /* 0x00000c12040c7981 */ /* 0x000162000c1e1500 */
[----:B--2---:R-:W-:-:S02]  /*e9e0*/  LEA R0, R0, UR28, 0x2 ;  /* 0x0000001c00007c11 */ /* 0x004fc4000f8e10ff */
[----:B---3--:R-:W-:-:S04]  /*e9f0*/  LEA R2, R2, UR28, 0x2 ;  /* 0x0000001c02027c11 */ /* 0x008fc8000f8e10ff */
[----:B------:R-:W2:Y:S01]  /*ea00*/  LDL R0, [R0] ;  /* 0x0000000000007983 */ /* 0x000ea20000100800 */
[----:B----4-:R-:W-:-:S03]  /*ea10*/  LEA R8, R8, UR28, 0x2 ;  /* 0x0000001c08087c11 */ /* 0x010fc6000f8e10ff */
[----:B------:R-:W2:Y:S01]  /*ea20*/  LDL R2, [R2] ;  /* 0x0000000002027983 */ /* 0x000ea20000100800 */
[----:B-----5:R-:W-:-:S03]  /*ea30*/  LEA R6, R6, UR28, 0x2 ;  /* 0x0000001c06067c11 */ /* 0x020fc6000f8e10ff */
[----:B------:R-:W3:Y:S01]  /*ea40*/  LDL R8, [R8] ;  /* 0x0000000008087983 */ /* 0x000ee20000100800 */
[----:B------:R-:W-:Y:S02]  /*ea50*/  LEA R11, R11, UR28, 0x2 ;  /* 0x0000001c0b0b7c11 */ /* 0x000fe4000f8e10ff */
[----:B------:R-:W-:Y:S02]  /*ea60*/  LEA R10, R9, UR28, 0x2 ;  /* 0x0000001c090a7c11 */ /* 0x000fe4000f8e10ff */
[----:B------:R-:W3:Y:S01]  /*ea70*/  LDL R9, [R6] ;  /* 0x0000000006097983 */ /* 0x000ee20000100800 */
[----:B0-----:R-:W-:-:S03]  /*ea80*/  LEA R4, R13, UR28, 0x2 ;  /* 0x0000001c0d047c11 */ /* 0x001fc6000f8e10ff */
[----:B------:R-:W4:Y:S01]  /*ea90*/  LDL R5, [R10] ;  /* 0x000000000a057983 */ /* 0x000f220000100800 */
[----:B------:R-:W-:-:S03]  /*eaa0*/  LEA R12, R12, UR28, 0x2 ;  /* 0x0000001c0c0c7c11 */ /* 0x000fc6000f8e10ff */
[----:B------:R-:W4:Y:S04]  /*eab0*/  LDL R11, [R11] ;  /* 0x000000000b0b7983 */ /* 0x000f280000100800 */
[----:B------:R-:W5:Y:S04]  /*eac0*/  LDL R13, [R12] ;  /* 0x000000000c0d7983 */ /* 0x000f680000100800 */
[----:B------:R-:W5:Y:S01]  /*ead0*/  LDL R4, [R4] ;  /* 0x0000000004047983 */ /* 0x000f620000100800 */
[----:B------:R-:W-:Y:S01]  /*eae0*/  VIADD R3, R3, 0x8 ;  /* 0x0000000803037836 */ /* 0x000fe20000000000 */
[----:B--2---:R-:W-:-:S04]  /*eaf0*/  IADD3 R0, PT, PT, R2, R0, R23 ;  /* 0x0000000002007210 */ /* 0x004fc80007ffe017 */
[----:B---3--:R-:W-:-:S04]  /*eb00*/  IADD3 R0, PT, PT, R8, R9, R0 ;  /* 0x0000000908007210 */ /* 0x008fc80007ffe000 */
[----:B----4-:R-:W-:-:S04]  /*eb10*/  IADD3 R0, PT, PT, R11, R5, R0 ;  /* 0x000000050b007210 */ /* 0x010fc80007ffe000 */
[----:B-----5:R-:W-:-:S07]  /*eb20*/  IADD3 R23, PT, PT, R4, R13, R0 ;  /* 0x0000000d04177210 */ /* 0x020fce0007ffe000 */
.L_x_261:
        /* <DEDUP_REMOVED lines=9> */
[----:B------:R-:W5:Y:S01]  /*ebc0*/  LDG.E.U16 R8, desc[UR18][R4.64+0x6] ;  /* 0x0000061204087981 */ /* 0x000f62000c1e1500 */
[----:B--2---:R-:W-:-:S02]  /*ebd0*/  LEA R0, R0, UR28, 0x2 ;  /* 0x0000001c00007c11 */ /* 0x004fc4000f8e10ff */
[----:B---3--:R-:W-:-:S04]  /*ebe0*/  LEA R2, R2, UR28, 0x2 ;  /* 0x0000001c02027c11 */ /* 0x008fc8000f8e10ff */
[----:B------:R-:W2:Y:S01]  /*ebf0*/  LDL R0, [R0] ;  /* 0x0000000000007983 */ /* 0x000ea20000100800 */
[----:B----4-:R-:W-:-:S03]  /*ec00*/  LEA R6, R6, UR28, 0x2 ;  /* 0x0000001c06067c11 */ /* 0x010fc6000f8e10ff */
[----:B------:R-:W2:Y:S01]  /*ec10*/  LDL R2, [R2] ;  /* 0x0000000002027983 */ /* 0x000ea20000100800 */
[----:B-----5:R-:W-:-:S03]  /*ec20*/  LEA R8, R8, UR28, 0x2 ;  /* 0x0000001c08087c11 */ /* 0x020fc6000f8e10ff */
[----:B------:R-:W3:Y:S04]  /*ec30*/  LDL R6, [R6] ;  /* 0x0000000006067983 */ /* 0x000ee80000100800 */
[----:B------:R-:W3:Y:S01]  /*ec40*/  LDL R8, [R8] ;  /* 0x0000000008087983 */ /* 0x000ee20000100800 */
[----:B------:R-:W-:Y:S01]  /*ec50*/  VIADD R3, R3, 0x4 ;  /* 0x0000000403037836 */ /* 0x000fe20000000000 */
[----:B--2---:R-:W-:-:S04]  /*ec60*/  IADD3 R23, PT, PT, R2, R0, R23 ;  /* 0x0000000002177210 */ /* 0x004fc80007ffe017 */
[----:B---3--:R-:W-:-:S07]  /*ec70*/  IADD3 R23, PT, PT, R8, R6, R23 ;  /* 0x0000000608177210 */ /* 0x008fce0007ffe017 */
.L_x_262:
[----:B------:R-:W-:Y:S05]  /*ec80*/  BRA.U !UP1, `(.L_x_258) ;  /* 0x0000000109287547 */ /* 0x000fea000b800000 */
[----:B------:R-:W-:-:S05]  /*ec90*/  UMOV UR4, URZ ;  /* 0x000000ff00047c82 */ /* 0x000fca0008000000 */
.L_x_263:
[----:B------:R-:W-:-:S06]  /*eca0*/  IMAD.WIDE.U32 R4, R3, 0x2, R46 ;  /* 0x0000000203047825 */ /* 0x000fcc00078e002e */
[----:B------:R-:W2:Y:S01]  /*ecb0*/  LDG.E.U16 R4, desc[UR18][R4.64] ;  /* 0x0000001204047981 */ /* 0x000ea2000c1e1500 */
[----:B------:R-:W-:-:S04]  /*ecc0*/  UIADD3 UR4, UPT, UPT, UR4, 0x1, URZ ;  /* 0x0000000104047890 */ /* 0x000fc8000fffe0ff */
[----:B------:R-:W-:Y:S01]  /*ecd0*/  UISETP.NE.AND UP0, UPT, UR4, UR5, UPT ;  /* 0x000000050400728c */ /* 0x000fe2000bf05270 */
[----:B--2---:R-:W-:-:S06]  /*ece0*/  LEA R0, R4, UR28, 0x2 ;  /* 0x0000001c04007c11 */ /* 0x004fcc000f8e10ff */
[----:B------:R-:W2:Y:S01]  /*ecf0*/  LDL R0, [R0] ;  /* 0x0000000000007983 */ /* 0x000ea20000100800 */
[----:B------:R-:W-:Y:S01]  /*ed00*/  IADD3 R3, PT, PT, R3, 0x1, RZ ;  /* 0x0000000103037810 */ /* 0x000fe20007ffe0ff */
[----:B--2---:R-:W-:Y:S01]  /*ed10*/  IMAD.IADD R23, R0, 0x1, R23 ;  /* 0x0000000100177824 */ /* 0x004fe200078e0217 */
[----:B------:R-:W-:Y:S06]  /*ed20*/  BRA.U UP0, `(.L_x_263) ;  /* 0xfffffffd00dc7547 */ /* 0x000fec000b83ffff */
.L_x_258:
[----:B------:R-:W2:Y:S01]  /*ed30*/  LDCU UR4, c[0x0][0x3b4] ;  /* 0x00007680ff0477ac */ /* 0x000ea20008000800 */
[----:B------:R-:W4:Y:S01]  /*ed40*/  LDCU UR5, c[0x0][0x3b0] ;  /* 0x00007600ff0577ac */ /* 0x000f220008000800 */
[----:B------:R-:W-:Y:S02]  /*ed50*/  UIADD3 UR8, UPT, UPT, UR8, 0x3050, URZ ;  /* 0x0000305008087890 */ /* 0x000fe4000fffe0ff */
[----:B--2---:R-:W-:Y:S01]  /*ed60*/  UISETP.NE.AND UP0, UPT, UR4, URZ, UPT ;  /* 0x000000ff0400728c */ /* 0x004fe2000bf05270 */
[----:B----4-:R-:W-:-:S08]  /*ed70*/  IMAD.U32 R22, RZ, RZ, UR5 ;  /* 0x00000005ff167e24 */ /* 0x010fd0000f8e00ff */
[----:B------:R-:W-:Y:S05]  /*ed80*/  BRA.U UP0, `(.L_x_264) ;  /* 0x00000175004c7547 */ /* 0x000fea000b800000 */
[----:B---3--:R-:W2:Y:S01]  /*ed90*/  LDC.64 R14, c[0x3][0x1b30] ;  /* 0x00c6cc00ff0e7b82 */ /* 0x008ea20000000a00 */
[----:B01----:R-:W-:Y:S01]  /*eda0*/  IMAD.MOV.U32 R3, RZ, RZ, 0x48 ;  /* 0x00000048ff037424 */ /* 0x003fe200078e00ff */
[----:B------:R-:W-:Y:S01]  /*edb0*/  MOV R18, R24 ;  /* 0x0000001800127202 */ /* 0x000fe20000000f00 */
[----:B------:R-:W-:Y:S01]  /*edc0*/  IMAD.MOV.U32 R26, RZ, RZ, RZ ;  /* 0x000000ffff1a7224 */ /* 0x000fe200078e00ff */
[----:B------:R-:W0:Y:S01]  /*edd0*/  LDCU.U16 UR20, c[0x3][0x1b38] ;  /* 0x00c36700ff1477ac */ /* 0x000e220008000400 */
[----:B------:R-:W-:-:S03]  /*ede0*/  IMAD.MOV.U32 R12, RZ, RZ, RZ ;  /* 0x000000ffff0c7224 */ /* 0x000fc600078e00ff */
[----:B------:R-:W1:Y:S01]  /*edf0*/  LDC R22, c[0x3][0x1b3c] ;  /* 0x00c6cf00ff167b82 */ /* 0x000e620000000800 */
[----:B------:R-:W3:Y:S01]  /*ee00*/  LDCU.U16 UR21, c[0x3][0x1b3c] ;  /* 0x00c36780ff1577ac */ /* 0x000ee20008000400 */
[----:B------:R-:W-:Y:S01]  /*ee10*/  UMOV UR4, URZ ;  /* 0x000000ff00047c82 */ /* 0x000fe20008000000 */
[C---:B--2---:R-:W-:Y:S01]  /*ee20*/  IMAD R0, R14.reuse, 0xa8, R3 ;  /* 0x000000a80e007824 */ /* 0x044fe200078e0203 */
[----:B------:R-:W-:Y:S01]  /*ee30*/  LOP3.LUT R13, R14, 0x7ffffffc, RZ, 0xc0, !PT ;  /* 0x7ffffffc0e0d7812 */ /* 0x000fe200078ec0ff */
[----:B------:R-:W-:Y:S02]  /*ee40*/  IMAD.IADD R14, R1, 0x1, R15 ;  /* 0x00000001010e7824 */ /* 0x000fe400078e020f */
[C---:B-1----:R-:W-:Y:S01]  /*ee50*/  IMAD R16, R22.reuse, 0x4, R0 ;  /* 0x0000000416107824 */ /* 0x042fe200078e0200 */
[C---:B------:R-:W-:Y:S01]  /*ee60*/  VIMNMX R25, PT, PT, R22.reuse, 0x1, !PT ;  /* 0x0000000116197848 */ /* 0x040fe20007fe0100 */
[C---:B------:R-:W-:Y:S01]  /*ee70*/  VIADD R17, R22.reuse, 0xffffffff ;  /* 0xffffffff16117836 */ /* 0x040fe20000000000 */
[C---:B------:R-:W-:Y:S01]  /*ee80*/  LOP3.LUT R19, R22.reuse, 0xf, RZ, 0xc0, !PT ;  /* 0x0000000f16137812 */ /* 0x040fe200078ec0ff */
[----:B------:R-:W-:Y:S01]  /*ee90*/  IMAD.MOV.U32 R0, RZ, RZ, R34 ;  /* 0x000000ffff007224 */ /* 0x000fe200078e0022 */
[C---:B------:R-:W-:Y:S01]  /*eea0*/  LOP3.LUT R20, R22.reuse, 0x7, RZ, 0xc0, !PT ;  /* 0x0000000716147812 */ /* 0x040fe200078ec0ff */
[----:B------:R-:W1:Y:S01]  /*eeb0*/  LDC R16, c[0x3][R16] ;  /* 0x00c0000010107b82 */ /* 0x000e620000000800 */
[C---:B------:R-:W-:Y:S01]  /*eec0*/  VIMNMX R15, PT, PT, R22.reuse, R15, PT ;  /* 0x0000000f160f7248 */ /* 0x040fe20003fe0100 */
[----:B------:R-:W-:Y:S01]  /*eed0*/  VIADD R29, R19, 0xffffffff ;  /* 0xffffffff131d7836 */ /* 0x000fe20000000000 */
[----:B------:R-:W-:Y:S01]  /*eee0*/  LOP3.LUT R27, R22, 0x3, RZ, 0xc0, !PT ;  /* 0x00000003161b7812 */ /* 0x000fe200078ec0ff */
[----:B------:R-:W-:Y:S01]  /*eef0*/  VIADD R30, R20, 0xffffffff ;  /* 0xffffffff141e7836 */ /* 0x000fe20000000000 */
[----:B------:R-:W-:-:S02]  /*ef00*/  LOP3.LUT R21, R22, 0x7ffffffc, RZ, 0xc0, !PT ;  /* 0x7ffffffc16157812 */ /* 0x000fc400078ec0ff */
[C---:B------:R-:W-:Y:S02]  /*ef10*/  LOP3.LUT R28, R25.reuse, 0x3, RZ, 0xc0, !PT ;  /* 0x00000003191c7812 */ /* 0x040fe400078ec0ff */
[----:B------:R-:W-:Y:S02]  /*ef20*/  LOP3.LUT R22, R22, 0x7ffffff0, RZ, 0xc0, !PT ;  /* 0x7ffffff016167812 */ /* 0x000fe400078ec0ff */
[----:B0--3--:R-:W-:-:S07]  /*ef30*/  LOP3.LUT R25, R25, 0x7ffffffc, RZ, 0xc0, !PT ;  /* 0x7ffffffc19197812 */ /* 0x009fce00078ec0ff */
.L_x_736:
[----:B0-----:R-:W0:Y:S01]  /*ef40*/  LDCU UR5, c[0x3][0x1b40] ;  /* 0x00c36800ff0577ac */ /* 0x001e220008000800 */
[----:B------:R-:W-:Y:S01]  /*ef50*/  SHF.R.U32.HI R2, RZ, 0x2, R7 ;  /* 0x00000002ff027819 */ /* 0x000fe20000011607 */
[----:B------:R-:W-:Y:S01]  /*ef60*/  IMAD.SHL.U32 R5, R33, 0x10, RZ ;  /* 0x0000001021057824 */ /* 0x000fe200078e00ff */
[----:B------:R-:W2:Y:S02]  /*ef70*/  LDCU.64 UR10, c[0x0][0x3a0] ;  /* 0x00007400ff0a77ac */ /* 0x000ea40008000a00 */
[----:B------:R-:W-:-:S05]  /*ef80*/  LOP3.LUT R2, R2, R7, RZ, 0x3c, !PT ;  /* 0x0000000702027212 */ /* 0x000fca00078e3cff */
[----:B---3--:R-:W-:-:S05]  /*ef90*/  IMAD.SHL.U32 R4, R2, 0x2, RZ ;  /* 0x0000000202047824 */ /* 0x008fca00078e00ff */
[----:B------:R-:W-:Y:S01]  /*efa0*/  LOP3.LUT R5, R33, R5, R4, 0x96, !PT ;  /* 0x0000000521057212 */ /* 0x000fe200078e9604 */
[----:B0-----:R-:W0:Y:S03]  /*efb0*/  I2F.U32.RP R6, UR5 ;  /* 0x0000000500067d06 */ /* 0x001e260008209000 */
[----:B------:R-:W-:Y:S01]  /*efc0*/  LOP3.LUT R34, R5, R2, RZ, 0x3c, !PT ;  /* 0x0000000205227212 */ /* 0x000fe200078e3cff */
[----:B------:R-:W-:Y:S01]  /*efd0*/  IMAD.MOV.U32 R2, RZ, RZ, RZ ;  /* 0x000000ffff027224 */ /* 0x000fe200078e00ff */
[----:B------:R-:W-:-:S03]  /*efe0*/  ISETP.NE.U32.AND P1, PT, RZ, UR5, PT ;  /* 0x00000005ff007c0c */ /* 0x000fc6000bf25070 */
[----:B0-----:R-:W0:Y:S02]  /*eff0*/  MUFU.RCP R6, R6 ;  /* 0x0000000600067308 */ /* 0x001e240000001000 */
[----:B0-----:R-:W-:-:S06]  /*f000*/  VIADD R3, R6, 0xffffffe ;  /* 0x0ffffffe06037836 */ /* 0x001fcc0000000000 */
[----:B------:R-:W0:Y:S02]  /*f010*/  F2I.FTZ.U32.TRUNC.NTZ R3, R3 ;  /* 0x0000000300037305 */ /* 0x000e24000021f000 */
[----:B0-----:R-:W-:-:S04]  /*f020*/  IMAD.MOV R7, RZ, RZ, -R3 ;  /* 0x000000ffff077224 */ /* 0x001fc800078e0a03 */
[----:B------:R-:W-:-:S04]  /*f030*/  IMAD R7, R7, UR5, RZ ;  /* 0x0000000507077c24 */ /* 0x000fc8000f8e02ff */
[----:B------:R-:W-:Y:S01]  /*f040*/  IMAD.HI.U32 R3, R3, R7, R2 ;  /* 0x0000000703037227 */ /* 0x000fe200078e0002 */
[----:B------:R-:W-:-:S05]  /*f050*/  IADD3 R2, PT, PT, R18, 0x587c5, R34 ;  /* 0x000587c512027810 */ /* 0x000fca0007ffe022 */
[----:B------:R-:W-:-:S05]  /*f060*/  IMAD.HI.U32 R3, R3, R2, RZ ;  /* 0x0000000203037227 */ /* 0x000fca00078e00ff */
[----:B------:R-:W-:-:S05]  /*f070*/  IADD3 R3, PT, PT, -R3, RZ, RZ ;  /* 0x000000ff03037210 */ /* 0x000fca0007ffe1ff */
[----:B------:R-:W-:Y:S01]  /*f080*/  IMAD R5, R3, UR5, R2 ;  /* 0x0000000503057c24 */ /* 0x000fe2000f8e0202 */
[C---:B------:R-:W-:Y:S02]  /*f090*/  SHF.L.U64.HI R3, R48.reuse, 0x3, R49 ;  /* 0x0000000330037819 */ /* 0x040fe40000010231 */
[----:B--2---:R-:W-:Y:S02]  /*f0a0*/  LEA R2, P2, R48, UR10, 0x3 ;  /* 0x0000000a30027c11 */ /* 0x004fe4000f8418ff */
[----:B------:R-:W-:Y:S02]  /*f0b0*/  ISETP.GE.U32.AND P0, PT, R5, UR5, PT ;  /* 0x0000000505007c0c */ /* 0x000fe4000bf06070 */
[----:B------:R-:W-:-:S11]  /*f0c0*/  IADD3.X R3, PT, PT, R3, UR11, RZ, P2, !PT ;  /* 0x0000000b03037c10 */ /* 0x000fd600097fe4ff */
[----:B------:R-:W-:-:S05]  /*f0d0*/  @P0 VIADD R5, R5, -UR5 ;  /* 0x8000000505050c36 */ /* 0x000fca0008000000 */
[----:B------:R-:W-:-:S13]  /*f0e0*/  ISETP.GE.U32.AND P0, PT, R5, UR5, PT ;  /* 0x0000000505007c0c */ /* 0x000fda000bf06070 */
[----:B------:R-:W-:Y:S01]  /*f0f0*/  @P0 VIADD R5, R5, -UR5 ;  /* 0x8000000505050c36 */ /* 0x000fe20008000000 */
[----:B------:R-:W-:Y:S01]  /*f100*/  @!P1 LOP3.LUT R5, RZ, UR5, RZ, 0x33, !PT ;  /* 0x00000005ff059c12 */ /* 0x000fe2000f8e33ff */
[----:B------:R-:W0:Y:S04]  /*f110*/  LDCU UR5, c[0x3][0x1b30] ;  /* 0x00c36600ff0577ac */ /* 0x000e280008000800 */
[----:B------:R-:W-:-:S06]  /*f120*/  IMAD.WIDE R2, R5, 0x8, R2 ;  /* 0x0000000805027825 */ /* 0x000fcc00078e0202 */
[----:B------:R-:W5:Y:S01]  /*f130*/  LDG.E.64 R2, desc[UR18][R2.64] ;  /* 0x0000001202027981 */ /* 0x000f62000c1e1b00 */
[----:B------:R-:W-:Y:S01]  /*f140*/  SHF.R.U32.HI R5, RZ, 0x2, R32 ;  /* 0x00000002ff057819 */ /* 0x000fe20000011620 */
[----:B------:R-:W-:Y:S02]  /*f150*/  IMAD.SHL.U32 R4, R34, 0x10, RZ ;  /* 0x0000001022047824 */ /* 0x000fe400078e00ff */
[----:B------:R-:W-:Y:S01]  /*f160*/  IMAD.MOV.U32 R7, RZ, RZ, R35 ;  /* 0x000000ffff077224 */ /* 0x000fe200078e0023 */
[----:B------:R-:W-:Y:S01]  /*f170*/  LOP3.LUT R5, R5, R32, RZ, 0x3c, !PT ;  /* 0x0000002005057212 */ /* 0x000fe200078e3cff */
[----:B------:R-:W-:Y:S01]  /*f180*/  IMAD.MOV.U32 R32, RZ, RZ, R33 ;  /* 0x000000ffff207224 */ /* 0x000fe200078e0021 */
[----:B0-----:R-:W-:-:S03]  /*f190*/  UISETP.GE.AND UP0, UPT, UR5, 0x1, UPT ;  /* 0x000000010500788c */ /* 0x001fc6000bf06270 */
[----:B------:R-:W-:-:S05]  /*f1a0*/  IMAD.SHL.U32 R6, R5, 0x2, RZ ;  /* 0x0000000205067824 */ /* 0x000fca00078e00ff */
[----:B------:R-:W-:Y:S01]  /*f1b0*/  LOP3.LUT R5, R5, R6, R4, 0x96, !PT ;  /* 0x0000000605057212 */ /* 0x000fe200078e9604 */
[----:B------:R-:W-:-:S03]  /*f1c0*/  IMAD.MOV.U32 R6, RZ, RZ, -0x1 ;  /* 0xffffffffff067424 */ /* 0x000fc600078e00ff */
[----:B------:R-:W-:Y:S01]  /*f1d0*/  LOP3.LUT R35, R5, R34, RZ, 0x3c, !PT ;  /* 0x0000002205237212 */ /* 0x000fe200078e3cff */
[----:B------:R-:W-:Y:S06]  /*f1e0*/  BRA.U !UP0, `(.L_x_265) ;  /* 0x0000000108987547 */ /* 0x000fec000b800000 */
[----:B------:R-:W0:Y:S01]  /*f1f0*/  LDCU UR5, c[0x3][0x1b34] ;  /* 0x00c36680ff0577ac */ /* 0x000e220008000800 */
[----:B------:R-:W-:Y:S01]  /*f200*/  IMAD.MOV.U32 R4, RZ, RZ, RZ ;  /* 0x000000ffff047224 */ /* 0x000fe200078e00ff */
[----:B------:R-:W-:Y:S01]  /*f210*/  BSSY.RECONVERGENT B0, `(.L_x_265) ;  /* 0x0000023000007945 */ /* 0x000fe20003800200 */
[----:B------:R-:W2:Y:S01]  /*f220*/  LDCU UR9, c[0x3][0x1b30] ;  /* 0x00c36600ff0977ac */ /* 0x000ea20008000800 */
[----:B0-----:R-:W0:Y:S01]  /*f230*/  I2F.U32.RP R6, UR5 ;  /* 0x0000000500067d06 */ /* 0x001e220008209000 */
[----:B------:R-:W-:-:S07]  /*f240*/  ISETP.NE.U32.AND P1, PT, RZ, UR5, PT ;  /* 0x00000005ff007c0c */ /* 0x000fce000bf25070 */
[----:B0-----:R-:W0:Y:S02]  /*f250*/  MUFU.RCP R6, R6 ;  /* 0x0000000600067308 */ /* 0x001e240000001000 */
[----:B0-----:R-:W-:Y:S02]  /*f260*/  VIADD R5, R6, 0xffffffe ;  /* 0x0ffffffe06057836 */ /* 0x001fe40000000000 */
[----:B------:R-:W-:-:S04]  /*f270*/  IMAD.MOV.U32 R6, RZ, RZ, RZ ;  /* 0x000000ffff067224 */ /* 0x000fc800078e00ff */
[----:B------:R-:W0:Y:S02]  /*f280*/  F2I.FTZ.U32.TRUNC.NTZ R5, R5 ;  /* 0x0000000500057305 */ /* 0x000e24000021f000 */
[----:B0-----:R-:W-:-:S05]  /*f290*/  IADD3 R9, PT, PT, RZ, -R5, RZ ;  /* 0x80000005ff097210 */ /* 0x001fca0007ffe0ff */
[----:B------:R-:W-:-:S04]  /*f2a0*/  IMAD R9, R9, UR5, RZ ;  /* 0x0000000509097c24 */ /* 0x000fc8000f8e02ff */
[----:B------:R-:W-:Y:S01]  /*f2b0*/  IMAD.HI.U32 R9, R5, R9, R4 ;  /* 0x0000000905097227 */ /* 0x000fe200078e0004 */
[----:B------:R-:W-:-:S05]  /*f2c0*/  IADD3 R4, PT, PT, R18, 0xb0f8a, R35 ;  /* 0x000b0f8a12047810 */ /* 0x000fca0007ffe023 */
[----:B------:R-:W-:-:S04]  /*f2d0*/  IMAD.HI.U32 R9, R9, R4, RZ ;  /* 0x0000000409097227 */ /* 0x000fc800078e00ff */
[----:B------:R-:W-:-:S04]  /*f2e0*/  IMAD.MOV R9, RZ, RZ, -R9 ;  /* 0x000000ffff097224 */ /* 0x000fc800078e0a09 */
[----:B------:R-:W-:-:S05]  /*f2f0*/  IMAD R4, R9, UR5, R4 ;  /* 0x0000000509047c24 */ /* 0x000fca000f8e0204 */
[----:B------:R-:W-:-:S13]  /*f300*/  ISETP.GE.U32.AND P0, PT, R4, UR5, PT ;  /* 0x0000000504007c0c */ /* 0x000fda000bf06070 */
[----:B------:R-:W-:-:S05]  /*f310*/  @P0 VIADD R4, R4, -UR5 ;  /* 0x8000000504040c36 */ /* 0x000fca0008000000 */
[----:B------:R-:W-:-:S13]  /*f320*/  ISETP.GE.U32.AND P0, PT, R4, UR5, PT ;  /* 0x0000000504007c0c */ /* 0x000fda000bf06070 */
[----:B------:R-:W-:Y:S01]  /*f330*/  @P0 VIADD R4, R4, -UR5 ;  /* 0x8000000504040c36 */ /* 0x000fe20008000000 */
[----:B--2---:R-:W-:-:S07]  /*f340*/  @!P1 LOP3.LUT R4, RZ, UR5, RZ, 0x33, !PT ;  /* 0x00000005ff049c12 */ /* 0x004fce000f8e33ff */
.L_x_269:
[----:B-----5:R-:W-:Y:S01]  /*f350*/  SHF.R.U64 R5, R2, R6, R3 ;  /* 0x0000000602057219 */ /* 0x020fe20000001203 */
[----:B------:R-:W-:Y:S03]  /*f360*/  BSSY.RELIABLE B1, `(.L_x_266) ;  /* 0x0000009000017945 */ /* 0x000fe60003800100 */
[----:B------:R-:W-:-:S04]  /*f370*/  LOP3.LUT R5, R5, 0x1, RZ, 0xc0, !PT ;  /* 0x0000000105057812 */ /* 0x000fc800078ec0ff */
[----:B------:R-:W-:-:S04]  /*f380*/  ISETP.NE.U32.AND P0, PT, R5, 0x1, PT ;  /* 0x000000010500780c */ /* 0x000fc80003f05070 */
[----:B------:R-:W-:-:S13]  /*f390*/  ISETP.NE.U32.AND.EX P0, PT, RZ, RZ, PT, P0 ;  /* 0x000000ffff00720c */ /* 0x000fda0003f05100 */
[----:B------:R-:W-:Y:S05]  /*f3a0*/  @P0 BRA `(.L_x_267) ;  /* 0x0000000000100947 */ /* 0x000fea0003800000 */
[----:B------:R-:W-:-:S13]  /*f3b0*/  ISETP.NE.AND P0, PT, R4, RZ, PT ;  /* 0x000000ff0400720c */ /* 0x000fda0003f05270 */
[----:B------:R-:W-:Y:S05]  /*f3c0*/  @!P0 BREAK.RELIABLE B1 ;  /* 0x0000000000018942 */ /* 0x000fea0003800100 */
[----:B------:R-:W-:Y:S05]  /*f3d0*/  @!P0 BRA `(.L_x_268) ;  /* 0x0000000000188947 */ /* 0x000fea0003800000 */
[----:B------:R-:W-:-:S07]  /*f3e0*/  VIADD R4, R4, 0xffffffff ;  /* 0xffffffff04047836 */ /* 0x000fce0000000000 */
.L_x_267:
[----:B------:R-:W-:Y:S05]  /*f3f0*/  BSYNC.RELIABLE B1 ;  /* 0x0000000000017941 */ /* 0x000fea0003800100 */
.L_x_266:
[----:B------:R-:W-:-:S05]  /*f400*/  VIADD R6, R6, 0x1 ;  /* 0x0000000106067836 */ /* 0x000fca0000000000 */
[----:B------:R-:W-:-:S13]  /*f410*/  ISETP.NE.AND P0, PT, R6, UR9, PT ;  /* 0x0000000906007c0c */ /* 0x000fda000bf05270 */
[----:B------:R-:W-:Y:S05]  /*f420*/  @P0 BRA `(.L_x_269) ;  /* 0xfffffffc00c80947 */ /* 0x000fea000383ffff */
[----:B------:R-:W-:-:S07]  /*f430*/  IMAD.MOV.U32 R6, RZ, RZ, -0x1 ;  /* 0xffffffffff067424 */ /* 0x000fce00078e00ff */
.L_x_268:
[----:B------:R-:W-:Y:S05]  /*f440*/  BSYNC.RECONVERGENT B0 ;  /* 0x0000000000007941 */ /* 0x000fea0003800200 */
.L_x_265:
[----:B------:R-:W0:Y:S01]  /*f450*/  LDCU UR10, c[0x3][0x1b30] ;  /* 0x00c36600ff0a77ac */ /* 0x000e220008000800 */
[----:B------:R-:W-:Y:S01]  /*f460*/  SHF.R.U32.HI R5, RZ, 0x2, R0 ;  /* 0x00000002ff057819 */ /* 0x000fe20000011600 */
[----:B------:R-:W-:-:S03]  /*f470*/  VIADD R18, R18, 0x10974f ;  /* 0x0010974f12127836 */ /* 0x000fc60000000000 */
[----:B------:R-:W-:Y:S02]  /*f480*/  LOP3.LUT R5, R5, R0, RZ, 0x3c, !PT ;  /* 0x0000000005057212 */ /* 0x000fe400078e3cff */
[----:B------:R-:W-:-:S03]  /*f490*/  SHF.L.U32 R0, R35, 0x4, RZ ;  /* 0x0000000423007819 */ /* 0x000fc600000006ff */
[----:B------:R-:W-:-:S05]  /*f4a0*/  IMAD.SHL.U32 R4, R5, 0x2, RZ ;  /* 0x0000000205047824 */ /* 0x000fca00078e00ff */
[----:B------:R-:W-:Y:S01]  /*f4b0*/  LOP3.LUT R0, R5, R4, R0, 0x96, !PT ;  /* 0x0000000405007212 */ /* 0x000fe200078e9600 */
[----:B------:R-:W-:Y:S01]  /*f4c0*/  IMAD.MOV.U32 R4, RZ, RZ, -0x1 ;  /* 0xffffffffff047424 */ /* 0x000fe200078e00ff */
[----:B0-----:R-:W-:Y:S02]  /*f4d0*/  UISETP.GE.AND UP0, UPT, UR10, 0x1, UPT ;  /* 0x000000010a00788c */ /* 0x001fe4000bf06270 */
[----:B------:R-:W-:-:S07]  /*f4e0*/  LOP3.LUT R33, R0, R35, RZ, 0x3c, !PT ;  /* 0x0000002300217212 */ /* 0x000fce00078e3cff */
[----:B------:R-:W-:Y:S05]  /*f4f0*/  BRA.U !UP0, `(.L_x_270) ;  /* 0x0000000108c07547 */ /* 0x000fea000b800000 */
[----:B------:R-:W0:Y:S01]  /*f500*/  LDCU UR5, c[0x3][0x1b34] ;  /* 0x00c36680ff0577ac */ /* 0x000e220008000800 */
[----:B------:R-:W-:Y:S01]  /*f510*/  IMAD.IADD R0, R33, 0x1, R18 ;  /* 0x0000000121007824 */ /* 0x000fe200078e0212 */
[----:B------:R-:W-:Y:S01]  /*f520*/  BSSY.RECONVERGENT B0, `(.L_x_270) ;  /* 0x000002d000007945 */ /* 0x000fe20003800200 */
[----:B------:R-:W-:Y:S01]  /*f530*/  UMOV UR9, 0xffffffff ;  /* 0xffffffff00097882 */ /* 0x000fe20000000000 */
[----:B------:R-:W-:Y:S01]  /*f540*/  UISETP.NE.AND UP0, UPT, UR10, 0x40, UPT ;  /* 0x000000400a00788c */ /* 0x000fe2000bf05270 */
[----:B------:R-:W2:Y:S01]  /*f550*/  LDCU UR12, c[0x3][0x1b30] ;  /* 0x00c36600ff0c77ac */ /* 0x000ea20008000800 */
[----:B0-----:R-:W-:Y:S02]  /*f560*/  UIADD3 UR11, UPT, UPT, UR10, -UR5, URZ ;  /* 0x800000050a0b7290 */ /* 0x001fe4000fffe0ff */
[----:B------:R-:W-:Y:S02]  /*f570*/  USHF.L.U32 UR5, UR9, UR10, URZ ;  /* 0x0000000a09057299 */ /* 0x000fe400080006ff */
[----:B------:R-:W-:-:S02]  /*f580*/  USHF.L.U64.HI UR9, UR9, UR10, 0xffffffff ;  /* 0xffffffff09097499 */ /* 0x000fc4000801020a */
[----:B------:R-:W-:Y:S01]  /*f590*/  ISETP.NE.U32.AND P1, PT, RZ, UR11, PT ;  /* 0x0000000bff007c0c */ /* 0x000fe2000bf25070 */
[----:B------:R-:W-:Y:S02]  /*f5a0*/  ULOP3.LUT UR5, URZ, UR5, URZ, 0x33, !UPT ;  /* 0x00000005ff057292 */ /* 0x000fe4000f8e33ff */
[----:B------:R-:W0:Y:S01]  /*f5b0*/  I2F.U32.RP R8, UR11 ;  /* 0x0000000b00087d06 */ /* 0x000e220008209000 */
[----:B------:R-:W-:Y:S02]  /*f5c0*/  ULOP3.LUT UR9, URZ, UR9, URZ, 0x33, !UPT ;  /* 0x00000009ff097292 */ /* 0x000fe4000f8e33ff */
[----:B------:R-:W-:Y:S02]  /*f5d0*/  USEL UR5, UR5, 0xffffffff, UP0 ;  /* 0xffffffff05057887 */ /* 0x000fe40008000000 */
[----:B------:R-:W-:-:S03]  /*f5e0*/  USEL UR9, UR9, 0xffffffff, UP0 ;  /* 0xffffffff09097887 */ /* 0x000fc60008000000 */
[----:B0-----:R-:W0:Y:S02]  /*f5f0*/  MUFU.RCP R8, R8 ;  /* 0x0000000800087308 */ /* 0x001e240000001000 */
[----:B0-----:R-:W-:Y:S01]  /*f600*/  VIADD R4, R8, 0xffffffe ;  /* 0x0ffffffe08047836 */ /* 0x001fe20000000000 */
[----:B-----5:R-:W-:-:S05]  /*f610*/  LOP3.LUT R8, R3, UR9, RZ, 0x3c, !PT ;  /* 0x0000000903087c12 */ /* 0x020fca000f8e3cff */
[----:B------:R0:W3:Y:S02]  /*f620*/  F2I.FTZ.U32.TRUNC.NTZ R5, R4 ;  /* 0x0000000400057305 */ /* 0x0000e4000021f000 */
[----:B0-----:R-:W-:Y:S02]  /*f630*/  IMAD.MOV.U32 R4, RZ, RZ, RZ ;  /* 0x000000ffff047224 */ /* 0x001fe400078e00ff */
[----:B---3--:R-:W-:-:S04]  /*f640*/  IMAD.MOV R9, RZ, RZ, -R5 ;  /* 0x000000ffff097224 */ /* 0x008fc800078e0a05 */
[----:B------:R-:W-:-:S04]  /*f650*/  IMAD R9, R9, UR11, RZ ;  /* 0x0000000b09097c24 */ /* 0x000fc8000f8e02ff */
[----:B------:R-:W-:Y:S01]  /*f660*/  IMAD.HI.U32 R5, R5, R9, R4 ;  /* 0x0000000905057227 */ /* 0x000fe200078e0004 */
[----:B------:R-:W-:-:S05]  /*f670*/  LOP3.LUT R9, R2, UR5, RZ, 0x3c, !PT ;  /* 0x0000000502097c12 */ /* 0x000fca000f8e3cff */
[----:B------:R-:W-:-:S04]  /*f680*/  IMAD.HI.U32 R5, R5, R0, RZ ;  /* 0x0000000005057227 */ /* 0x000fc800078e00ff */
[----:B------:R-:W-:-:S04]  /*f690*/  IMAD.MOV R5, RZ, RZ, -R5 ;  /* 0x000000ffff057224 */ /* 0x000fc800078e0a05 */
[----:B------:R-:W-:-:S05]  /*f6a0*/  IMAD R0, R5, UR11, R0 ;  /* 0x0000000b05007c24 */ /* 0x000fca000f8e0200 */
[----:B------:R-:W-:-:S13]  /*f6b0*/  ISETP.GE.U32.AND P0, PT, R0, UR11, PT ;  /* 0x0000000b00007c0c */ /* 0x000fda000bf06070 */
[----:B------:R-:W-:-:S04]  /*f6c0*/  @P0 IADD3 R0, PT, PT, R0, -UR11, RZ ;  /* 0x8000000b00000c10 */ /* 0x000fc8000fffe0ff */
[----:B------:R-:W-:-:S13]  /*f6d0*/  ISETP.GE.U32.AND P0, PT, R0, UR11, PT ;  /* 0x0000000b00007c0c */ /* 0x000fda000bf06070 */
[----:B------:R-:W-:Y:S01]  /*f6e0*/  @P0 VIADD R0, R0, -UR11 ;  /* 0x8000000b00000c36 */ /* 0x000fe20008000000 */
[----:B--2---:R-:W-:-:S07]  /*f6f0*/  @!P1 LOP3.LUT R0, RZ, UR11, RZ, 0x33, !PT ;  /* 0x0000000bff009c12 */ /* 0x004fce000f8e33ff */
.L_x_274:
[----:B------:R-:W-:Y:S01]  /*f700*/  SHF.R.U64 R5, R9, R4, R8 ;  /* 0x0000000409057219 */ /* 0x000fe20000001208 */
        /* <DEDUP_REMOVED lines=9> */
.L_x_272:
[----:B------:R-:W-:Y:S05]  /*f7a0*/  BSYNC.RELIABLE B1 ;  /* 0x0000000000017941 */ /* 0x000fea0003800100 */
.L_x_271:
[----:B------:R-:W-:-:S05]  /*f7b0*/  VIADD R4, R4, 0x1 ;  /* 0x0000000104047836 */ /* 0x000fca0000000000 */
[----:B------:R-:W-:-:S13]  /*f7c0*/  ISETP.NE.AND P0, PT, R4, UR12, PT ;  /* 0x0000000c04007c0c */ /* 0x000fda000bf05270 */
[----:B------:R-:W-:Y:S05]  /*f7d0*/  @P0 BRA `(.L_x_274) ;  /* 0xfffffffc00c80947 */ /* 0x000fea000383ffff */
[----:B------:R-:W-:-:S07]  /*f7e0*/  IMAD.MOV.U32 R4, RZ, RZ, -0x1 ;  /* 0xffffffffff047424 */ /* 0x000fce00078e00ff */
.L_x_273:
[----:B------:R-:W-:Y:S05]  /*f7f0*/  BSYNC.RECONVERGENT B0 ;  /* 0x0000000000007941 */ /* 0x000fea0003800200 */
.L_x_270:
[----:B------:R-:W0:Y:S01]  /*f800*/  LDCU UR5, c[0x3][0x1b30] ;  /* 0x00c36600ff0577ac */ /* 0x000e220008000800 */
[----:B------:R-:W-:Y:S01]  /*f810*/  IMAD.MOV R0, RZ, RZ, -R6 ;  /* 0x000000ffff007224 */ /* 0x000fe200078e0a06 */
[----:B------:R-:W-:Y:S01]  /*f820*/  LOP3.LUT R6, R6, 0x3f, RZ, 0xc0, !PT ;  /* 0x0000003f06067812 */ /* 0x000fe200078ec0ff */
[----:B------:R-:W-:Y:S02]  /*f830*/  IMAD.MOV.U32 R5, RZ, RZ, -0x2 ;  /* 0xfffffffeff057424 */ /* 0x000fe400078e00ff */
[----:B------:R-:W-:Y:S01]  /*f840*/  IMAD.MOV.U32 R9, RZ, RZ, -0x1 ;  /* 0xffffffffff097424 */ /* 0x000fe200078e00ff */
[----:B------:R-:W-:Y:S01]  /*f850*/  LOP3.LUT R0, R0, 0x3f, RZ, 0xc0, !PT ;  /* 0x0000003f00007812 */ /* 0x000fe200078ec0ff */
[----:B------:R-:W-:Y:S01]  /*f860*/  IMAD.MOV.U32 R11, RZ, RZ, 0x1 ;  /* 0x00000001ff0b7424 */ /* 0x000fe200078e00ff */
[CC--:B------:R-:W-:Y:S02]  /*f870*/  SHF.L.U64.HI R8, R5.reuse, R6.reuse, 0xffffffff ;  /* 0xffffffff05087419 */ /* 0x0c0fe40000010206 */
[----:B------:R-:W-:-:S02]  /*f880*/  SHF.L.U32 R6, R5, R6, RZ ;  /* 0x0000000605067219 */ /* 0x000fc400000006ff */
[-C--:B------:R-:W-:Y:S02]  /*f890*/  SHF.R.U64 R5, R5, R0.reuse, 0xffffffff ;  /* 0xffffffff05057419 */ /* 0x080fe40000001200 */
[----:B------:R-:W-:Y:S02]  /*f8a0*/  SHF.R.U32.HI R9, RZ, R0, R9 ;  /* 0x00000000ff097219 */ /* 0x000fe40000011609 */
[CC--:B------:R-:W-:Y:S01]  /*f8b0*/  SHF.L.U64.HI R37, R11.reuse, R4.reuse, RZ ;  /* 0x000000040b257219 */ /* 0x0c0fe200000102ff */
[----:B0-----:R-:W-:Y:S01]  /*f8c0*/  UISETP.GE.AND UP0, UPT, UR5, 0x1, UPT ;  /* 0x000000010500788c */ /* 0x001fe2000bf06270 */
[----:B------:R-:W-:Y:S02]  /*f8d0*/  SHF.L.U32 R38, R11, R4, RZ ;  /* 0x000000040b267219 */ /* 0x000fe400000006ff */
[----:B-----5:R-:W-:Y:S02]  /*f8e0*/  LOP3.LUT R5, R2, R6, R5, 0xe0, !PT ;  /* 0x0000000602057212 */ /* 0x020fe400078ee005 */
[----:B------:R-:W-:-:S02]  /*f8f0*/  LOP3.LUT R0, R3, R8, R9, 0xe0, !PT ;  /* 0x0000000803007212 */ /* 0x000fc400078ee009 */
[----:B------:R-:W-:Y:S02]  /*f900*/  LOP3.LUT R38, R38, R5, RZ, 0xfc, !PT ;  /* 0x0000000526267212 */ /* 0x000fe400078efcff */
[----:B------:R-:W-:Y:S01]  /*f910*/  LOP3.LUT R37, R37, R0, RZ, 0xfc, !PT ;  /* 0x0000000025257212 */ /* 0x000fe200078efcff */
[----:B------:R-:W-:Y:S06]  /*f920*/  BRA.U !UP0, `(.L_x_275) ;  /* 0x0000000908707547 */ /* 0x000fec000b800000 */
[----:B------:R-:W-:Y:S01]  /*f930*/  UISETP.GE.U32.AND UP0, UPT, UR5, 0x4, UPT ;  /* 0x000000040500788c */ /* 0x000fe2000bf06070 */
[----:B------:R-:W-:Y:S02]  /*f940*/  HFMA2 R0, -RZ, RZ, 0, 0 ;  /* 0x00000000ff007431 */ /* 0x000fe400000001ff */
[----:B------:R-:W-:-:S06]  /*f950*/  IMAD.MOV.U32 R5, RZ, RZ, RZ ;  /* 0x000000ffff057224 */ /* 0x000fcc00078e00ff */
[----:B------:R-:W-:Y:S05]  /*f960*/  BRA.U !UP0, `(.L_x_276) ;  /* 0x0000000108a47547 */ /* 0x000fea000b800000 */
[----:B------:R-:W-:Y:S02]  /*f970*/  IMAD.MOV.U32 R0, RZ, RZ, RZ ;  /* 0x000000ffff007224 */ /* 0x000fe400078e00ff */
[----:B------:R-:W-:-:S07]  /*f980*/  IMAD.MOV.U32 R4, RZ, RZ, RZ ;  /* 0x000000ffff047224 */ /* 0x000fce00078e00ff */
.L_x_277:
[--C-:B------:R-:W-:Y:S01]  /*f990*/  SHF.R.U64 R5, R2, R4, R3.reuse ;  /* 0x0000000402057219 */ /* 0x100fe20000001203 */
[C---:B------:R-:W-:Y:S02]  /*f9a0*/  VIADD R9, R4.reuse, 0x1 ;  /* 0x0000000104097836 */ /* 0x040fe40000000000 */
[C---:B------:R-:W-:Y:S01]  /*f9b0*/  VIADD R11, R4.reuse, 0x2 ;  /* 0x00000002040b7836 */ /* 0x040fe20000000000 */
        /* <DEDUP_REMOVED lines=12> */
[----:B------:R-:W-:Y:S01]  /*fa80*/  @!P0 VIADD R8, R0, 0x1 ;  /* 0x0000000100088836 */ /* 0x000fe20000000000 */
[----:B------:R-:W-:Y:S01]  /*fa90*/  LOP3.LUT R6, R6, 0x1, RZ, 0xc0, !PT ;  /* 0x0000000106067812 */ /* 0x000fe200078ec0ff */
[C---:B------:R-:W-:Y:S01]  /*faa0*/  @!P0 IMAD.IADD R5, R1.reuse, 0x1, R0 ;  /* 0x0000000101058824 */ /* 0x040fe200078e0200 */
[----:B------:R-:W-:Y:S02]  /*fab0*/  ISETP.NE.U32.AND.EX P2, PT, RZ, RZ, PT, P2 ;  /* 0x000000ffff00720c */ /* 0x000fe40003f45120 */
[----:B------:R-:W-:Y:S02]  /*fac0*/  @!P0 MOV R0, R8 ;  /* 0x0000000800008202 */ /* 0x000fe40000000f00 */
[----:B------:R-:W-:Y:S01]  /*fad0*/  ISETP.NE.U32.AND P3, PT, R6, 0x1, PT ;  /* 0x000000010600780c */ /* 0x000fe20003f65070 */
[----:B------:R0:W-:Y:S02]  /*fae0*/  @!P0 STL.U8 [R5+0x4050], R4 ;  /* 0x0040500405008387 */ /* 0x0001e40000100000 */
[----:B------:R-:W-:Y:S01]  /*faf0*/  @!P1 VIADD R8, R0, 0x1 ;  /* 0x0000000100089836 */ /* 0x000fe20000000000 */
[----:B------:R-:W-:Y:S01]  /*fb00*/  ISETP.NE.U32.AND.EX P3, PT, RZ, RZ, PT, P3 ;  /* 0x000000ffff00720c */ /* 0x000fe20003f65130 */
[----:B------:R-:W-:-:S02]  /*fb10*/  @!P1 IMAD.IADD R6, R1, 0x1, R0 ;  /* 0x0000000101069824 */ /* 0x000fc400078e0200 */
[----:B------:R-:W-:-:S03]  /*fb20*/  @!P1 IMAD.MOV.U32 R0, RZ, RZ, R8 ;  /* 0x000000ffff009224 */ /* 0x000fc600078e0008 */
[----:B------:R2:W-:Y:S01]  /*fb30*/  @!P1 STL.U8 [R6+0x4050], R9 ;  /* 0x0040500906009387 */ /* 0x0005e20000100000 */
[----:B------:R-:W-:Y:S02]  /*fb40*/  @!P2 VIADD R10, R0, 0x1 ;  /* 0x00000001000aa836 */ /* 0x000fe40000000000 */
[C---:B------:R-:W-:Y:S02]  /*fb50*/  @!P2 IMAD.IADD R8, R1.reuse, 0x1, R0 ;  /* 0x000000010108a824 */ /* 0x040fe400078e0200 */
[----:B------:R-:W-:Y:S02]  /*fb60*/  @!P2 IMAD.MOV.U32 R0, RZ, RZ, R10 ;  /* 0x000000ffff00a224 */ /* 0x000fe400078e000a */
[----:B0-----:R-:W-:Y:S01]  /*fb70*/  VIADD R4, R4, 0x4 ;  /* 0x0000000404047836 */ /* 0x001fe20000000000 */
[----:B------:R2:W-:Y:S01]  /*fb80*/  @!P2 STL.U8 [R8+0x4050], R11 ;  /* 0x0040500b0800a387 */ /* 0x0005e20000100000 */
[----:B------:R-:W-:Y:S01]  /*fb90*/  @!P3 IMAD.IADD R36, R1, 0x1, R0 ;  /* 0x000000010124b824 */ /* 0x000fe200078e0200 */
[----:B------:R-:W-:-:S02]  /*fba0*/  @!P3 IADD3 R10, PT, PT, R0, 0x1, RZ ;  /* 0x00000001000ab810 */ /* 0x000fc40007ffe0ff */
[----:B------:R-:W-:Y:S02]  /*fbb0*/  ISETP.NE.AND P0, PT, R4, R13, PT ;  /* 0x0000000d0400720c */ /* 0x000fe40003f05270 */
[----:B------:R2:W-:Y:S01]  /*fbc0*/  @!P3 STL.U8 [R36+0x4050], R31 ;  /* 0x0040501f2400b387 */ /* 0x0005e20000100000 */
[----:B------:R-:W-:-:S10]  /*fbd0*/  @!P3 IMAD.MOV.U32 R0, RZ, RZ, R10 ;  /* 0x000000ffff00b224 */ /* 0x000fd400078e000a */
[----:B--2---:R-:W-:Y:S05]  /*fbe0*/  @P0 BRA `(.L_x_277) ;  /* 0xfffffffc00680947 */ /* 0x004fea000383ffff */
[----:B------:R-:W-:-:S07]  /*fbf0*/  IMAD.MOV.U32 R5, RZ, RZ, R13 ;  /* 0x000000ffff057224 */ /* 0x000fce00078e000d */
.L_x_276:
[----:B------:R-:W0:Y:S02]  /*fc00*/  LDCU UR5, c[0x3][0x1b30] ;  /* 0x00c36600ff0577ac */ /* 0x000e240008000800 */
[----:B0-----:R-:W-:Y:S02]  /*fc10*/  ULOP3.LUT UP0, UR10, UR5, 0x3, URZ, 0xc0, !UPT ;  /* 0x00000003050a7892 */ /* 0x001fe4000f80c0ff */
[----:B------:R-:W-:-:S07]  /*fc20*/  ULOP3.LUT UR9, UR5, 0x1, URZ, 0xc0, !UPT ;  /* 0x0000000105097892 */ /* 0x000fce000f8ec0ff */
[----:B------:R-:W-:Y:S05]  /*fc30*/  BRA.U !UP0, `(.L_x_278) ;  /* 0x00000001086c7547 */ /* 0x000fea000b800000 */
[----:B------:R-:W-:-:S09]  /*fc40*/  UISETP.NE.AND UP0, UPT, UR10, 0x1, UPT ;  /* 0x000000010a00788c */ /* 0x000fd2000bf05270 */
[----:B------:R-:W-:Y:S05]  /*fc50*/  BRA.U !UP0, `(.L_x_279) ;  /* 0x0000000108487547 */ /* 0x000fea000b800000 */
        /* <DEDUP_REMOVED lines=16> */
[----:B------:R-:W-:Y:S01]  /*fd60*/  @!P1 IMAD.MOV.U32 R0, RZ, RZ, R6 ;  /* 0x000000ffff009224 */ /* 0x000fe200078e0006 */
[----:B0-----:R-:W-:-:S07]  /*fd70*/  IADD3 R5, PT, PT, R5, 0x2, RZ ;  /* 0x0000000205057810 */ /* 0x001fce0007ffe0ff */
.L_x_279:
[----:B------:R-:W-:-:S04]  /*fd80*/  SHF.R.U64 R4, R2, R5, R3 ;  /* 0x0000000502047219 */ /* 0x000fc80000001203 */
[----:B------:R-:W-:-:S04]  /*fd90*/  LOP3.LUT R4, R4, 0x1, RZ, 0xc0, !PT ;  /* 0x0000000104047812 */ /* 0x000fc800078ec0ff */
[----:B------:R-:W-:-:S04]  /*fda0*/  ISETP.NE.U32.AND P0, PT, R4, 0x1, PT ;  /* 0x000000010400780c */ /* 0x000fc80003f05070 */
[----:B------:R-:W-:-:S04]  /*fdb0*/  ISETP.NE.U32.AND.EX P0, PT, RZ, RZ, PT, P0 ;  /* 0x000000ffff00720c */ /* 0x000fc80003f05100 */
[----:B------:R-:W-:-:S13]  /*fdc0*/  ISETP.EQ.OR P0, PT, RZ, UR9, P0 ;  /* 0x00000009ff007c0c */ /* 0x000fda0008702670 */
[----:B------:R-:W-:-:S05]  /*fdd0*/  @!P0 IMAD.IADD R0, R1, 0x1, R0 ;  /* 0x0000000101008824 */ /* 0x000fca00078e0200 */
[----:B------:R0:W-:Y:S02]  /*fde0*/  @!P0 STL.U8 [R0+0x4050], R5 ;  /* 0x0040500500008387 */ /* 0x0001e40000100000 */
.L_x_278:
[----:B------:R-:W-:Y:S01]  /*fdf0*/  IMAD.MOV.U32 R4, RZ, RZ, 0x29 ;  /* 0x00000029ff047424 */ /* 0x000fe200078e00ff */
[----:B------:R-:W-:Y:S01]  /*fe00*/  UISETP.GE.U32.AND UP0, UPT, UR5, 0x4, UPT ;  /* 0x000000040500788c */ /* 0x000fe2000bf06070 */
[----:B0-----:R-:W-:Y:S02]  /*fe10*/  IMAD.MOV.U32 R0, RZ, RZ, RZ ;  /* 0x000000ffff007224 */ /* 0x001fe400078e00ff */
[----:B------:R-:W-:Y:S01]  /*fe20*/  IMAD.MOV.U32 R5, RZ, RZ, RZ ;  /* 0x000000ffff057224 */ /* 0x000fe200078e00ff */
[----:B------:R0:W-:Y:S05]  /*fe30*/  STL.U8 [R14+0x4050], R4 ;  /* 0x004050040e007387 */ /* 0x0001ea0000100000 */
[----:B------:R-:W-:Y:S05]  /*fe40*/  BRA.U !UP0, `(.L_x_280) ;  /* 0x0000000108a47547 */ /* 0x000fea000b800000 */
[----:B------:R-:W-:Y:S02]  /*fe50*/  IMAD.MOV.U32 R0, RZ, RZ, RZ ;  /* 0x000000ffff007224 */ /* 0x000fe400078e00ff */
[----:B0-----:R-:W-:-:S07]  /*fe60*/  IMAD.MOV.U32 R4, RZ, RZ, RZ ;  /* 0x000000ffff047224 */ /* 0x001fce00078e00ff */
.L_x_281:
[--C-:B------:R-:W-:Y:S01]  /*fe70*/  SHF.R.U64 R5, R2, R4, R3.reuse ;  /* 0x0000000402057219 */ /* 0x100fe20000001203 */
[C---:B--23--:R-:W-:Y:S01]  /*fe80*/  VIADD R9, R4.reuse, 0x1 ;  /* 0x0000000104097836 */ /* 0x04cfe20000000000 */
[C---:B------:R-:W-:Y:S01]  /*fe90*/  IADD3 R11, PT, PT, R4.reuse, 0x2, RZ ;  /* 0x00000002040b7810 */ /* 0x040fe20007ffe0ff */
[----:B------:R-:W-:Y:S01]  /*fea0*/  VIADD R31, R4, 0x3 ;  /* 0x00000003041f7836 */ /* 0x000fe20000000000 */
[----:B------:R-:W-:Y:S02]  /*feb0*/  LOP3.LUT R5, R5, 0x1, RZ, 0xc0, !PT ;  /* 0x0000000105057812 */ /* 0x000fe400078ec0ff */
        /* <DEDUP_REMOVED lines=11> */
[----:B------:R-:W-:Y:S01]  /*ff70*/  LOP3.LUT R6, R6, 0x1, RZ, 0xc0, !PT ;  /* 0x0000000106067812 */ /* 0x000fe200078ec0ff */
[C---:B------:R-:W-:Y:S01]  /*ff80*/  @P0 IMAD.IADD R5, R1.reuse, 0x1, R0 ;  /* 0x0000000101050824 */ /* 0x040fe200078e0200 */
[----:B------:R-:W-:Y:S01]  /*ff90*/  ISETP.NE.U32.AND.EX P2, PT, RZ, RZ, PT, P2 ;  /* 0x000000ffff00720c */ /* 0x000fe20003f45120 */
[----:B------:R-:W-:Y:S01]  /*ffa0*/  @P0 IMAD.MOV.U32 R0, RZ, RZ, R8 ;  /* 0x000000ffff000224 */ /* 0x000fe200078e0008 */
[----:B------:R-:W-:Y:S02]  /*ffb0*/  ISETP.NE.U32.AND P3, PT, R6, 0x1, PT ;  /* 0x000000010600780c */ /* 0x000fe40003f65070 */
[----:B------:R0:W-:Y:S01]  /*ffc0*/  @P0 STL.U8 [R5+0x4065], R4 ;  /* 0x0040650405000387 */ /* 0x0001e20000100000 */
[----:B------:R-:W-:Y:S01]  /*ffd0*/  @P1 VIADD R8, R0, 0x1 ;  /* 0x0000000100081836 */ /* 0x000fe20000000000 */
[----:B------:R-:W-:Y:S01]  /*ffe0*/  ISETP.NE.U32.AND.EX P3, PT, RZ, RZ, PT, P3 ;  /* 0x000000ffff00720c */ /* 0x000fe20003f65130 */
[----:B------:R-:W-:-:S02]  /*fff0*/  @P1 IMAD.IADD R6, R1, 0x1, R0 ;  /* 0x0000000101061824 */ /* 0x000fc400078e0200 */
[----:B------:R-:W-:-:S03]  /*10000*/  @P1 IMAD.MOV.U32 R0, RZ, RZ, R8 ;  /* 0x000000ffff001224 */ /* 0x000fc600078e0008 */
[----:B------:R3:W-:Y:S01]  /*10010*/  @P1 STL.U8 [R6+0x4065], R9 ;  /* 0x0040650906001387 */ /* 0x0007e20000100000 */
[----:B------:R-:W-:Y:S01]  /*10020*/  @P2 VIADD R10, R0, 0x1 ;  /* 0x00000001000a2836 */ /* 0x000fe20000000000 */
[C---:B------:R-:W-:Y:S01]  /*10030*/  @P2 IADD3 R8, PT, PT, R1.reuse, R0, RZ ;  /* 0x0000000001082210 */ /* 0x040fe20007ffe0ff */
[----:B0-----:R-:W-:Y:S02]  /*10040*/  VIADD R4, R4, 0x4 ;  /* 0x0000000404047836 */ /* 0x001fe40000000000 */
[----:B------:R-:W-:Y:S02]  /*10050*/  @P2 IMAD.MOV.U32 R0, RZ, RZ, R10 ;  /* 0x000000ffff002224 */ /* 0x000fe400078e000a */
[----:B------:R3:W-:Y:S01]  /*10060*/  @P2 STL.U8 [R8+0x4065], R11 ;  /* 0x0040650b08002387 */ /* 0x0007e20000100000 */
[----:B------:R-:W-:Y:S01]  /*10070*/  ISETP.NE.AND P0, PT, R4, R13, PT ;  /* 0x0000000d0400720c */ /* 0x000fe20003f05270 */
[----:B------:R-:W-:Y:S02]  /*10080*/  @P3 IMAD.IADD R36, R1, 0x1, R0 ;  /* 0x0000000101243824 */ /* 0x000fe400078e0200 */
[----:B------:R-:W-:-:S03]  /*10090*/  @P3 VIADD R10, R0, 0x1 ;  /* 0x00000001000a3836 */ /* 0x000fc60000000000 */
[----:B------:R3:W-:Y:S01]  /*100a0*/  @P3 STL.U8 [R36+0x4065], R31 ;  /* 0x0040651f24003387 */ /* 0x0007e20000100000 */
[----:B------:R-:W-:-:S06]  /*100b0*/  @P3 IMAD.MOV.U32 R0, RZ, RZ, R10 ;  /* 0x000000ffff003224 */ /* 0x000fcc00078e000a */
[----:B------:R-:W-:Y:S05]  /*100c0*/  @P0 BRA `(.L_x_281) ;  /* 0xfffffffc00680947 */ /* 0x000fea000383ffff */
[----:B------:R-:W-:-:S07]  /*100d0*/  IMAD.MOV.U32 R5, RZ, RZ, R13 ;  /* 0x000000ffff057224 */ /* 0x000fce00078e000d */
.L_x_280:
[----:B------:R-:W-:-:S09]  /*100e0*/  UISETP.NE.AND UP0, UPT, UR10, URZ, UPT ;  /* 0x000000ff0a00728c */ /* 0x000fd2000bf05270 */
[----:B------:R-:W-:Y:S05]  /*100f0*/  BRA.U !UP0, `(.L_x_282) ;  /* 0x0000000108847547 */ /* 0x000fea000b800000 */
[----:B------:R-:W-:-:S09]  /*10100*/  UISETP.NE.AND UP0, UPT, UR10, 0x1, UPT ;  /* 0x000000010a00788c */ /* 0x000fd2000bf05270 */
[----:B------:R-:W-:Y:S05]  /*10110*/  BRA.U !UP0, `(.L_x_283) ;  /* 0x0000000108487547 */ /* 0x000fea000b800000 */
[----:B---3--:R-:W-:Y:S01]  /*10120*/  SHF.R.U64 R6, R2, R5, R3 ;  /* 0x0000000502067219 */ /* 0x008fe20000001203 */
[----:B--2---:R-:W-:-:S03]  /*10130*/  VIADD R9, R5, 0x1 ;  /* 0x0000000105097836 */ /* 0x004fc60000000000 */
[----:B------:R-:W-:Y:S02]  /*10140*/  LOP3.LUT R6, R6, 0x1, RZ, 0xc0, !PT ;  /* 0x0000000106067812 */ /* 0x000fe400078ec0ff */
[----:B0-----:R-:W-:Y:S02]  /*10150*/  SHF.R.U64 R4, R2, R9, R3 ;  /* 0x0000000902047219 */ /* 0x001fe40000001203 */
[----:B------:R-:W-:Y:S02]  /*10160*/  ISETP.NE.U32.AND P0, PT, R6, 0x1, PT ;  /* 0x000000010600780c */ /* 0x000fe40003f05070 */
[----:B------:R-:W-:Y:S02]  /*10170*/  LOP3.LUT R4, R4, 0x1, RZ, 0xc0, !PT ;  /* 0x0000000104047812 */ /* 0x000fe400078ec0ff */
[----:B------:R-:W-:Y:S02]  /*10180*/  ISETP.NE.U32.AND.EX P0, PT, RZ, RZ, PT, P0 ;  /* 0x000000ffff00720c */ /* 0x000fe40003f05100 */
[----:B------:R-:W-:-:S04]  /*10190*/  ISETP.NE.U32.AND P1, PT, R4, 0x1, PT ;  /* 0x000000010400780c */ /* 0x000fc80003f25070 */
[----:B------:R-:W-:-:S07]  /*101a0*/  ISETP.NE.U32.AND.EX P1, PT, RZ, RZ, PT, P1 ;  /* 0x000000ffff00720c */ /* 0x000fce0003f25110 */
[----:B------:R-:W-:Y:S01]  /*101b0*/  @P0 VIADD R6, R0, 0x1 ;  /* 0x0000000100060836 */ /* 0x000fe20000000000 */
[----:B------:R-:W-:-:S03]  /*101c0*/  @P0 IADD3 R4, PT, PT, R1, R0, RZ ;  /* 0x0000000001040210 */ /* 0x000fc60007ffe0ff */
[----:B------:R-:W-:Y:S02]  /*101d0*/  @P0 IMAD.MOV.U32 R0, RZ, RZ, R6 ;  /* 0x000000ffff000224 */ /* 0x000fe400078e0006 */
[----:B------:R0:W-:Y:S02]  /*101e0*/  @P0 STL.U8 [R4+0x4065], R5 ;  /* 0x0040650504000387 */ /* 0x0001e40000100000 */
[----:B------:R-:W-:Y:S02]  /*101f0*/  @P1 IMAD.IADD R8, R1, 0x1, R0 ;  /* 0x0000000101081824 */ /* 0x000fe400078e0200 */
[----:B------:R-:W-:-:S03]  /*10200*/  @P1 VIADD R6, R0, 0x1 ;  /* 0x0000000100061836 */ /* 0x000fc60000000000 */
[----:B------:R4:W-:Y:S01]  /*10210*/  @P1 STL.U8 [R8+0x4065], R9 ;  /* 0x0040650908001387 */ /* 0x0009e20000100000 */
[----:B------:R-:W-:Y:S02]  /*10220*/  @P1 IMAD.MOV.U32 R0, RZ, RZ, R6 ;  /* 0x000000ffff001224 */ /* 0x000fe400078e0006 */
[----:B0-----:R-:W-:-:S07]  /*10230*/  VIADD R5, R5, 0x2 ;  /* 0x0000000205057836 */ /* 0x001fce0000000000 */
.L_x_283:
[----:B------:R-:W-:Y:S01]  /*10240*/  SHF.R.U64 R2, R2, R5, R3 ;  /* 0x0000000502027219 */ /* 0x000fe20000001203 */
[----:B------:R-:W-:Y:S03]  /*10250*/  BSSY.RECONVERGENT B0, `(.L_x_284) ;  /* 0x0000008000007945 */ /* 0x000fe60003800200 */
[----:B------:R-:W-:-:S04]  /*10260*/  LOP3.LUT R2, R2, 0x1, RZ, 0xc0, !PT ;  /* 0x0000000102027812 */ /* 0x000fc800078ec0ff */
[----:B------:R-:W-:-:S04]  /*10270*/  ISETP.NE.U32.AND P0, PT, R2, 0x1, PT ;  /* 0x000000010200780c */ /* 0x000fc80003f05070 */
[----:B------:R-:W-:-:S04]  /*10280*/  ISETP.NE.U32.AND.EX P0, PT, RZ, RZ, PT, P0 ;  /* 0x000000ffff00720c */ /* 0x000fc80003f05100 */
[----:B------:R-:W-:-:S13]  /*10290*/  ISETP.EQ.OR P0, PT, RZ, UR9, !P0 ;  /* 0x00000009ff007c0c */ /* 0x000fda000c702670 */
[----:B------:R-:W-:Y:S05]  /*102a0*/  @P0 BRA `(.L_x_285) ;  /* 0x0000000000080947 */ /* 0x000fea0003800000 */
[----:B------:R-:W-:-:S05]  /*102b0*/  IMAD.IADD R0, R1, 0x1, R0 ;  /* 0x0000000101007824 */ /* 0x000fca00078e0200 */
[----:B------:R0:W-:Y:S02]  /*102c0*/  STL.U8 [R0+0x4065], R5 ;  /* 0x0040650500007387 */ /* 0x0001e40000100000 */
.L_x_285:
[----:B------:R-:W-:Y:S05]  /*102d0*/  BSYNC.RECONVERGENT B0 ;  /* 0x0000000000007941 */ /* 0x000fea0003800200 */
.L_x_284:
[----:B------:R-:W-:Y:S05]  /*102e0*/  BRA `(.L_x_282) ;  /* 0x0000000000087947 */ /* 0x000fea0003800000 */
.L_x_275:
[----:B------:R-:W-:-:S05]  /*102f0*/  IMAD.MOV.U32 R0, RZ, RZ, 0x29 ;  /* 0x00000029ff007424 */ /* 0x000fca00078e00ff */
[----:B------:R0:W-:Y:S02]  /*10300*/  STL.U8 [R14+0x4050], R0 ;  /* 0x004050000e007387 */ /* 0x0001e40000100000 */
.L_x_282:
[----:B------:R-:W5:Y:S01]  /*10310*/  LDC.64 R2, c[0x3][0x1b30] ;  /* 0x00c6cc00ff027b82 */ /* 0x000f620000000a00 */
[----:B------:R-:W1:Y:S01]  /*10320*/  LDCU UR5, c[0x3][0x1b38] ;  /* 0x00c36700ff0577ac */ /* 0x000e620008000800 */
[----:B0-----:R-:W-:Y:S01]  /*10330*/  IMAD.MOV.U32 R5, RZ, RZ, 0x29 ;  /* 0x00000029ff057424 */ /* 0x001fe200078e00ff */
[----:B------:R-:W-:-:S04]  /*10340*/  UIADD3 UR11, UP0, UPT, UR6, 0x2050, URZ ;  /* 0x00002050060b7890 */ /* 0x000fc8000ff1e0ff */
[----:B------:R-:W-:Y:S01]  /*10350*/  UIADD3.X UR12, UPT, UPT, URZ, UR7, URZ, UP0, !UPT ;  /* 0x00000007ff0c7290 */ /* 0x000fe200087fe4ff */
[----:B-1----:R-:W-:Y:S02]  /*10360*/  ISETP.GE.AND P0, PT, R15, UR5, PT ;  /* 0x000000050f007c0c */ /* 0x002fe4000bf06270 */
[----:B-----5:R-:W-:Y:S01]  /*10370*/  IADD3 R0, PT, PT, R2, -R3, RZ ;  /* 0x8000000302007210 */ /* 0x020fe20007ffe0ff */
[----:B------:R-:W-:Y:S02]  /*10380*/  IMAD.U32 R2, RZ, RZ, UR11 ;  /* 0x0000000bff027e24 */ /* 0x000fe4000f8e00ff */
[----:B------:R-:W-:Y:S02]  /*10390*/  IMAD.U32 R3, RZ, RZ, UR24 ;  /* 0x00000018ff037e24 */ /* 0x000fe4000f8e00ff */
[----:B------:R-:W-:Y:S02]  /*103a0*/  IMAD.IADD R4, R1, 0x1, R0 ;  /* 0x0000000101047824 */ /* 0x000fe400078e0200 */
[----:B------:R-:W-:-:S03]  /*103b0*/  IMAD.U32 R0, RZ, RZ, UR12 ;  /* 0x0000000cff007e24 */ /* 0x000fc6000f8e00ff */
[----:B------:R0:W-:Y:S01]  /*103c0*/  STL.U8 [R4+0x4065], R5 ;  /* 0x0040650504007387 */ /* 0x0001e20000100000 */
[----:B------:R-:W-:Y:S05]  /*103d0*/  @!P0 BRA `(.L_x_286) ;  /* 0x000000a000688947 */ /* 0x000fea0003800000 */
[----:B------:R-:W1:Y:S01]  /*103e0*/  LDCU UR9, c[0x3][0x1b3c] ;  /* 0x00c36780ff0977ac */ /* 0x000e620008000800 */
[----:B------:R-:W-:Y:S01]  /*103f0*/  IMAD.U32 R2, RZ, RZ, UR11 ;  /* 0x0000000bff027e24 */ /* 0x000fe2000f8e00ff */
[----:B---3--:R-:W-:Y:S01]  /*10400*/  PRMT R36, RZ, 0x7610, R36 ;  /* 0x00007610ff247816 */ /* 0x008fe20000000024 */
[----:B------:R-:W-:Y:S01]  /*10410*/  IMAD.U32 R0, RZ, RZ, UR12 ;  /* 0x0000000cff007e24 */ /* 0x000fe2000f8e00ff */
[----:B------:R-:W-:Y:S01]  /*10420*/  PRMT R31, RZ, 0x7610, R31 ;  /* 0x00007610ff1f7816 */ /* 0x000fe2000000001f */
[----:B------:R-:W-:Y:S01]  /*10430*/  IMAD.U32 R3, RZ, RZ, UR24 ;  /* 0x00000018ff037e24 */ /* 0x000fe2000f8e00ff */
[----:B------:R-:W3:Y:S01]  /*10440*/  LDCU UR10, c[0x3][0x1b38] ;  /* 0x00c36700ff0a77ac */ /* 0x000ee20008000800 */
[----:B-1----:R-:W-:-:S03]  /*10450*/  UIADD3 UR15, UPT, UPT, UR9, -UR5, URZ ;  /* 0x80000005090f7290 */ /* 0x002fc6000fffe0ff */
[----:B------:R-:W-:-:S04]  /*10460*/  UMOV UR5, URZ ;  /* 0x000000ff00057c82 */ /* 0x000fc80008000000 */
[----:B---3--:R-:W-:-:S05]  /*10470*/  UMOV UR9, UR15 ;  /* 0x0000000f00097c82 */ /* 0x008fca0008000000 */
.L_x_492:
[----:B-1----:R-:W-:Y:S01]  /*10480*/  IADD3 R43, PT, PT, R31, UR20, RZ ;  /* 0x000000141f2b7c10 */ /* 0x002fe2000fffe0ff */
[----:B------:R-:W-:Y:S01]  /*10490*/  VIADD R6, R36, UR20 ;  /* 0x0000001424067c36 */ /* 0x000fe20008000000 */
[----:B------:R-:W1:Y:S03]  /*104a0*/  LDCU UR28, c[0x3][0x1b38] ;  /* 0x00c36700ff1c77ac */ /* 0x000e660008000800 */
[----:B------:R-:W-:Y:S01]  /*104b0*/  IMAD.MOV R42, RZ, RZ, -R6 ;  /* 0x000000ffff2a7224 */ /* 0x000fe200078e0a06 */
[----:B------:R-:W-:Y:S01]  /*104c0*/  UISETP.GE.AND UP0, UPT, UR10, 0x1, UPT ;  /* 0x000000010a00788c */ /* 0x000fe2000bf06270 */
[----:B------:R-:W-:Y:S01]  /*104d0*/  IMAD.MOV R39, RZ, RZ, -R43 ;  /* 0x000000ffff277224 */ /* 0x000fe200078e0a2b */
[----:B------:R-:W-:Y:S02]  /*104e0*/  UISETP.LT.AND UP1, UPT, UR9, 0x1, UPT ;  /* 0x000000010900788c */ /* 0x000fe4000bf21270 */
[----:B------:R-:W-:Y:S01]  /*104f0*/  PRMT R42, R42, 0x7710, RZ ;  /* 0x000077102a2a7816 */ /* 0x000fe200000000ff */
[----:B------:R-:W-:Y:S01]  /*10500*/  UISETP.LT.AND UP2, UPT, UR10, 0x1, UPT ;  /* 0x000000010a00788c */ /* 0x000fe2000bf41270 */
[----:B------:R-:W-:Y:S01]  /*10510*/  PRMT R39, R39, 0x7710, RZ ;  /* 0x0000771027277816 */ /* 0x000fe200000000ff */
[----:B------:R-:W-:-:S02]  /*10520*/  USEL UR11, UR9, 0x1, !UP1 ;  /* 0x00000001090b7887 */ /* 0x000fc4000c800000 */
[----:B------:R-:W-:Y:S01]  /*10530*/  VIADD R42, R42, UR21 ;  /* 0x000000152a2a7c36 */ /* 0x000fe20008000000 */
[----:B------:R-:W-:Y:S01]  /*10540*/  USEL UR12, UR10, 0x1, !UP2 ;  /* 0x000000010a0c7887 */ /* 0x000fe2000d000000 */
[----:B------:R-:W-:Y:S01]  /*10550*/  VIADD R39, R39, UR21 ;  /* 0x0000001527277c36 */ /* 0x000fe20008000000 */
[----:B------:R-:W-:Y:S02]  /*10560*/  UIADD3 UR22, UPT, UPT, UR15, -UR5, URZ ;  /* 0x800000050f167290 */ /* 0x000fe4000fffe0ff */
[----:B------:R-:W-:Y:S01]  /*10570*/  LOP3.LUT R42, R42, 0x7, RZ, 0xc0, !PT ;  /* 0x000000072a2a7812 */ /* 0x000fe200078ec0ff */
[----:B-1----:R-:W-:Y:S01]  /*10580*/  UIADD3 UR25, UPT, UPT, UR5, UR28, URZ ;  /* 0x0000001c05197290 */ /* 0x002fe2000fffe0ff */
[----:B------:R-:W-:Y:S01]  /*10590*/  LOP3.LUT R39, R39, 0xf, RZ, 0xc0, !PT ;  /* 0x0000000f27277812 */ /* 0x000fe200078ec0ff */
[----:B------:R-:W-:Y:S02]  /*105a0*/  UIADD3 UR13, UPT, UPT, UR11, -0x1, URZ ;  /* 0xffffffff0b0d7890 */ /* 0x000fe4000fffe0ff */
[----:B------:R-:W-:Y:S01]  /*105b0*/  VIADD R41, R42, 0xffffffff ;  /* 0xffffffff2a297836 */ /* 0x000fe20000000000 */
[----:B------:R-:W-:Y:S01]  /*105c0*/  UIADD3 UR12, UPT, UPT, UR12, -0x1, URZ ;  /* 0xffffffff0c0c7890 */ /* 0x000fe2000fffe0ff */
[----:B------:R-:W-:Y:S01]  /*105d0*/  VIADD R40, R39, 0xffffffff ;  /* 0xffffffff27287836 */ /* 0x000fe20000000000 */
[----:B0-23--:R-:W-:Y:S10]  /*105e0*/  BRA.U !UP0, `(.L_x_287) ;  /* 0x0000000508a47547 */ /* 0x00dff4000b800000 */
[----:B------:R-:W-:Y:S01]  /*105f0*/  UIADD3 UR11, UPT, UPT, UR25, -0x1, URZ ;  /* 0xffffffff190b7890 */ /* 0x000fe2000fffe0ff */
[----:B0-----:R-:W-:-:S03]  /*10600*/  IMAD.MOV.U32 R4, RZ, RZ, RZ ;  /* 0x000000ffff047224 */ /* 0x001fc600078e00ff */
[----:B------:R-:W-:-:S09]  /*10610*/  UISETP.GE.U32.AND UP0, UPT, UR11, 0xf, UPT ;  /* 0x0000000f0b00788c */ /* 0x000fd2000bf06070 */
[----:B------:R-:W-:Y:S05]  /*10620*/  BRA.U !UP0, `(.L_x_288) ;  /* 0x0000000108c87547 */ /* 0x000fea000b800000 */
[----:B------:R-:W-:Y:S01]  /*10630*/  ULOP3.LUT UR11, UR10, 0x7ffffff0, URZ, 0xc0, !UPT ;  /* 0x7ffffff00a0b7892 */ /* 0x000fe2000f8ec0ff */
[----:B------:R-:W-:-:S05]  /*10640*/  IMAD.MOV.U32 R5, RZ, RZ, RZ ;  /* 0x000000ffff057224 */ /* 0x000fca00078e00ff */
[----:B------:R-:W-:-:S07]  /*10650*/  MOV R4, UR11 ;  /* 0x0000000b00047c02 */ /* 0x000fce0008000f00 */
.L_x_289:
[C---:B0-----:R-:W-:Y:S02]  /*10660*/  VIADD R44, R5.reuse, 0x8 ;  /* 0x00000008052c7836 */ /* 0x041fe40000000000 */
[C---:B------:R-:W-:Y:S02]  /*10670*/  VIADD R45, R5.reuse, 0x9 ;  /* 0x00000009052d7836 */ /* 0x040fe40000000000 */
[C---:B--2-4-:R-:W-:Y:S01]  /*10680*/  VIADD R8, R5.reuse, 0x4 ;  /* 0x0000000405087836 */ /* 0x054fe20000000000 */
        /* <DEDUP_REMOVED lines=44> */
.L_x_288:
[----:B------:R-:W-:-:S09]  /*10950*/  ULOP3.LUT UP0, URZ, UR10, 0xf, URZ, 0xc0, !UPT ;  /* 0x0000000f0aff7892 */ /* 0x000fd2000f80c0ff */
[----:B------:R-:W-:Y:S05]  /*10960*/  BRA.U !UP0, `(.L_x_287) ;  /* 0x0000000108c47547 */ /* 0x000fea000b800000 */
[----:B------:R-:W-:-:S04]  /*10970*/  LOP3.LUT R43, R43, 0xf, RZ, 0xc0, !PT ;  /* 0x0000000f2b2b7812 */ /* 0x000fc800078ec0ff */
[C---:B------:R-:W-:Y:S02]  /*10980*/  IADD3 R5, PT, PT, R43.reuse, -0x1, RZ ;  /* 0xffffffff2b057810 */ /* 0x040fe40007ffe0ff */
[----:B------:R-:W-:Y:S02]  /*10990*/  LOP3.LUT P1, RZ, R43, 0x7, RZ, 0xc0, !PT ;  /* 0x000000072bff7812 */ /* 0x000fe4000782c0ff */
[----:B------:R-:W-:-:S13]  /*109a0*/  ISETP.GE.U32.AND P0, PT, R5, 0x7, PT ;  /* 0x000000070500780c */ /* 0x000fda0003f06070 */
[----:B------:R-:W-:Y:S05]  /*109b0*/  @!P0 BRA `(.L_x_290) ;  /* 0x0000000000448947 */ /* 0x000fea0003800000 */
[----:B------:R-:W-:Y:S02]  /*109c0*/  IMAD.IADD R45, R1, 0x1, R4 ;  /* 0x00000001012d7824 */ /* 0x000fe400078e0204 */
[C---:B------:R-:W-:Y:S02]  /*109d0*/  VIADD R5, R4.reuse, 0x1 ;  /* 0x0000000104057836 */ /* 0x040fe40000000000 */
[C---:B0-2-4-:R-:W-:Y:S01]  /*109e0*/  VIADD R8, R4.reuse, 0x2 ;  /* 0x0000000204087836 */ /* 0x055fe20000000000 */
[----:B------:R0:W-:Y:S01]  /*109f0*/  STL.U8 [R45], R4 ;  /* 0x000000042d007387 */ /* 0x0001e20000100000 */
        /* <DEDUP_REMOVED lines=13> */
.L_x_290:
[----:B------:R-:W-:Y:S05]  /*10ad0*/  @!P1 BRA `(.L_x_287) ;  /* 0x0000000000689947 */ /* 0x000fea0003800000 */
[----:B------:R-:W-:-:S04]  /*10ae0*/  LOP3.LUT R6, R6, 0xffff, RZ, 0xc0, !PT ;  /* 0x0000ffff06067812 */ /* 0x000fc800078ec0ff */
[C---:B-1----:R-:W-:Y:S02]  /*10af0*/  LOP3.LUT R5, R6.reuse, 0x7, RZ, 0xc0, !PT ;  /* 0x0000000706057812 */ /* 0x042fe400078ec0ff */
[----:B------:R-:W-:-:S03]  /*10b00*/  LOP3.LUT R6, R6, 0x3, RZ, 0xc0, !PT ;  /* 0x0000000306067812 */ /* 0x000fc600078ec0ff */
[----:B------:R-:W-:Y:S01]  /*10b10*/  VIADD R5, R5, 0xffffffff ;  /* 0xffffffff05057836 */ /* 0x000fe20000000000 */
[----:B------:R-:W-:-:S04]  /*10b20*/  ISETP.NE.AND P1, PT, R6, RZ, PT ;  /* 0x000000ff0600720c */ /* 0x000fc80003f25270 */
[----:B------:R-:W-:-:S13]  /*10b30*/  ISETP.GE.U32.AND P0, PT, R5, 0x3, PT ;  /* 0x000000030500780c */ /* 0x000fda0003f06070 */
[----:B------:R-:W-:Y:S05]  /*10b40*/  @!P0 BRA `(.L_x_291) ;  /* 0x0000000000248947 */ /* 0x000fea0003800000 */
[----:B------:R-:W-:Y:S02]  /*10b50*/  IMAD.IADD R5, R1, 0x1, R4 ;  /* 0x0000000101057824 */ /* 0x000fe400078e0204 */
[C---:B0-2-4-:R-:W-:Y:S02]  /*10b60*/  VIADD R8, R4.reuse, 0x1 ;  /* 0x0000000104087836 */ /* 0x055fe40000000000 */
[C---:B------:R-:W-:Y:S01]  /*10b70*/  VIADD R10, R4.reuse, 0x2 ;  /* 0x00000002040a7836 */ /* 0x040fe20000000000 */
[----:B------:R0:W-:Y:S01]  /*10b80*/  STL.U8 [R5], R4 ;  /* 0x0000000405007387 */ /* 0x0001e20000100000 */
[----:B------:R-:W-:-:S03]  /*10b90*/  VIADD R44, R4, 0x3 ;  /* 0x00000003042c7836 */ /* 0x000fc60000000000 */
[----:B------:R1:W-:Y:S04]  /*10ba0*/  STL.U8 [R5+0x1], R8 ;  /* 0x0000010805007387 */ /* 0x0003e80000100000 */
[----:B------:R1:W-:Y:S01]  /*10bb0*/  STL.U8 [R5+0x2], R10 ;  /* 0x0000020a05007387 */ /* 0x0003e20000100000 */
[----:B0-----:R-:W-:-:S03]  /*10bc0*/  VIADD R4, R4, 0x4 ;  /* 0x0000000404047836 */ /* 0x001fc60000000000 */
[----:B------:R1:W-:Y:S04]  /*10bd0*/  STL.U8 [R5+0x3], R44 ;  /* 0x0000032c05007387 */ /* 0x0003e80000100000 */
.L_x_291:
[----:B------:R-:W-:Y:S05]  /*10be0*/  @!P1 BRA `(.L_x_287) ;  /* 0x0000000000249947 */ /* 0x000fea0003800000 */
[----:B0-2-4-:R-:W-:Y:S01]  /*10bf0*/  IMAD.IADD R9, R1, 0x1, R4 ;  /* 0x0000000101097824 */ /* 0x015fe200078e0204 */
[----:B------:R-:W-:-:S04]  /*10c00*/  ISETP.NE.AND P0, PT, R6, 0x1, PT ;  /* 0x000000010600780c */ /* 0x000fc80003f05270 */
[----:B------:R3:W-:Y:S09]  /*10c10*/  STL.U8 [R9], R4 ;  /* 0x0000000409007387 */ /* 0x0007f20000100000 */
[----:B------:R-:W-:Y:S05]  /*10c20*/  @!P0 BRA `(.L_x_287) ;  /* 0x0000000000148947 */ /* 0x000fea0003800000 */
[----:B------:R-:W-:Y:S01]  /*10c30*/  ISETP.NE.AND P0, PT, R6, 0x2, PT ;  /* 0x000000020600780c */ /* 0x000fe20003f05270 */
[----:B-1----:R-:W-:-:S05]  /*10c40*/  VIADD R5, R4, 0x1 ;  /* 0x0000000104057836 */ /* 0x002fca0000000000 */
[----:B------:R0:W-:Y:S07]  /*10c50*/  STL.U8 [R9+0x1], R5 ;  /* 0x0000010509007387 */ /* 0x0001ee0000100000 */
[----:B---3--:R-:W-:-:S05]  /*10c60*/  @P0 IADD3 R4, PT, PT, R4, 0x2, RZ ;  /* 0x0000000204040810 */ /* 0x008fca0007ffe0ff */
[----:B------:R0:W-:Y:S02]  /*10c70*/  @P0 STL.U8 [R9+0x2], R4 ;  /* 0x0000020409000387 */ /* 0x0001e40000100000 */
.L_x_287:
[----:B------:R-:W5:Y:S01]  /*10c80*/  LDCU UR11, c[0x3][0x1b3c] ;  /* 0x00c36780ff0b77ac */ /* 0x000f620008000800 */
[----:B------:R-:W-:Y:S01]  /*10c90*/  BSSY.RECONVERGENT B0, `(.L_x_292) ;  /* 0x0000985000007945 */ /* 0x000fe20003800200 */
[----:B------:R-:W2:Y:S01]  /*10ca0*/  LDCU.64 UR16, c[0x3][0x1b30] ;  /* 0x00c36600ff1077ac */ /* 0x000ea20008000a00 */
[----:B-----5:R-:W-:-:S04]  /*10cb0*/  UIADD3 UR26, UPT, UPT, -UR10, UR11, URZ ;  /* 0x0000000b0a1a7290 */ /* 0x020fc8000fffe1ff */
[----:B------:R-:W-:Y:S02]  /*10cc0*/  UISETP.NE.AND UP0, UPT, UR26, URZ, UPT ;  /* 0x000000ff1a00728c */ /* 0x000fe4000bf05270 */
[----:B--2---:R-:W-:Y:S02]  /*10cd0*/  UIADD3 UR27, UPT, UPT, -UR10, UR17, URZ ;  /* 0x000000110a1b7290 */ /* 0x004fe4000fffe1ff */
[----:B------:R-:W-:-:S05]  /*10ce0*/  UIADD3 UR14, UPT, UPT, UR16, -UR26, -UR17 ;  /* 0x8000001a100e7290 */ /* 0x000fca000fffe811 */
[----:B------:R-:W-:Y:S07]  /*10cf0*/  BRA.U UP0, `(.L_x_293) ;  /* 0x0000003d00447547 */ /* 0x000fee000b800000 */
[----:B------:R-:W-:-:S09]  /*10d00*/  UISETP.NE.AND UP0, UPT, UR10, URZ, UPT ;  /* 0x000000ff0a00728c */ /* 0x000fd2000bf05270 */
[----:B------:R-:W-:Y:S05]  /*10d10*/  BRA.U !UP0, `(.L_x_294) ;  /* 0x0000002508307547 */ /* 0x000fea000b800000 */
.L_x_363:
[----:B------:R-:W-:Y:S01]  /*10d20*/  ISETP.LT.AND P0, PT, RZ, UR26, PT ;  /* 0x0000001aff007c0c */ /* 0x000fe2000bf01270 */
[----:B--2---:R-:W2:Y:S01]  /*10d30*/  LDCU UR11, c[0x3][0x1b3c] ;  /* 0x00c36780ff0b77ac */ /* 0x004ea20008000800 */
[----:B01----:R-:W-:-:S11]  /*10d40*/  IMAD.MOV.U32 R10, RZ, RZ, RZ ;  /* 0x000000ffff0a7224 */ /* 0x003fd600078e00ff */
[----:B------:R0:W-:Y:S01]  /*10d50*/  @P0 STL.U8 [R1+0x14], RZ ;  /* 0x000014ff01000387 */ /* 0x0001e20000100000 */
[----:B--2---:R-:W-:-:S09]  /*10d60*/  UISETP.GT.AND UP0, UPT, UR11, URZ, UPT ;  /* 0x000000ff0b00728c */ /* 0x004fd2000bf04270 */
[----:B0---4-:R-:W-:Y:S05]  /*10d70*/  BRA.U !UP0, `(.L_x_295) ;  /* 0x0000001908f07547 */ /* 0x011fea000b800000 */
[----:B------:R-:W-:Y:S01]  /*10d80*/  ISETP.GE.U32.AND P0, PT, R17, 0x3, PT ;  /* 0x000000031100780c */ /* 0x000fe20003f06070 */
[----:B----4-:R-:W-:Y:S02]  /*10d90*/  IMAD.MOV.U32 R8, RZ, RZ, RZ ;  /* 0x000000ffff087224 */ /* 0x010fe400078e00ff */
[----:B---3--:R-:W-:Y:S02]  /*10da0*/  IMAD.MOV.U32 R4, RZ, RZ, RZ ;  /* 0x000000ffff047224 */ /* 0x008fe400078e00ff */
[----:B------:R-:W-:-:S08]  /*10db0*/  IMAD.MOV.U32 R6, RZ, RZ, RZ ;  /* 0x000000ffff067224 */ /* 0x000fd000078e00ff */
[----:B------:R-:W-:Y:S05]  /*10dc0*/  @!P0 BRA `(.L_x_296) ;  /* 0x00000008005c8947 */ /* 0x000fea0003800000 */
[----:B------:R-:W-:Y:S02]  /*10dd0*/  IMAD.MOV.U32 R8, RZ, RZ, RZ ;  /* 0x000000ffff087224 */ /* 0x000fe400078e00ff */
[----:B------:R-:W-:Y:S02]  /*10de0*/  IMAD.MOV.U32 R4, RZ, RZ, RZ ;  /* 0x000000ffff047224 */ /* 0x000fe400078e00ff */
[----:B------:R-:W-:-:S07]  /*10df0*/  IMAD.MOV.U32 R6, RZ, RZ, RZ ;  /* 0x000000ffff067224 */ /* 0x000fce00078e00ff */
.L_x_324:
[----:B------:R-:W-:-:S13]  /*10e00*/  ISETP.GE.AND P1, PT, R6, UR10, PT ;  /* 0x0000000a06007c0c */ /* 0x000fda000bf26270 */
[----:B------:R-:W-:-:S05]  /*10e10*/  @P1 IMAD.IADD R9, R1, 0x1, R4 ;  /* 0x0000000101091824 */ /* 0x000fca00078e0204 */
[----:B01----:R-:W2:Y:S01]  /*10e20*/  @P1 LDL.U8 R10, [R9+0x14] ;  /* 0x00001400090a1983 */ /* 0x003ea20000100000 */
[C---:B------:R-:W-:Y:S01]  /*10e30*/  IMAD.IADD R5, R1.reuse, 0x1, R8 ;  /* 0x0000000101057824 */ /* 0x040fe200078e0208 */
[----:B------:R-:W-:Y:S01]  /*10e40*/  BSSY.RECONVERGENT B1, `(.L_x_297) ;  /* 0x0000021000017945 */ /* 0x000fe20003800200 */
[----:B------:R-:W-:Y:S01]  /*10e50*/  VIADD R8, R8, 0x4 ;  /* 0x0000000408087836 */ /* 0x000fe20000000000 */
[----:B--2---:R-:W-:-:S06]  /*10e60*/  @P1 IADD3 R10, PT, PT, R1, R10, RZ ;  /* 0x0000000a010a1210 */ /* 0x004fcc0007ffe0ff */
[----:B------:R-:W5:Y:S01]  /*10e70*/  @P1 LDL.U8 R10, [R10+0x4065] ;  /* 0x004065000a0a1983 */ /* 0x000f620000100000 */
[----:B------:R-:W-:Y:S01]  /*10e80*/  BSSY.RELIABLE B2, `(.L_x_298) ;  /* 0x0000017000027945 */ /* 0x000fe20003800100 */
[----:B------:R-:W-:-:S03]  /*10e90*/  ISETP.NE.AND P0, PT, R8, R21, PT ;  /* 0x000000150800720c */ /* 0x000fc60003f05270 */
        /* <DEDUP_REMOVED lines=9> */
.L_x_300:
[C---:B------:R-:W-:Y:S02]  /*10f30*/  IMAD.IADD R40, R1.reuse, 0x1, R4 ;  /* 0x0000000101287824 */ /* 0x040fe400078e0204 */
[----:B------:R-:W-:-:S04]  /*10f40*/  IMAD.IADD R9, R1, 0x1, R6 ;  /* 0x0000000101097824 */ /* 0x000fc800078e0206 */
[----:B------:R-:W2:Y:S04]  /*10f50*/  LDL.U8 R40, [R40+0x14] ;  /* 0x0000140028287983 */ /* 0x000ea80000100000 */
[----:B-----5:R-:W3:Y:S01]  /*10f60*/  LDL.U8 R10, [R9] ;  /* 0x00000000090a7983 */ /* 0x020ee20000100000 */
        /* <DEDUP_REMOVED lines=8> */
.L_x_299:
[----:B------:R-:W-:Y:S05]  /*10ff0*/  BSYNC.RELIABLE B2 ;  /* 0x0000000000027941 */ /* 0x000fea0003800100 */
.L_x_298:
[----:B-----5:R1:W-:Y:S01]  /*11000*/  STL.U8 [R5+0x28], R10 ;  /* 0x0000280a05007387 */ /* 0x0203e20000100000 */
[----:B------:R-:W-:Y:S01]  /*11010*/  IADD3 R4, PT, PT, R4, 0x1, RZ ;  /* 0x0000000104047810 */ /* 0x000fe20007ffe0ff */
[----:B------:R-:W-:Y:S06]  /*11020*/  BRA `(.L_x_302) ;  /* 0x0000000000087947 */ /* 0x000fec0003800000 */
.L_x_301:
[----:B-----5:R0:W-:Y:S01]  /*11030*/  STL.U8 [R5+0x28], R10 ;  /* 0x0000280a05007387 */ /* 0x0201e20000100000 */
[----:B------:R-:W-:-:S07]  /*11040*/  VIADD R6, R6, 0x1 ;  /* 0x0000000106067836 */ /* 0x000fce0000000000 */
.L_x_302:
[----:B------:R-:W-:Y:S05]  /*11050*/  BSYNC.RECONVERGENT B1 ;  /* 0x0000000000017941 */ /* 0x000fea0003800200 */
.L_x_297:
        /* <DEDUP_REMOVED lines=9> */
.L_x_305:
        /* <DEDUP_REMOVED lines=8> */
.L_x_307:
[C---:B------:R-:W-:Y:S02]  /*11170*/  IMAD.IADD R40, R1.reuse, 0x1, R4 ;  /* 0x0000000101287824 */ /* 0x040fe400078e0204 */
[----:B------:R-:W-:-:S04]  /*11180*/  IMAD.IADD R9, R1, 0x1, R6 ;  /* 0x0000000101097824 */ /* 0x000fc800078e0206 */
[----:B------:R-:W2:Y:S04]  /*11190*/  LDL.U8 R40, [R40+0x14] ;  /* 0x0000140028287983 */ /* 0x000ea80000100000 */
[----:B01----:R-:W3:Y:S01]  /*111a0*/  LDL.U8 R10, [R9] ;  /* 0x00000000090a7983 */ /* 0x003ee20000100000 */
[C---:B--2---:R-:W-:Y:S01]  /*111b0*/  IADD3 R11, PT, PT, R1.reuse, R40, RZ ;  /* 0x00000028010b7210 */ /* 0x044fe20007ffe0ff */
[----:B---3--:R-:W-:-:S05]  /*111c0*/  IMAD.IADD R10, R1, 0x1, R10 ;  /* 0x00000001010a7824 */ /* 0x008fca00078e020a */
[----:B------:R-:W2:Y:S04]  /*111d0*/  LDL.U8 R11, [R11+0x4065] ;  /* 0x004065000b0b7983 */ /* 0x000ea80000100000 */
[----:B------:R-:W2:Y:S02]  /*111e0*/  LDL.U8 R10, [R10+0x4050] ;  /* 0x004050000a0a7983 */ /* 0x000ea40000100000 */
[----:B--2---:R-:W-:-:S13]  /*111f0*/  ISETP.GE.U32.AND P1, PT, R10, R11, PT ;  /* 0x0000000b0a00720c */ /* 0x004fda0003f26070 */
[----:B------:R-:W-:Y:S05]  /*11200*/  @!P1 BREAK.RELIABLE B2 ;  /* 0x0000000000029942 */ /* 0x000fea0003800100 */
[----:B------:R-:W-:Y:S05]  /*11210*/  @!P1 BRA `(.L_x_308) ;  /* 0x0000000000149947 */ /* 0x000fea0003800000 */
[----:B------:R-:W-:-:S07]  /*11220*/  PRMT R10, R11, 0x7610, R10 ;  /* 0x000076100b0a7816 */ /* 0x000fce000000000a */
.L_x_306:
[----:B------:R-:W-:Y:S05]  /*11230*/  BSYNC.RELIABLE B2 ;  /* 0x0000000000027941 */ /* 0x000fea0003800100 */
.L_x_304:
[----:B-----5:R1:W-:Y:S01]  /*11240*/  STL.U8 [R5+0x29], R10 ;  /* 0x0000290a05007387 */ /* 0x0203e20000100000 */
[----:B------:R-:W-:Y:S01]  /*11250*/  VIADD R4, R4, 0x1 ;  /* 0x0000000104047836 */ /* 0x000fe20000000000 */
[----:B------:R-:W-:Y:S06]  /*11260*/  BRA `(.L_x_309) ;  /* 0x0000000000087947 */ /* 0x000fec0003800000 */
.L_x_308:
[----:B-----5:R0:W-:Y:S01]  /*11270*/  STL.U8 [R5+0x29], R10 ;  /* 0x0000290a05007387 */ /* 0x0201e20000100000 */
[----:B------:R-:W-:-:S07]  /*11280*/  VIADD R6, R6, 0x1 ;  /* 0x0000000106067836 */ /* 0x000fce0000000000 */
.L_x_309:
[----:B------:R-:W-:Y:S05]  /*11290*/  BSYNC.RECONVERGENT B1 ;  /* 0x0000000000017941 */ /* 0x000fea0003800200 */
.L_x_303:
        /* <DEDUP_REMOVED lines=9> */
.L_x_312:
        /* <DEDUP_REMOVED lines=8> */
.L_x_314:
        /* <DEDUP_REMOVED lines=12> */
.L_x_313:
[----:B------:R-:W-:Y:S05]  /*11470*/  BSYNC.RELIABLE B2 ;  /* 0x0000000000027941 */ /* 0x000fea0003800100 */
.L_x_311:
[----:B-----5:R1:W-:Y:S01]  /*11480*/  STL.U8 [R5+0x2a], R10 ;  /* 0x00002a0a05007387 */ /* 0x0203e20000100000 */
[----:B------:R-:W-:Y:S01]  /*11490*/  VIADD R4, R4, 0x1 ;  /* 0x0000000104047836 */ /* 0x000fe20000000000 */
[----:B------:R-:W-:Y:S06]  /*114a0*/  BRA `(.L_x_316) ;  /* 0x0000000000087947 */ /* 0x000fec0003800000 */
.L_x_315:
[----:B-----5:R0:W-:Y:S01]  /*114b0*/  STL.U8 [R5+0x2a], R10 ;  /* 0x00002a0a05007387 */ /* 0x0201e20000100000 */
[----:B------:R-:W-:-:S07]  /*114c0*/  VIADD R6, R6, 0x1 ;  /* 0x0000000106067836 */ /* 0x000fce0000000000 */
.L_x_316:
[----:B------:R-:W-:Y:S05]  /*114d0*/  BSYNC.RECONVERGENT B1 ;  /* 0x0000000000017941 */ /* 0x000fea0003800200 */
.L_x_310:
        /* <DEDUP_REMOVED lines=9> */
.L_x_319:
        /* <DEDUP_REMOVED lines=8> */
.L_x_321:
        /* <DEDUP_REMOVED lines=12> */
.L_x_320:
[----:B------:R-:W-:Y:S05]  /*116b0*/  BSYNC.RELIABLE B2 ;  /* 0x0000000000027941 */ /* 0x000fea0003800100 */
.L_x_318:
[----:B-----5:R0:W-:Y:S01]  /*116c0*/  STL.U8 [R5+0x2b], R10 ;  /* 0x00002b0a05007387 */ /* 0x0201e20000100000 */
[----:B------:R-:W-:Y:S01]  /*116d0*/  VIADD R4, R4, 0x1 ;  /* 0x0000000104047836 */ /* 0x000fe20000000000 */
[----:B------:R-:W-:Y:S06]  /*116e0*/  BRA `(.L_x_323) ;  /* 0x0000000000087947 */ /* 0x000fec0003800000 */
.L_x_322:
[----:B-----5:R1:W-:Y:S01]  /*116f0*/  STL.U8 [R5+0x2b], R10 ;  /* 0x00002b0a05007387 */ /* 0x0203e20000100000 */
[----:B------:R-:W-:-:S07]  /*11700*/  VIADD R6, R6, 0x1 ;  /* 0x0000000106067836 */ /* 0x000fce0000000000 */
.L_x_323:
[----:B------:R-:W-:Y:S05]  /*11710*/  BSYNC.RECONVERGENT B1 ;  /* 0x0000000000017941 */ /* 0x000fea0003800200 */
.L_x_317:
[----:B------:R-:W-:Y:S05]  /*11720*/  @P0 BRA `(.L_x_324) ;  /* 0xfffffff400b40947 */ /* 0x000fea000383ffff */
[----:B------:R-:W-:-:S07]  /*11730*/  IMAD.MOV.U32 R8, RZ, RZ, R21 ;  /* 0x000000ffff087224 */ /* 0x000fce00078e0015 */
.L_x_296:
[----:B------:R-:W-:-:S13]  /*11740*/  ISETP.NE.AND P0, PT, R27, RZ, PT ;  /* 0x000000ff1b00720c */ /* 0x000fda0003f05270 */
[----:B------:R-:W-:Y:S05]  /*11750*/  @!P0 BRA `(.L_x_325) ;  /* 0x0000000400bc8947 */ /* 0x000fea0003800000 */
[----:B------:R-:W-:Y:S01]  /*11760*/  ISETP.GE.AND P1, PT, R6, UR10, PT ;  /* 0x0000000a06007c0c */ /* 0x000fe2000bf26270 */
[----:B------:R-:W-:Y:S04]  /*11770*/  BSSY.RECONVERGENT B1, `(.L_x_326) ;  /* 0x0000023000017945 */ /* 0x000fe80003800200 */
[----:B------:R-:W-:Y:S01]  /*11780*/  BSSY.RELIABLE B2, `(.L_x_327) ;  /* 0x000001c000027945 */ /* 0x000fe20003800100 */
[----:B01----:R-:W-:-:S07]  /*11790*/  IMAD.IADD R5, R1, 0x1, R8 ;  /* 0x0000000101057824 */ /* 0x003fce00078e0208 */
[----:B------:R-:W-:Y:S05]  /*117a0*/  @!P1 BRA `(.L_x_328) ;  /* 0x0000000000149947 */ /* 0x000fea0003800000 */
[----:B------:R-:W-:-:S05]  /*117b0*/  IMAD.IADD R9, R1, 0x1, R4 ;  /* 0x0000000101097824 */ /* 0x000fca00078e0204 */
[----:B------:R-:W2:Y:S02]  /*117c0*/  LDL.U8 R8, [R9+0x14] ;  /* 0x0000140009087983 */ /* 0x000ea40000100000 */
[----:B--2---:R-:W-:-:S06]  /*117d0*/  IMAD.IADD R8, R1, 0x1, R8 ;  /* 0x0000000101087824 */ /* 0x004fcc00078e0208 */
[----:B------:R-:W5:Y:S01]  /*117e0*/  LDL.U8 R8, [R8+0x4065] ;  /* 0x0040650008087983 */ /* 0x000f620000100000 */
[----:B------:R-:W-:Y:S05]  /*117f0*/  BRA `(.L_x_329) ;  /* 0x0000000000507947 */ /* 0x000fea0003800000 */
.L_x_328:
[----:B------:R-:W-:-:S13]  /*11800*/  ISETP.GE.AND P1, PT, R4, RZ, PT ;  /* 0x000000ff0400720c */ /* 0x000fda0003f26270 */
[----:B------:R-:W-:Y:S05]  /*11810*/  @P1 BREAK.RELIABLE B2 ;  /* 0x0000000000021942 */ /* 0x000fea0003800100 */
[----:B------:R-:W-:Y:S05]  /*11820*/  @!P1 BRA `(.L_x_330) ;  /* 0x0000000000149947 */ /* 0x000fea0003800000 */
[----:B------:R-:W-:-:S05]  /*11830*/  IADD3 R9, PT, PT, R1, R6, RZ ;  /* 0x0000000601097210 */ /* 0x000fca0007ffe0ff */
[----:B------:R-:W2:Y:S02]  /*11840*/  LDL.U8 R8, [R9] ;  /* 0x0000000009087983 */ /* 0x000ea40000100000 */
[----:B--2---:R-:W-:-:S06]  /*11850*/  IMAD.IADD R8, R1, 0x1, R8 ;  /* 0x0000000101087824 */ /* 0x004fcc00078e0208 */
[----:B------:R-:W5:Y:S01]  /*11860*/  LDL.U8 R8, [R8+0x4050] ;  /* 0x0040500008087983 */ /* 0x000f620000100000 */
[----:B------:R-:W-:Y:S05]  /*11870*/  BRA `(.L_x_331) ;  /* 0x0000000000407947 */ /* 0x000fea0003800000 */
.L_x_330:
        /* <DEDUP_REMOVED lines=12> */
.L_x_329:
[----:B------:R-:W-:Y:S05]  /*11940*/  BSYNC.RELIABLE B2 ;  /* 0x0000000000027941 */ /* 0x000fea0003800100 */
.L_x_327:
[----:B-----5:R1:W-:Y:S01]  /*11950*/  STL.U8 [R5+0x28], R8 ;  /* 0x0000280805007387 */ /* 0x0203e20000100000 */
[----:B------:R-:W-:Y:S01]  /*11960*/  VIADD R4, R4, 0x1 ;  /* 0x0000000104047836 */ /* 0x000fe20000000000 */
[----:B------:R-:W-:Y:S06]  /*11970*/  BRA `(.L_x_332) ;  /* 0x0000000000087947 */ /* 0x000fec0003800000 */
.L_x_331:
[----:B-----5:R0:W-:Y:S01]  /*11980*/  STL.U8 [R5+0x28], R8 ;  /* 0x0000280805007387 */ /* 0x0201e20000100000 */
[----:B------:R-:W-:-:S07]  /*11990*/  VIADD R6, R6, 0x1 ;  /* 0x0000000106067836 */ /* 0x000fce0000000000 */
.L_x_332:
[----:B------:R-:W-:Y:S05]  /*119a0*/  BSYNC.RECONVERGENT B1 ;  /* 0x0000000000017941 */ /* 0x000fea0003800200 */
.L_x_326:
[----:B------:R-:W-:Y:S01]  /*119b0*/  ISETP.NE.AND P1, PT, R27, 0x1, PT ;  /* 0x000000011b00780c */ /* 0x000fe20003f25270 */
[----:B------:R-:W-:-:S12]  /*119c0*/  BSSY.RECONVERGENT B1, `(.L_x_325) ;  /* 0x0000048000017945 */ /* 0x000fd80003800200 */
[----:B------:R-:W-:Y:S05]  /*119d0*/  @!P1 BRA `(.L_x_333) ;  /* 0x0000000400189947 */ /* 0x000fea0003800000 */
        /* <DEDUP_REMOVED lines=9> */
.L_x_336:
        /* <DEDUP_REMOVED lines=8> */
.L_x_338:
        /* <DEDUP_REMOVED lines=12> */
.L_x_337:
[----:B------:R-:W-:Y:S05]  /*11bb0*/  BSYNC.RELIABLE B3 ;  /* 0x0000000000037941 */ /* 0x000fea0003800100 */
.L_x_335:
[----:B-----5:R0:W-:Y:S01]  /*11bc0*/  STL.U8 [R5+0x29], R8 ;  /* 0x0000290805007387 */ /* 0x0201e20000100000 */
[----:B------:R-:W-:Y:S01]  /*11bd0*/  VIADD R4, R4, 0x1 ;  /* 0x0000000104047836 */ /* 0x000fe20000000000 */
[----:B------:R-:W-:Y:S06]  /*11be0*/  BRA `(.L_x_340) ;  /* 0x0000000000087947 */ /* 0x000fec0003800000 */
.L_x_339:
[----:B-----5:R1:W-:Y:S01]  /*11bf0*/  STL.U8 [R5+0x29], R8 ;  /* 0x0000290805007387 */ /* 0x0203e20000100000 */
[----:B------:R-:W-:-:S07]  /*11c00*/  VIADD R6, R6, 0x1 ;  /* 0x0000000106067836 */ /* 0x000fce0000000000 */
.L_x_340:
[----:B------:R-:W-:Y:S05]  /*11c10*/  BSYNC.RECONVERGENT B2 ;  /* 0x0000000000027941 */ /* 0x000fea0003800200 */
.L_x_334:
[----:B------:R-:W-:-:S13]  /*11c20*/  ISETP.NE.AND P1, PT, R27, 0x2, PT ;  /* 0x000000021b00780c */ /* 0x000fda0003f25270 */
[----:B------:R-:W-:Y:S05]  /*11c30*/  @!P1 BRA `(.L_x_333) ;  /* 0x0000000000809947 */ /* 0x000fea0003800000 */
[----:B------:R-:W-:Y:S01]  /*11c40*/  ISETP.GE.AND P1, PT, R6, UR10, PT ;  /* 0x0000000a06007c0c */ /* 0x000fe2000bf26270 */
[----:B------:R-:W-:-:S12]  /*11c50*/  BSSY.RELIABLE B2, `(.L_x_341) ;  /* 0x000001b000027945 */ /* 0x000fd80003800100 */
[----:B------:R-:W-:Y:S05]  /*11c60*/  @!P1 BRA `(.L_x_342) ;  /* 0x0000000000149947 */ /* 0x000fea0003800000 */
[----:B------:R-:W-:-:S05]  /*11c70*/  IADD3 R6, PT, PT, R1, R4, RZ ;  /* 0x0000000401067210 */ /* 0x000fca0007ffe0ff */
[----:B------:R-:W2:Y:S02]  /*11c80*/  LDL.U8 R4, [R6+0x14] ;  /* 0x0000140006047983 */ /* 0x000ea40000100000 */
[----:B--2---:R-:W-:-:S06]  /*11c90*/  IMAD.IADD R4, R1, 0x1, R4 ;  /* 0x0000000101047824 */ /* 0x004fcc00078e0204 */
[----:B------:R-:W5:Y:S01]  /*11ca0*/  LDL.U8 R4, [R4+0x4065] ;  /* 0x0040650004047983 */ /* 0x000f620000100000 */
[----:B------:R-:W-:Y:S05]  /*11cb0*/  BRA `(.L_x_343) ;  /* 0x0000000000507947 */ /* 0x000fea0003800000 */
.L_x_342:
        /* <DEDUP_REMOVED lines=8> */
.L_x_344:
[C---:B01----:R-:W-:Y:S02]  /*11d40*/  IMAD.IADD R8, R1.reuse, 0x1, R6 ;  /* 0x0000000101087824 */ /* 0x043fe400078e0206 */
[----:B------:R-:W-:-:S03]  /*11d50*/  IMAD.IADD R6, R1, 0x1, R4 ;  /* 0x0000000101067824 */ /* 0x000fc600078e0204 */
        /* <DEDUP_REMOVED lines=10> */
.L_x_343:
[----:B------:R-:W-:Y:S05]  /*11e00*/  BSYNC.RELIABLE B2 ;  /* 0x0000000000027941 */ /* 0x000fea0003800100 */
.L_x_341:
[----:B-----5:R2:W-:Y:S01]  /*11e10*/  STL.U8 [R5+0x2a], R4 ;  /* 0x00002a0405007387 */ /* 0x0205e20000100000 */
[----:B------:R-:W-:Y:S05]  /*11e20*/  BRA `(.L_x_333) ;  /* 0x0000000000047947 */ /* 0x000fea0003800000 */
.L_x_345:
[----:B-----5:R3:W-:Y:S02]  /*11e30*/  STL.U8 [R5+0x2a], R4 ;  /* 0x00002a0405007387 */ /* 0x0207e40000100000 */
.L_x_333:
[----:B------:R-:W-:Y:S05]  /*11e40*/  BSYNC.RECONVERGENT B1 ;  /* 0x0000000000017941 */ /* 0x000fea0003800200 */
.L_x_325:
[----:B------:R-:W-:Y:S01]  /*11e50*/  ISETP.GE.U32.AND P1, PT, R17, 0xf, PT ;  /* 0x0000000f1100780c */ /* 0x000fe20003f26070 */
[----:B01----:R-:W-:Y:S02]  /*11e60*/  HFMA2 R10, -RZ, RZ, 0, 0 ;  /* 0x00000000ff0a7431 */ /* 0x003fe400000001ff */
[----:B--23--:R-:W-:-:S10]  /*11e70*/  IMAD.MOV.U32 R4, RZ, RZ, RZ ;  /* 0x000000ffff047224 */ /* 0x00cfd400078e00ff */
[----:B------:R-:W-:Y:S05]  /*11e80*/  @!P1 BRA `(.L_x_346) ;  /* 0x0000000400489947 */ /* 0x000fea0003800000 */
[----:B------:R-:W-:Y:S02]  /*11e90*/  IMAD.MOV.U32 R6, RZ, RZ, RZ ;  /* 0x000000ffff067224 */ /* 0x000fe400078e00ff */
[----:B------:R-:W-:-:S07]  /*11ea0*/  IMAD.MOV.U32 R10, RZ, RZ, RZ ;  /* 0x000000ffff0a7224 */ /* 0x000fce00078e00ff */
.L_x_347:
[----:B------:R-:W-:-:S05]  /*11eb0*/  IMAD.IADD R11, R1, 0x1, R6 ;  /* 0x00000001010b7824 */ /* 0x000fca00078e0206 */
[----:B------:R-:W2:Y:S04]  /*11ec0*/  LDL.64 R4, [R11+0x28] ;  /* 0x000028000b047983 */ /* 0x000ea80000100a00 */
[----:B------:R-:W3:Y:S01]  /*11ed0*/  LDL.64 R8, [R11+0x30] ;  /* 0x000030000b087983 */ /* 0x000ee20000100a00 */
[----:B------:R-:W-:Y:S01]  /*11ee0*/  IMAD.MOV.U32 R43, RZ, RZ, 0x48 ;  /* 0x00000048ff2b7424 */ /* 0x000fe200078e00ff */
[C---:B--2---:R-:W-:Y:S02]  /*11ef0*/  PRMT R40, R4.reuse, 0x7770, RZ ;  /* 0x0000777004287816 */ /* 0x044fe400000000ff */
[C---:B------:R-:W-:Y:S02]  /*11f00*/  PRMT R42, R4.reuse, 0x7771, RZ ;  /* 0x00007771042a7816 */ /* 0x040fe400000000ff */
[----:B------:R-:W-:Y:S01]  /*11f10*/  PRMT R44, R4, 0x7772, RZ ;  /* 0x00007772042c7816 */ /* 0x000fe200000000ff */
[--C-:B------:R-:W-:Y:S01]  /*11f20*/  IMAD R53, R40, 0xa8, R43.reuse ;  /* 0x000000a828357824 */ /* 0x100fe200078e022b */
[----:B------:R-:W-:Y:S01]  /*11f30*/  PRMT R4, R4, 0x7773, RZ ;  /* 0x0000777304047816 */ /* 0x000fe200000000ff */
[--C-:B------:R-:W-:Y:S01]  /*11f40*/  IMAD R63, R42, 0xa8, R43.reuse ;  /* 0x000000a82a3f7824 */ /* 0x100fe200078e022b */
[----:B---3--:R-:W-:Y:S01]  /*11f50*/  PRMT R58, R8, 0x7770, RZ ;  /* 0x00007770083a7816 */ /* 0x008fe200000000ff */
[--C-:B------:R-:W-:Y:S01]  /*11f60*/  IMAD R65, R44, 0xa8, R43.reuse ;  /* 0x000000a82c417824 */ /* 0x100fe200078e022b */
[----:B------:R-:W-:Y:S01]  /*11f70*/  PRMT R60, R8, 0x7771, RZ ;  /* 0x00007771083c7816 */ /* 0x000fe200000000ff */
[----:B------:R-:W-:Y:S01]  /*11f80*/  IMAD R67, R4, 0xa8, R43 ;  /* 0x000000a804437824 */ /* 0x000fe200078e022b */
[----:B------:R-:W-:Y:S01]  /*11f90*/  PRMT R62, R8, 0x7772, RZ ;  /* 0x00007772083e7816 */ /* 0x000fe200000000ff */
[C---:B------:R-:W-:Y:S01]  /*11fa0*/  IMAD R53, R6.reuse, 0x4, R53 ;  /* 0x0000000406357824 */ /* 0x040fe200078e0235 */
[C---:B------:R-:W-:Y:S01]  /*11fb0*/  PRMT R50, R5.reuse, 0x7770, RZ ;  /* 0x0000777005327816 */ /* 0x040fe200000000ff */
[----:B------:R-:W-:Y:S01]  /*11fc0*/  IMAD R4, R6, 0x4, R63 ;  /* 0x0000000406047824 */ /* 0x000fe200078e023f */
[----:B------:R-:W-:Y:S01]  /*11fd0*/  PRMT R8, R8, 0x7773, RZ ;  /* 0x0000777308087816 */ /* 0x000fe200000000ff */
[----:B------:R-:W-:Y:S01]  /*11fe0*/  IMAD R67, R6, 0x4, R67 ;  /* 0x0000000406437824 */ /* 0x000fe200078e0243 */
[----:B------:R-:W-:Y:S01]  /*11ff0*/  PRMT R52, R5, 0x7771, RZ ;  /* 0x0000777105347816 */ /* 0x000fe200000000ff */
[--C-:B------:R-:W-:Y:S01]  /*12000*/  IMAD R59, R50, 0xa8, R43.reuse ;  /* 0x000000a8323b7824 */ /* 0x100fe200078e022b */
[C---:B------:R-:W-:Y:S01]  /*12010*/  PRMT R64, R9.reuse, 0x7770, RZ ;  /* 0x0000777009407816 */ /* 0x040fe200000000ff */
[----:B------:R-:W0:Y:S01]  /*12020*/  LDC R53, c[0x3][R53+0x4] ;  /* 0x00c0010035357b82 */ /* 0x000e220000000800 */
[C---:B------:R-:W-:Y:S01]  /*12030*/  PRMT R66, R9.reuse, 0x7771, RZ ;  /* 0x0000777109427816 */ /* 0x040fe200000000ff */
[--C-:B------:R-:W-:Y:S01]  /*12040*/  IMAD R61, R52, 0xa8, R43.reuse ;  /* 0x000000a8343d7824 */ /* 0x100fe200078e022b */
[C---:B------:R-:W-:Y:S01]  /*12050*/  PRMT R68, R9.reuse, 0x7772, RZ ;  /* 0x0000777209447816 */ /* 0x040fe200000000ff */
[--C-:B------:R-:W-:Y:S01]  /*12060*/  IMAD R45, R58, 0xa8, R43.reuse ;  /* 0x000000a83a2d7824 */ /* 0x100fe200078e022b */
[----:B------:R-:W-:Y:S01]  /*12070*/  PRMT R69, R9, 0x7773, RZ ;  /* 0x0000777309457816 */ /* 0x000fe200000000ff */
[----:B------:R-:W-:Y:S01]  /*12080*/  IMAD R9, R8, 0xa8, R43 ;  /* 0x000000a808097824 */ /* 0x000fe200078e022b */
[C---:B------:R-:W-:Y:S01]  /*12090*/  PRMT R54, R5.reuse, 0x7772, RZ ;  /* 0x0000777205367816 */ /* 0x040fe200000000ff */
[C---:B------:R-:W-:Y:S01]  /*120a0*/  IMAD R8, R6.reuse, 0x4, R65 ;  /* 0x0000000406087824 */ /* 0x040fe200078e0241 */
[----:B------:R-:W-:Y:S01]  /*120b0*/  PRMT R56, R5, 0x7773, RZ ;  /* 0x0000777305387816 */ /* 0x000fe200000000ff */
[----:B------:R-:W0:Y:S01]  /*120c0*/  LDC R4, c[0x3][R4+0x8] ;  /* 0x00c0020004047b82 */ /* 0x000e220000000800 */
[----:B------:R-:W-:Y:S01]  /*120d0*/  LEA R40, R6, R59, 0x2 ;  /* 0x0000003b06287211 */ /* 0x000fe200078e10ff */
[----:B------:R-:W-:-:S02]  /*120e0*/  IMAD R55, R54, 0xa8, R43 ;  /* 0x000000a836377824 */ /* 0x000fc400078e022b */
[----:B------:R-:W-:Y:S02]  /*120f0*/  IMAD R57, R56, 0xa8, R43 ;  /* 0x000000a838397824 */ /* 0x000fe400078e022b */
[----:B------:R-:W-:Y:S02]  /*12100*/  IMAD R61, R6, 0x4, R61 ;  /* 0x00000004063d7824 */ /* 0x000fe400078e023d */
[----:B------:R-:W1:Y:S01]  /*12110*/  LDC R8, c[0x3][R8+0xc] ;  /* 0x00c0030008087b82 */ /* 0x000e620000000800 */
[----:B------:R-:W-:Y:S02]  /*12120*/  IMAD R51, R60, 0xa8, R43 ;  /* 0x000000a83c337824 */ /* 0x000fe400078e022b */
[C---:B------:R-:W-:Y:S02]  /*12130*/  IMAD R42, R6.reuse, 0x4, R55 ;  /* 0x00000004062a7824 */ /* 0x040fe400078e0237 */
[----:B------:R-:W-:Y:S02]  /*12140*/  IMAD R57, R6, 0x4, R57 ;  /* 0x0000000406397824 */ /* 0x000fe400078e0239 */
[----:B------:R-:W-:Y:S01]  /*12150*/  IMAD R41, R62, 0xa8, R43 ;  /* 0x000000a83e297824 */ /* 0x000fe200078e022b */
[----:B------:R-:W1:Y:S01]  /*12160*/  LDC R59, c[0x3][R67+0x10] ;  /* 0x00c00400433b7b82 */ /* 0x000e620000000800 */
[----:B------:R-:W-:-:S02]  /*12170*/  IMAD R51, R6, 0x4, R51 ;  /* 0x0000000406337824 */ /* 0x000fc400078e0233 */
[----:B------:R-:W-:Y:S02]  /*12180*/  IMAD R44, R6, 0x4, R45 ;  /* 0x00000004062c7824 */ /* 0x000fe400078e022d */
[--C-:B------:R-:W-:Y:S02]  /*12190*/  IMAD R5, R66, 0xa8, R43.reuse ;  /* 0x000000a842057824 */ /* 0x100fe400078e022b */
[----:B------:R-:W-:Y:S01]  /*121a0*/  IMAD R39, R64, 0xa8, R43 ;  /* 0x000000a840277824 */ /* 0x000fe200078e022b */
[----:B------:R-:W2:Y:S01]  /*121b0*/  LDC R40, c[0x3][R40+0x14] ;  /* 0x00c0050028287b82 */ /* 0x000ea20000000800 */
[C---:B------:R-:W-:Y:S01]  /*121c0*/  IMAD R41, R6.reuse, 0x4, R41 ;  /* 0x0000000406297824 */ /* 0x040fe200078e0229 */
[C---:B------:R-:W-:Y:S01]  /*121d0*/  LEA R5, R6.reuse, R5, 0x2 ;  /* 0x0000000506057211 */ /* 0x040fe200078e10ff */
[----:B------:R-:W-:Y:S02]  /*121e0*/  IMAD R50, R6, 0x4, R9 ;  /* 0x0000000406327824 */ /* 0x000fe400078e0209 */
[----:B------:R-:W-:-:S02]  /*121f0*/  IMAD R11, R68, 0xa8, R43 ;  /* 0x000000a8440b7824 */ /* 0x000fc400078e022b */
[----:B------:R-:W-:Y:S01]  /*12200*/  IMAD R43, R69, 0xa8, R43 ;  /* 0x000000a8452b7824 */ /* 0x000fe200078e022b */
[----:B------:R-:W2:Y:S01]  /*12210*/  LDC R55, c[0x3][R61+0x18] ;  /* 0x00c006003d377b82 */ /* 0x000ea20000000800 */
[C---:B------:R-:W-:Y:S02]  /*12220*/  IMAD R39, R6.reuse, 0x4, R39 ;  /* 0x0000000406277824 */ /* 0x040fe400078e0227 */
[C---:B------:R-:W-:Y:S02]  /*12230*/  IMAD R11, R6.reuse, 0x4, R11 ;  /* 0x00000004060b7824 */ /* 0x040fe400078e020b */
[C---:B------:R-:W-:Y:S02]  /*12240*/  IMAD R43, R6.reuse, 0x4, R43 ;  /* 0x00000004062b7824 */ /* 0x040fe400078e022b */
[----:B------:R-:W-:Y:S01]  /*12250*/  VIADD R6, R6, 0x10 ;  /* 0x0000001006067836 */ /* 0x000fe20000000000 */
[----:B------:R-:W3:Y:S04]  /*12260*/  LDC R42, c[0x3][R42+0x1c] ;  /* 0x00c007002a2a7b82 */ /* 0x000ee80000000800 */
[----:B------:R-:W-:-:S04]  /*12270*/  ISETP.NE.AND P1, PT, R6, R22, PT ;  /* 0x000000160600720c */ /* 0x000fc80003f25270 */
        /* <DEDUP_REMOVED lines=18> */
[----:B------:R-:W-:-:S07]  /*123a0*/  IMAD.MOV.U32 R4, RZ, RZ, R22 ;  /* 0x000000ffff047224 */ /* 0x000fce00078e0016 */
.L_x_346:
[----:B------:R-:W-:-:S13]  /*123b0*/  ISETP.NE.AND P1, PT, R19, RZ, PT ;  /* 0x000000ff1300720c */ /* 0x000fda0003f25270 */
[----:B------:R-:W-:Y:S05]  /*123c0*/  @!P1 BRA `(.L_x_295) ;  /* 0x00000004005c9947 */ /* 0x000fea0003800000 */
[----:B------:R-:W-:Y:S02]  /*123d0*/  ISETP.GE.U32.AND P1, PT, R29, 0x7, PT ;  /* 0x000000071d00780c */ /* 0x000fe40003f26070 */
[----:B------:R-:W-:-:S11]  /*123e0*/  ISETP.NE.AND P2, PT, R20, RZ, PT ;  /* 0x000000ff1400720c */ /* 0x000fd60003f45270 */
[----:B------:R-:W-:Y:S05]  /*123f0*/  @!P1 BRA `(.L_x_348) ;  /* 0x00000000009c9947 */ /* 0x000fea0003800000 */
[----:B------:R-:W-:-:S05]  /*12400*/  IMAD.IADD R52, R1, 0x1, R4 ;  /* 0x0000000101347824 */ /* 0x000fca00078e0204 */
[----:B------:R-:W2:Y:S04]  /*12410*/  LDL.U8 R5, [R52+0x28] ;  /* 0x0000280034057983 */ /* 0x000ea80000100000 */
[----:B------:R-:W3:Y:S04]  /*12420*/  LDL.U8 R6, [R52+0x29] ;  /* 0x0000290034067983 */ /* 0x000ee80000100000 */
[----:B------:R-:W4:Y:S04]  /*12430*/  LDL.U8 R8, [R52+0x2a] ;  /* 0x00002a0034087983 */ /* 0x000f280000100000 */
[----:B------:R-:W5:Y:S04]  /*12440*/  LDL.U8 R39, [R52+0x2b] ;  /* 0x00002b0034277983 */ /* 0x000f680000100000 */
[----:B------:R-:W5:Y:S04]  /*12450*/  LDL.U8 R40, [R52+0x2c] ;  /* 0x00002c0034287983 */ /* 0x000f680000100000 */
[----:B------:R-:W5:Y:S04]  /*12460*/  LDL.U8 R42, [R52+0x2d] ;  /* 0x00002d00342a7983 */ /* 0x000f680000100000 */
[----:B------:R-:W5:Y:S04]  /*12470*/  LDL.U8 R44, [R52+0x2e] ;  /* 0x00002e00342c7983 */ /* 0x000f680000100000 */
[----:B------:R-:W5:Y:S01]  /*12480*/  LDL.U8 R50, [R52+0x2f] ;  /* 0x00002f0034327983 */ /* 0x000f620000100000 */
[----:B------:R-:W-:-:S04]  /*12490*/  IMAD.MOV.U32 R51, RZ, RZ, 0x48 ;  /* 0x00000048ff337424 */ /* 0x000fc800078e00ff */
[--C-:B--2---:R-:W-:Y:S02]  /*124a0*/  IMAD R5, R5, 0xa8, R51.reuse ;  /* 0x000000a805057824 */ /* 0x104fe400078e0233 */
[----:B---3--:R-:W-:Y:S02]  /*124b0*/  IMAD R9, R6, 0xa8, R51 ;  /* 0x000000a806097824 */ /* 0x008fe400078e0233 */
[----:B------:R-:W-:Y:S02]  /*124c0*/  IMAD R5, R4, 0x4, R5 ;  /* 0x0000000404057824 */ /* 0x000fe400078e0205 */
[----:B----4-:R-:W-:Y:S02]  /*124d0*/  IMAD R11, R8, 0xa8, R51 ;  /* 0x000000a8080b7824 */ /* 0x010fe400078e0233 */
[C---:B------:R-:W-:Y:S02]  /*124e0*/  IMAD R9, R4.reuse, 0x4, R9 ;  /* 0x0000000404097824 */ /* 0x040fe400078e0209 */
[--C-:B-----5:R-:W-:Y:S01]  /*124f0*/  IMAD R39, R39, 0xa8, R51.reuse ;  /* 0x000000a827277824 */ /* 0x120fe200078e0233 */
[----:B------:R-:W-:Y:S01]  /*12500*/  LEA R11, R4, R11, 0x2 ;  /* 0x0000000b040b7211 */ /* 0x000fe200078e10ff */
[----:B------:R-:W0:Y:S01]  /*12510*/  LDC R5, c[0x3][R5+0x4] ;  /* 0x00c0010005057b82 */ /* 0x000e220000000800 */
[----:B------:R-:W-:-:S02]  /*12520*/  IMAD R41, R40, 0xa8, R51 ;  /* 0x000000a828297824 */ /* 0x000fc400078e0233 */
[----:B------:R-:W-:Y:S02]  /*12530*/  IMAD R39, R4, 0x4, R39 ;  /* 0x0000000404277824 */ /* 0x000fe400078e0227 */
[----:B------:R-:W-:-:S03]  /*12540*/  IMAD R43, R42, 0xa8, R51 ;  /* 0x000000a82a2b7824 */ /* 0x000fc600078e0233 */
[----:B------:R-:W0:Y:S01]  /*12550*/  LDC R9, c[0x3][R9+0x8] ;  /* 0x00c0020009097b82 */ /* 0x000e220000000800 */
[----:B------:R-:W-:Y:S02]  /*12560*/  IMAD R41, R4, 0x4, R41 ;  /* 0x0000000404297824 */ /* 0x000fe400078e0229 */
[----:B------:R-:W-:Y:S02]  /*12570*/  IMAD R45, R44, 0xa8, R51 ;  /* 0x000000a82c2d7824 */ /* 0x000fe400078e0233 */
[----:B------:R-:W-:Y:S02]  /*12580*/  IMAD R43, R4, 0x4, R43 ;  /* 0x00000004042b7824 */ /* 0x000fe400078e022b */
[----:B------:R-:W-:Y:S01]  /*12590*/  IMAD R51, R50, 0xa8, R51 ;  /* 0x000000a832337824 */ /* 0x000fe200078e0233 */
[----:B------:R-:W1:Y:S01]  /*125a0*/  LDC R11, c[0x3][R11+0xc] ;  /* 0x00c003000b0b7b82 */ /* 0x000e620000000800 */
[C---:B------:R-:W-:Y:S02]  /*125b0*/  IMAD R45, R4.reuse, 0x4, R45 ;  /* 0x00000004042d7824 */ /* 0x040fe400078e022d */
[----:B------:R-:W-:-:S02]  /*125c0*/  IMAD R51, R4, 0x4, R51 ;  /* 0x0000000404337824 */ /* 0x000fc400078e0233 */
[----:B------:R-:W-:-:S03]  /*125d0*/  VIADD R4, R4, 0x8 ;  /* 0x0000000804047836 */ /* 0x000fc60000000000 */
[----:B------:R-:W1:Y:S08]  /*125e0*/  LDC R39, c[0x3][R39+0x10] ;  /* 0x00c0040027277b82 */ /* 0x000e700000000800 */
[----:B------:R-:W2:Y:S08]  /*125f0*/  LDC R41, c[0x3][R41+0x14] ;  /* 0x00c0050029297b82 */ /* 0x000eb00000000800 */
[----:B------:R-:W2:Y:S08]  /*12600*/  LDC R43, c[0x3][R43+0x18] ;  /* 0x00c006002b2b7b82 */ /* 0x000eb00000000800 */
[----:B------:R-:W3:Y:S08]  /*12610*/  LDC R45, c[0x3][R45+0x1c] ;  /* 0x00c007002d2d7b82 */ /* 0x000ef00000000800 */
[----:B------:R-:W3:Y:S01]  /*12620*/  LDC R51, c[0x3][R51+0x20] ;  /* 0x00c0080033337b82 */ /* 0x000ee20000000800 */
[----:B0-----:R-:W-:-:S04]  /*12630*/  IADD3 R10, PT, PT, R9, R5, R10 ;  /* 0x00000005090a7210 */ /* 0x001fc80007ffe00a */
[----:B-1----:R-:W-:-:S04]  /*12640*/  IADD3 R10, PT, PT, R39, R11, R10 ;  /* 0x0000000b270a7210 */ /* 0x002fc80007ffe00a */
[----:B--2---:R-:W-:-:S04]  /*12650*/  IADD3 R10, PT, PT, R43, R41, R10 ;  /* 0x000000292b0a7210 */ /* 0x004fc80007ffe00a */
[----:B---3--:R-:W-:-:S07]  /*12660*/  IADD3 R10, PT, PT, R51, R45, R10 ;  /* 0x0000002d330a7210 */ /* 0x008fce0007ffe00a */
.L_x_348:
[----:B------:R-:W-:Y:S05]  /*12670*/  @!P2 BRA `(.L_x_295) ;  /* 0x0000000000b0a947 */ /* 0x000fea0003800000 */
[----:B------:R-:W-:-:S13]  /*12680*/  ISETP.GE.U32.AND P1, PT, R30, 0x3, PT ;  /* 0x000000031e00780c */ /* 0x000fda0003f26070 */
[----:B------:R-:W-:Y:S05]  /*12690*/  @!P1 BRA `(.L_x_349) ;  /* 0x0000000000549947 */ /* 0x000fea0003800000 */
[----:B------:R-:W-:-:S05]  /*126a0*/  IMAD.IADD R5, R1, 0x1, R4 ;  /* 0x0000000101057824 */ /* 0x000fca00078e0204 */
[----:B------:R-:W2:Y:S04]  /*126b0*/  LDL.U8 R6, [R5+0x28] ;  /* 0x0000280005067983 */ /* 0x000ea80000100000 */
[----:B------:R-:W3:Y:S04]  /*126c0*/  LDL.U8 R8, [R5+0x29] ;  /* 0x0000290005087983 */ /* 0x000ee80000100000 */
[----:B------:R-:W4:Y:S04]  /*126d0*/  LDL.U8 R40, [R5+0x2a] ;  /* 0x00002a0005287983 */ /* 0x000f280000100000 */
[----:B------:R-:W5:Y:S01]  /*126e0*/  LDL.U8 R42, [R5+0x2b] ;  /* 0x00002b00052a7983 */ /* 0x000f620000100000 */
[----:B------:R-:W-:-:S04]  /*126f0*/  IMAD.MOV.U32 R9, RZ, RZ, 0x48 ;  /* 0x00000048ff097424 */ /* 0x000fc800078e00ff */
[--C-:B--2---:R-:W-:Y:S02]  /*12700*/  IMAD R11, R6, 0xa8, R9.reuse ;  /* 0x000000a8060b7824 */ /* 0x104fe400078e0209 */
[----:B---3--:R-:W-:-:S03]  /*12710*/  IMAD R39, R8, 0xa8, R9 ;  /* 0x000000a808277824 */ /* 0x008fc600078e0209 */
[----:B------:R-:W-:Y:S01]  /*12720*/  LEA R11, R4, R11, 0x2 ;  /* 0x0000000b040b7211 */ /* 0x000fe200078e10ff */
[----:B----4-:R-:W-:Y:S02]  /*12730*/  IMAD R41, R40, 0xa8, R9 ;  /* 0x000000a828297824 */ /* 0x010fe400078e0209 */
[----:B------:R-:W-:-:S03]  /*12740*/  IMAD R39, R4, 0x4, R39 ;  /* 0x0000000404277824 */ /* 0x000fc600078e0227 */
[----:B------:R-:W0:Y:S01]  /*12750*/  LDC R11, c[0x3][R11+0x4] ;  /* 0x00c001000b0b7b82 */ /* 0x000e220000000800 */
[----:B-----5:R-:W-:Y:S02]  /*12760*/  IMAD R9, R42, 0xa8, R9 ;  /* 0x000000a82a097824 */ /* 0x020fe400078e0209 */
[C---:B------:R-:W-:Y:S02]  /*12770*/  IMAD R41, R4.reuse, 0x4, R41 ;  /* 0x0000000404297824 */ /* 0x040fe400078e0229 */
[C---:B------:R-:W-:Y:S02]  /*12780*/  IMAD R9, R4.reuse, 0x4, R9 ;  /* 0x0000000404097824 */ /* 0x040fe400078e0209 */
[----:B------:R-:W-:Y:S01]  /*12790*/  VIADD R4, R4, 0x4 ;  /* 0x0000000404047836 */ /* 0x000fe20000000000 */
[----:B------:R-:W0:Y:S08]  /*127a0*/  LDC R39, c[0x3][R39+0x8] ;  /* 0x00c0020027277b82 */ /* 0x000e300000000800 */
[----:B------:R-:W1:Y:S08]  /*127b0*/  LDC R41, c[0x3][R41+0xc] ;  /* 0x00c0030029297b82 */ /* 0x000e700000000800 */
[----:B------:R-:W1:Y:S01]  /*127c0*/  LDC R9, c[0x3][R9+0x10] ;  /* 0x00c0040009097b82 */ /* 0x000e620000000800 */
[----:B0-----:R-:W-:-:S04]  /*127d0*/  IADD3 R10, PT, PT, R39, R11, R10 ;  /* 0x0000000b270a7210 */ /* 0x001fc80007ffe00a */
[----:B-1----:R-:W-:-:S07]  /*127e0*/  IADD3 R10, PT, PT, R9, R41, R10 ;  /* 0x00000029090a7210 */ /* 0x002fce0007ffe00a */
.L_x_349:
[----:B------:R-:W-:Y:S05]  /*127f0*/  @!P0 BRA `(.L_x_295) ;  /* 0x0000000000508947 */ /* 0x000fea0003800000 */
[----:B------:R-:W-:-:S05]  /*12800*/  IMAD.IADD R8, R1, 0x1, R4 ;  /* 0x0000000101087824 */ /* 0x000fca00078e0204 */
[----:B------:R-:W2:Y:S01]  /*12810*/  LDL.U8 R5, [R8+0x28] ;  /* 0x0000280008057983 */ /* 0x000ea20000100000 */
[----:B------:R-:W-:Y:S01]  /*12820*/  IMAD.MOV.U32 R40, RZ, RZ, 0x48 ;  /* 0x00000048ff287424 */ /* 0x000fe200078e00ff */
[----:B------:R-:W-:-:S03]  /*12830*/  ISETP.NE.AND P0, PT, R27, 0x1, PT ;  /* 0x000000011b00780c */ /* 0x000fc60003f05270 */
[----:B--2---:R-:W-:-:S04]  /*12840*/  IMAD R5, R5, 0xa8, R40 ;  /* 0x000000a805057824 */ /* 0x004fc800078e0228 */
[----:B------:R-:W-:-:S06]  /*12850*/  IMAD R5, R4, 0x4, R5 ;  /* 0x0000000404057824 */ /* 0x000fcc00078e0205 */
[----:B------:R-:W0:Y:S02]  /*12860*/  LDC R5, c[0x3][R5+0x4] ;  /* 0x00c0010005057b82 */ /* 0x000e240000000800 */
[----:B0-----:R-:W-:Y:S01]  /*12870*/  IMAD.IADD R10, R10, 0x1, R5 ;  /* 0x000000010a0a7824 */ /* 0x001fe200078e0205 */
[----:B------:R-:W-:Y:S06]  /*12880*/  @!P0 BRA `(.L_x_295) ;  /* 0x00000000002c8947 */ /* 0x000fec0003800000 */
[----:B------:R-:W-:Y:S01]  /*12890*/  ISETP.NE.AND P0, PT, R27, 0x2, PT ;  /* 0x000000021b00780c */ /* 0x000fe20003f05270 */
[----:B------:R-:W2:-:S12]  /*128a0*/  LDL.U8 R5, [R8+0x29] ;  /* 0x0000290008057983 */ /* 0x000e980000100000 */
[----:B------:R-:W3:Y:S01]  /*128b0*/  @P0 LDL.U8 R6, [R8+0x2a] ;  /* 0x00002a0008060983 */ /* 0x000ee20000100000 */
[----:B--2---:R-:W-:-:S05]  /*128c0*/  IMAD R5, R5, 0xa8, R40 ;  /* 0x000000a805057824 */ /* 0x004fca00078e0228 */
[----:B------:R-:W-:-:S06]  /*128d0*/  LEA R5, R4, R5, 0x2 ;  /* 0x0000000504057211 */ /* 0x000fcc00078e10ff */
[----:B------:R-:W0:Y:S01]  /*128e0*/  LDC R5, c[0x3][R5+0x8] ;  /* 0x00c0020005057b82 */ /* 0x000e220000000800 */
[----:B---3--:R-:W-:-:S04]  /*128f0*/  @P0 IMAD R9, R6, 0xa8, R40 ;  /* 0x000000a806090824 */ /* 0x008fc800078e0228 */
[----:B------:R-:W-:-:S06]  /*12900*/  @P0 IMAD R9, R4, 0x4, R9 ;  /* 0x0000000404090824 */ /* 0x000fcc00078e0209 */
[----:B------:R-:W1:Y:S01]  /*12910*/  @P0 LDC R9, c[0x3][R9+0xc] ;  /* 0x00c0030009090b82 */ /* 0x000e620000000800 */
[----:B0-----:R-:W-:-:S04]  /*12920*/  IMAD.IADD R10, R10, 0x1, R5 ;  /* 0x000000010a0a7824 */ /* 0x001fc800078e0205 */
[----:B-1----:R-:W-:-:S07]  /*12930*/  @P0 IMAD.IADD R10, R10, 0x1, R9 ;  /* 0x000000010a0a0824 */ /* 0x002fce00078e0209 */
.L_x_295:
[----:B------:R0:W-:Y:S01]  /*12940*/  STL [R3], R10 ;  /* 0x0000000a03007387 */ /* 0x0001e20000100800 */
[----:B------:R-:W-:Y:S01]  /*12950*/  BSSY.RECONVERGENT B1, `(.L_x_350) ;  /* 0x000000e000017945 */ /* 0x000fe20003800200 */
[----:B------:R-:W-:-:S07]  /*12960*/  IMAD.MOV.U32 R6, RZ, RZ, RZ ;  /* 0x000000ffff067224 */ /* 0x000fce00078e00ff */
.L_x_352:
[----:B------:R-:W-:Y:S01]  /*12970*/  ISETP.NE.AND P0, PT, R6, UR12, PT ;  /* 0x0000000c06007c0c */ /* 0x000fe2000bf05270 */
[----:B---34-:R-:W-:Y:S02]  /*12980*/  IMAD.MOV.U32 R9, RZ, RZ, R6 ;  /* 0x000000ffff097224 */ /* 0x018fe400078e0006 */
        /* <DEDUP_REMOVED lines=10> */
.L_x_351:
[----:B------:R-:W-:Y:S05]  /*12a30*/  BSYNC.RECONVERGENT B1 ;  /* 0x0000000000017941 */ /* 0x000fea0003800200 */
.L_x_350:
[----:B------:R-:W2:Y:S01]  /*12a40*/  LDL.U8 R5, [R1] ;  /* 0x0000000001057983 */ /* 0x000ea20000100000 */
[----:B------:R-:W-:Y:S01]  /*12a50*/  IADD3 R2, P1, PT, R2, 0x4, RZ ;  /* 0x0000000402027810 */ /* 0x000fe20007f3e0ff */
[----:B0-----:R-:W-:-:S04]  /*12a60*/  VIADD R3, R3, 0x4 ;  /* 0x0000000403037836 */ /* 0x001fc80000000000 */
        /* <DEDUP_REMOVED lines=17> */
.L_x_358:
[C---:B0-----:R-:W-:Y:S01]  /*12b80*/  VIADD R39, R5.reuse, 0x8 ;  /* 0x0000000805277836 */ /* 0x041fe20000000000 */
[C---:B------:R-:W-:Y:S01]  /*12b90*/  IADD3 R9, PT, PT, R5.reuse, 0x5, RZ ;  /* 0x0000000505097810 */ /* 0x040fe20007ffe0ff */
[C---:B------:R-:W-:Y:S02]  /*12ba0*/  VIADD R40, R5.reuse, 0x9 ;  /* 0x0000000905287836 */ /* 0x040fe40000000000 */
        /* <DEDUP_REMOVED lines=22> */
[C---:B------:R-:W-:Y:S01]  /*12d10*/  IADD3 R43, PT, PT, R5.reuse, 0xe, RZ ;  /* 0x0000000e052b7810 */ /* 0x040fe20007ffe0ff */
[----:B------:R-:W-:Y:S01]  /*12d20*/  VIADD R8, R5, 0x1 ;  /* 0x0000000105087836 */ /* 0x000fe20000000000 */
        /* <DEDUP_REMOVED lines=20> */
.L_x_357:
[----:B------:R-:W-:Y:S05]  /*12e70*/  BSYNC.RECONVERGENT B2 ;  /* 0x0000000000027941 */ /* 0x000fea0003800200 */
.L_x_356:
        /* <DEDUP_REMOVED lines=23> */
.L_x_360:
[----:B------:R-:W-:Y:S05]  /*12ff0*/  BSYNC.RECONVERGENT B2 ;  /* 0x0000000000027941 */ /* 0x000fea0003800200 */
.L_x_359:
[----:B------:R-:W-:-:S13]  /*13000*/  ISETP.NE.AND P0, PT, R42, RZ, PT ;  /* 0x000000ff2a00720c */ /* 0x000fda0003f05270 */
[----:B------:R-:W-:Y:S05]  /*13010*/  @!P0 BRA `(.L_x_355) ;  /* 0x0000000000688947 */ /* 0x000fea0003800000 */
[----:B------:R-:W-:Y:S01]  /*13020*/  ISETP.GE.U32.AND P0, PT, R42, 0x4, PT ;  /* 0x000000042a00780c */ /* 0x000fe20003f06070 */
[----:B------:R-:W-:Y:S01]  /*13030*/  BSSY.RECONVERGENT B2, `(.L_x_361) ;  /* 0x000000c000027945 */ /* 0x000fe20003800200 */
[----:B-1----:R-:W-:-:S11]  /*13040*/  LOP3.LUT R5, R4, 0x3, RZ, 0xc0, !PT ;  /* 0x0000000304057812 */ /* 0x002fd600078ec0ff */
[----:B------:R-:W-:Y:S05]  /*13050*/  @!P0 BRA `(.L_x_362) ;  /* 0x0000000000248947 */ /* 0x000fea0003800000 */
[----:B0-----:R-:W-:Y:S01]  /*13060*/  IMAD.IADD R9, R1, 0x1, R6 ;  /* 0x0000000101097824 */ /* 0x001fe200078e0206 */
[C---:B------:R-:W-:Y:S01]  /*13070*/  IADD3 R8, PT, PT, R6.reuse, 0x2, RZ ;  /* 0x0000000206087810 */ /* 0x040fe20007ffe0ff */
[C---:B------:R-:W-:Y:S02]  /*13080*/  VIADD R4, R6.reuse, 0x1 ;  /* 0x0000000106047836 */ /* 0x040fe40000000000 */
[C---:B------:R-:W-:Y:S01]  /*13090*/  VIADD R10, R6.reuse, 0x3 ;  /* 0x00000003060a7836 */ /* 0x040fe20000000000 */
[----:B------:R0:W-:Y:S04]  /*130a0*/  STL.U8 [R9], R6 ;  /* 0x0000000609007387 */ /* 0x0001e80000100000 */
[----:B------:R1:W-:Y:S04]  /*130b0*/  STL.U8 [R9+0x1], R4 ;  /* 0x0000010409007387 */ /* 0x0003e80000100000 */
[----:B------:R1:W-:Y:S01]  /*130c0*/  STL.U8 [R9+0x2], R8 ;  /* 0x0000020809007387 */ /* 0x0003e20000100000 */
[----:B0-----:R-:W-:-:S03]  /*130d0*/  VIADD R6, R6, 0x4 ;  /* 0x0000000406067836 */ /* 0x001fc60000000000 */
[----:B------:R1:W-:Y:S04]  /*130e0*/  STL.U8 [R9+0x3], R10 ;  /* 0x0000030a09007387 */ /* 0x0003e80000100000 */
.L_x_362:
[----:B------:R-:W-:Y:S05]  /*130f0*/  BSYNC.RECONVERGENT B2 ;  /* 0x0000000000027941 */ /* 0x000fea0003800200 */
.L_x_361:
        /* <DEDUP_REMOVED lines=12> */
.L_x_355:
[----:B------:R-:W-:Y:S05]  /*131c0*/  BSYNC.RECONVERGENT B1 ;  /* 0x0000000000017941 */ /* 0x000fea0003800200 */
.L_x_354:
[----:B------:R-:W-:Y:S05]  /*131d0*/  BRA `(.L_x_363) ;  /* 0xffffffd800d07947 */ /* 0x000fea000383ffff */
.L_x_294:
[----:B------:R-:W-:Y:S01]  /*131e0*/  UISETP.GE.AND UP0, UPT, UR26, 0x1, UPT ;  /* 0x000000011a00788c */ /* 0x000fe2000bf06270 */
[----:B------:R-:W-:-:S05]  /*131f0*/  IMAD.MOV.U32 R6, RZ, RZ, RZ ;  /* 0x000000ffff067224 */ /* 0x000fca00078e00ff */
[----:B------:R-:W-:Y:S01]  /*13200*/  PLOP3.LUT P0, PT, PT, PT, UP0, 0x80, 0x8 ;  /* 0x000000000008781c */ /* 0x000fe20003f0f008 */
[----:B------:R-:W-:-:S12]  /*13210*/  UISETP.GT.AND UP0, UPT, UR11, URZ, UPT ;  /* 0x000000ff0b00728c */ /* 0x000fd8000bf04270 */
[----:B------:R2:W-:Y:S01]  /*13220*/  @P0 STL.U8 [R1+0x14], RZ ;  /* 0x000014ff01000387 */ /* 0x0005e20000100000 */
[----:B------:R-:W-:Y:S05]  /*13230*/  BRA.U !UP0, `(.L_x_364) ;  /* 0x0000001508e07547 */ /* 0x000fea000b800000 */
[----:B------:R-:W-:Y:S01]  /*13240*/  ISETP.GE.U32.AND P0, PT, R17, 0x3, PT ;  /* 0x000000031100780c */ /* 0x000fe20003f06070 */
[----:B------:R-:W-:-:S12]  /*13250*/  IMAD.MOV.U32 R6, RZ, RZ, RZ ;  /* 0x000000ffff067224 */ /* 0x000fd800078e00ff */
[----:B------:R-:W-:Y:S05]  /*13260*/  @!P0 BRA `(.L_x_365) ;  /* 0x0000000800cc8947 */ /* 0x000fea0003800000 */
[----:B------:R-:W-:Y:S01]  /*13270*/  ISETP.GT.AND P0, PT, R21, RZ, PT ;  /* 0x000000ff1500720c */ /* 0x000fe20003f04270 */
[----:B0--3--:R-:W-:-:S12]  /*13280*/  IMAD.MOV.U32 R4, RZ, RZ, RZ ;  /* 0x000000ffff047224 */ /* 0x009fd800078e00ff */
[----:B------:R-:W-:Y:S05]  /*13290*/  @!P0 BRA `(.L_x_366) ;  /* 0x0000000800588947 */ /* 0x000fea0003800000 */
[----:B-1----:R-:W-:Y:S02]  /*132a0*/  IADD3 R5, PT, PT, R21, -R4, RZ ;  /* 0x8000000415057210 */ /* 0x002fe40007ffe0ff */
[----:B------:R-:W-:Y:S02]  /*132b0*/  PLOP3.LUT P0, PT, PT, PT, PT, 0x80, 0x8 ;  /* 0x000000000008781c */ /* 0x000fe40003f0f070 */
[----:B------:R-:W-:-:S13]  /*132c0*/  ISETP.GT.AND P1, PT, R5, 0xc, PT ;  /* 0x0000000c0500780c */ /* 0x000fda0003f24270 */
[----:B------:R-:W-:Y:S05]  /*132d0*/  @!P1 BRA `(.L_x_367) ;  /* 0x0000000400789947 */ /* 0x000fea0003800000 */
[----:B------:R-:W-:Y:S01]  /*132e0*/  PLOP3.LUT P0, PT, PT, PT, PT, 0x8, 0x80 ;  /* 0x000000000080781c */ /* 0x000fe20003f0e170 */
[----:B------:R-:W-:-:S12]  /*132f0*/  VIADD R5, R21, 0xfffffff4 ;  /* 0xfffffff415057836 */ /* 0x000fd80000000000 */
.L_x_368:
[----:B------:R-:W-:-:S05]  /*13300*/  IMAD.IADD R50, R1, 0x1, R4 ;  /* 0x0000000101327824 */ /* 0x000fca00078e0204 */
[----:B0-----:R-:W3:Y:S02]  /*13310*/  LDL R6, [R50+0x14] ;  /* 0x0000140032067983 */ /* 0x001ee40000100800 */
[C---:B---3--:R-:W-:Y:S02]  /*13320*/  PRMT R40, R6.reuse, 0x7770, RZ ;  /* 0x0000777006287816 */ /* 0x048fe400000000ff */
[C---:B------:R-:W-:Y:S02]  /*13330*/  PRMT R10, R6.reuse, 0x7771, RZ ;  /* 0x00007771060a7816 */ /* 0x040fe400000000ff */
[C---:B----4-:R-:W-:Y:S02]  /*13340*/  PRMT R9, R6.reuse, 0x7773, RZ ;  /* 0x0000777306097816 */ /* 0x050fe400000000ff */
        /* <DEDUP_REMOVED lines=8> */
[----:B------:R-:W3:Y:S01]  /*133d0*/  LDL.U8 R11, [R39+0x4065] ;  /* 0x00406500270b7983 */ /* 0x000ee20000100000 */
[----:B------:R-:W-:-:S03]  /*133e0*/  IMAD.IADD R42, R1, 0x1, R8 ;  /* 0x00000001012a7824 */ /* 0x000fc600078e0208 */
[----:B------:R-:W3:Y:S04]  /*133f0*/  LDL.U8 R8, [R41+0x4065] ;  /* 0x0040650029087983 */ /* 0x000ee80000100000 */
[----:B------:R-:W4:Y:S04]  /*13400*/  LDL.U8 R6, [R43+0x4065] ;  /* 0x004065002b067983 */ /* 0x000f280000100000 */
[----:B------:R-:W4:Y:S01]  /*13410*/  LDL.U8 R9, [R42+0x4065] ;  /* 0x004065002a097983 */ /* 0x000f220000100000 */
[----:B------:R-:W-:Y:S02]  /*13420*/  IADD3 R44, PT, PT, R1, 0x4, R4 ;  /* 0x00000004012c7810 */ /* 0x000fe40007ffe004 */
[----:B---3--:R-:W-:-:S02]  /*13430*/  PRMT R11, R11, 0x3340, R8 ;  /* 0x000033400b0b7816 */ /* 0x008fc40000000008 */
[----:B----4-:R-:W-:-:S04]  /*13440*/  PRMT R6, R9, 0x3340, R6 ;  /* 0x0000334009067816 */ /* 0x010fc80000000006 */
[----:B------:R-:W-:-:S05]  /*13450*/  PRMT R11, R11, 0x5410, R6 ;  /* 0x000054100b0b7816 */ /* 0x000fca0000000006 */
[----:B------:R0:W-:Y:S04]  /*13460*/  STL [R50+0x28], R11 ;  /* 0x0000280b32007387 */ /* 0x0001e80000100800 */
[----:B------:R-:W3:Y:S02]  /*13470*/  LDL R6, [R44+0x14] ;  /* 0x000014002c067983 */ /* 0x000ee40000100800 */
[C---:B---3--:R-:W-:Y:S02]  /*13480*/  PRMT R40, R6.reuse, 0x7770, RZ ;  /* 0x0000777006287816 */ /* 0x048fe400000000ff */
        /* <DEDUP_REMOVED lines=11> */
[----:B0-----:R-:W3:Y:S04]  /*13540*/  LDL.U8 R11, [R39+0x4065] ;  /* 0x00406500270b7983 */ /* 0x001ee80000100000 */
[----:B------:R-:W3:Y:S04]  /*13550*/  LDL.U8 R8, [R41+0x4065] ;  /* 0x0040650029087983 */ /* 0x000ee80000100000 */
[----:B------:R-:W4:Y:S04]  /*13560*/  LDL.U8 R6, [R43+0x4065] ;  /* 0x004065002b067983 */ /* 0x000f280000100000 */
[----:B------:R-:W4:Y:S01]  /*13570*/  LDL.U8 R9, [R42+0x4065] ;  /* 0x004065002a097983 */ /* 0x000f220000100000 */
[----:B------:R-:W-:-:S02]  /*13580*/  IADD3 R50, PT, PT, R1, 0x8, R4 ;  /* 0x0000000801327810 */ /* 0x000fc40007ffe004 */
[----:B---3--:R-:W-:Y:S02]  /*13590*/  PRMT R11, R11, 0x3340, R8 ;  /* 0x000033400b0b7816 */ /* 0x008fe40000000008 */
        /* <DEDUP_REMOVED lines=37> */
[----:B------:R-:W-:Y:S01]  /*137f0*/  IMAD.IADD R39, R1, 0x1, R6 ;  /* 0x0000000101277824 */ /* 0x000fe200078e0206 */
[----:B0-----:R-:W3:Y:S04]  /*13800*/  LDL.U8 R11, [R40+0x4065] ;  /* 0x00406500280b7983 */ /* 0x001ee80000100000 */
[----:B------:R-:W3:Y:S04]  /*13810*/  LDL.U8 R8, [R10+0x4065] ;  /* 0x004065000a087983 */ /* 0x000ee80000100000 */
[----:B------:R-:W4:Y:S04]  /*13820*/  LDL.U8 R6, [R39+0x4065] ;  /* 0x0040650027067983 */ /* 0x000f280000100000 */
[----:B------:R-:W4:Y:S01]  /*13830*/  LDL.U8 R9, [R9+0x4065] ;  /* 0x0040650009097983 */ /* 0x000f220000100000 */
[----:B------:R-:W-:-:S05]  /*13840*/  VIADD R4, R4, 0x10 ;  /* 0x0000001004047836 */ /* 0x000fca0000000000 */
[----:B------:R-:W-:Y:S02]  /*13850*/  ISETP.GE.AND P1, PT, R4, R5, PT ;  /* 0x000000050400720c */ /* 0x000fe40003f26270 */
[----:B---3--:R-:W-:Y:S02]  /*13860*/  PRMT R11, R11, 0x3340, R8 ;  /* 0x000033400b0b7816 */ /* 0x008fe40000000008 */
[----:B----4-:R-:W-:-:S04]  /*13870*/  PRMT R6, R9, 0x3340, R6 ;  /* 0x0000334009067816 */ /* 0x010fc80000000006 */
[----:B------:R-:W-:-:S05]  /*13880*/  PRMT R6, R11, 0x5410, R6 ;  /* 0x000054100b067816 */ /* 0x000fca0000000006 */
[----:B------:R0:W-:Y:S01]  /*13890*/  STL [R41+0x28], R6 ;  /* 0x0000280629007387 */ /* 0x0001e20000100800 */
[----:B------:R-:W-:Y:S05]  /*138a0*/  @!P1 BRA `(.L_x_368) ;  /* 0xfffffff800949947 */ /* 0x000fea000383ffff */
[----:B0-----:R-:W-:-:S07]  /*138b0*/  IMAD.MOV.U32 R6, RZ, RZ, R21 ;  /* 0x000000ffff067224 */ /* 0x001fce00078e0015 */
.L_x_367:
[----:B------:R-:W-:-:S05]  /*138c0*/  IMAD.IADD R5, R21, 0x1, -R4 ;  /* 0x0000000115057824 */ /* 0x000fca00078e0a04 */
[----:B------:R-:W-:-:S13]  /*138d0*/  ISETP.GT.AND P1, PT, R5, 0x4, PT ;  /* 0x000000040500780c */ /* 0x000fda0003f24270 */
[----:B------:R-:W-:Y:S05]  /*138e0*/  @!P1 BRA `(.L_x_369) ;  /* 0x0000000000bc9947 */ /* 0x000fea0003800000 */
[----:B------:R-:W-:-:S05]  /*138f0*/  IMAD.IADD R44, R1, 0x1, R4 ;  /* 0x00000001012c7824 */ /* 0x000fca00078e0204 */
[----:B------:R-:W3:Y:S02]  /*13900*/  LDL R5, [R44+0x14] ;  /* 0x000014002c057983 */ /* 0x000ee40000100800 */
[C---:B---3--:R-:W-:Y:S02]  /*13910*/  PRMT R40, R5.reuse, 0x7770, RZ ;  /* 0x0000777005287816 */ /* 0x048fe400000000ff */
[C---:B------:R-:W-:Y:S02]  /*13920*/  PRMT R10, R5.reuse, 0x7771, RZ ;  /* 0x00007771050a7816 */ /* 0x040fe400000000ff */
[C---:B------:R-:W-:Y:S02]  /*13930*/  PRMT R6, R5.reuse, 0x7773, RZ ;  /* 0x0000777305067816 */ /* 0x040fe400000000ff */
[----:B----4-:R-:W-:Y:S02]  /*13940*/  PRMT R8, R5, 0x7772, RZ ;  /* 0x0000777205087816 */ /* 0x010fe400000000ff */
        /* <DEDUP_REMOVED lines=8> */
[----:B------:R-:W3:Y:S04]  /*139d0*/  LDL.U8 R9, [R9+0x4065] ;  /* 0x0040650009097983 */ /* 0x000ee80000100000 */
        /* <DEDUP_REMOVED lines=17> */
[C---:B------:R-:W-:Y:S01]  /*13af0*/  IMAD.IADD R10, R1.reuse, 0x1, R10 ;  /* 0x00000001010a7824 */ /* 0x040fe200078e020a */
[C---:B------:R-:W-:Y:S01]  /*13b00*/  IADD3 R9, PT, PT, R1.reuse, R40, RZ ;  /* 0x0000002801097210 */ /* 0x040fe20007ffe0ff */
[----:B------:R-:W-:-:S02]  /*13b10*/  IMAD.IADD R39, R1, 0x1, R6 ;  /* 0x0000000101277824 */ /* 0x000fc400078e0206 */
[----:B------:R-:W-:Y:S02]  /*13b20*/  IMAD.IADD R11, R1, 0x1, R8 ;  /* 0x00000001010b7824 */ /* 0x000fe400078e0208 */
[----:B------:R-:W3:Y:S04]  /*13b30*/  LDL.U8 R8, [R10+0x4065] ;  /* 0x004065000a087983 */ /* 0x000ee80000100000 */
[----:B------:R-:W3:Y:S04]  /*13b40*/  LDL.U8 R9, [R9+0x4065] ;  /* 0x0040650009097983 */ /* 0x000ee80000100000 */
[----:B0-----:R-:W4:Y:S04]  /*13b50*/  LDL.U8 R5, [R39+0x4065] ;  /* 0x0040650027057983 */ /* 0x001f280000100000 */
[----:B------:R-:W4:Y:S01]  /*13b60*/  LDL.U8 R6, [R11+0x4065] ;  /* 0x004065000b067983 */ /* 0x000f220000100000 */
[----:B------:R-:W-:Y:S01]  /*13b70*/  PLOP3.LUT P0, PT, PT, PT, PT, 0x8, 0x80 ;  /* 0x000000000080781c */ /* 0x000fe20003f0e170 */
[----:B------:R-:W-:Y:S01]  /*13b80*/  VIADD R4, R4, 0x8 ;  /* 0x0000000804047836 */ /* 0x000fe20000000000 */
[----:B---3--:R-:W-:-:S02]  /*13b90*/  PRMT R8, R9, 0x3340, R8 ;  /* 0x0000334009087816 */ /* 0x008fc40000000008 */
[----:B----4-:R-:W-:-:S04]  /*13ba0*/  PRMT R5, R6, 0x3340, R5 ;  /* 0x0000334006057816 */ /* 0x010fc80000000005 */
[----:B------:R-:W-:-:S05]  /*13bb0*/  PRMT R5, R8, 0x5410, R5 ;  /* 0x0000541008057816 */ /* 0x000fca0000000005 */
[----:B------:R0:W-:Y:S01]  /*13bc0*/  STL [R42+0x28], R5 ;  /* 0x000028052a007387 */ /* 0x0001e20000100800 */
[----:B------:R-:W-:-:S07]  /*13bd0*/  IMAD.MOV.U32 R6, RZ, RZ, R21 ;  /* 0x000000ffff067224 */ /* 0x000fce00078e0015 */
.L_x_369:
[----:B------:R-:W-:-:S13]  /*13be0*/  ISETP.EQ.AND P1, PT, R4, R21, PT ;  /* 0x000000150400720c */ /* 0x000fda0003f22270 */
[----:B------:R-:W-:Y:S05]  /*13bf0*/  @!P0 BRA P1, `(.L_x_365) ;  /* 0x0000000000688947 */ /* 0x000fea0000800000 */
.L_x_366:
[----:B0--3--:R-:W-:-:S05]  /*13c00*/  IMAD.IADD R42, R1, 0x1, R4 ;  /* 0x00000001012a7824 */ /* 0x009fca00078e0204 */
[----:B-1----:R-:W3:Y:S02]  /*13c10*/  LDL R5, [R42+0x14] ;  /* 0x000014002a057983 */ /* 0x002ee40000100800 */
        /* <DEDUP_REMOVED lines=8> */
[----:B------:R-:W-:Y:S02]  /*13ca0*/  LOP3.LUT R10, R10, 0xff, RZ, 0xc0, !PT ;  /* 0x000000ff0a0a7812 */ /* 0x000fe400078ec0ff */
[C---:B------:R-:W-:Y:S01]  /*13cb0*/  IADD3 R11, PT, PT, R1.reuse, R6, RZ ;  /* 0x00000006010b7210 */ /* 0x040fe20007ffe0ff */
[C---:B------:R-:W-:Y:S02]  /*13cc0*/  IMAD.IADD R6, R1.reuse, 0x1, R8 ;  /* 0x0000000101067824 */ /* 0x040fe400078e0208 */
[----:B------:R-:W-:Y:S01]  /*13cd0*/  IMAD.IADD R10, R1, 0x1, R10 ;  /* 0x00000001010a7824 */ /* 0x000fe200078e020a */
[----:B------:R-:W3:Y:S04]  /*13ce0*/  LDL.U8 R9, [R9+0x4065] ;  /* 0x0040650009097983 */ /* 0x000ee80000100000 */
[----:B------:R-:W3:Y:S04]  /*13cf0*/  LDL.U8 R8, [R10+0x4065] ;  /* 0x004065000a087983 */ /* 0x000ee80000100000 */
[----:B------:R-:W4:Y:S04]  /*13d00*/  LDL.U8 R5, [R11+0x4065] ;  /* 0x004065000b057983 */ /* 0x000f280000100000 */
[----:B------:R-:W4:Y:S01]  /*13d10*/  LDL.U8 R6, [R6+0x4065] ;  /* 0x0040650006067983 */ /* 0x000f220000100000 */
[----:B------:R-:W-:-:S05]  /*13d20*/  VIADD R4, R4, 0x4 ;  /* 0x0000000404047836 */ /* 0x000fca0000000000 */
[----:B------:R-:W-:Y:S02]  /*13d30*/  ISETP.NE.AND P0, PT, R4, R21, PT ;  /* 0x000000150400720c */ /* 0x000fe40003f05270 */
[----:B---3--:R-:W-:Y:S02]  /*13d40*/  PRMT R8, R9, 0x3340, R8 ;  /* 0x0000334009087816 */ /* 0x008fe40000000008 */
[----:B----4-:R-:W-:-:S04]  /*13d50*/  PRMT R5, R6, 0x3340, R5 ;  /* 0x0000334006057816 */ /* 0x010fc80000000005 */
[----:B------:R-:W-:-:S05]  /*13d60*/  PRMT R5, R8, 0x5410, R5 ;  /* 0x0000541008057816 */ /* 0x000fca0000000005 */
[----:B------:R3:W-:Y:S01]  /*13d70*/  STL [R42+0x28], R5 ;  /* 0x000028052a007387 */ /* 0x0007e20000100800 */
[----:B------:R-:W-:Y:S05]  /*13d80*/  @P0 BRA `(.L_x_366) ;  /* 0xfffffffc009c0947 */ /* 0x000fea000383ffff */
[----:B------:R-:W-:-:S07]  /*13d90*/  IMAD.MOV.U32 R6, RZ, RZ, R21 ;  /* 0x000000ffff067224 */ /* 0x000fce00078e0015 */
.L_x_365:
[----:B------:R-:W-:-:S13]  /*13da0*/  ISETP.NE.AND P0, PT, R27, RZ, PT ;  /* 0x000000ff1b00720c */ /* 0x000fda0003f05270 */
[----:B------:R-:W-:Y:S05]  /*13db0*/  @!P0 BRA `(.L_x_370) ;  /* 0x0000000000448947 */ /* 0x000fea0003800000 */
[----:B01-3--:R-:W-:-:S05]  /*13dc0*/  IMAD.IADD R5, R1, 0x1, R6 ;  /* 0x0000000101057824 */ /* 0x00bfca00078e0206 */
[----:B------:R-:W3:Y:S02]  /*13dd0*/  LDL.U8 R4, [R5+0x14] ;  /* 0x0000140005047983 */ /* 0x000ee40000100000 */
[----:B---3--:R-:W-:-:S06]  /*13de0*/  IMAD.IADD R4, R1, 0x1, R4 ;  /* 0x0000000101047824 */ /* 0x008fcc00078e0204 */
[----:B------:R-:W3:Y:S01]  /*13df0*/  LDL.U8 R4, [R4+0x4065] ;  /* 0x0040650004047983 */ /* 0x000ee20000100000 */
[----:B------:R-:W-:-:S03]  /*13e00*/  ISETP.NE.AND P1, PT, R27, 0x1, PT ;  /* 0x000000011b00780c */ /* 0x000fc60003f25270 */
[----:B---3--:R0:W-:Y:S10]  /*13e10*/  STL.U8 [R5+0x28], R4 ;  /* 0x0000280405007387 */ /* 0x0081f40000100000 */
[----:B------:R-:W-:Y:S05]  /*13e20*/  @!P1 BRA `(.L_x_370) ;  /* 0x0000000000289947 */ /* 0x000fea0003800000 */
[----:B0-----:R-:W3:Y:S02]  /*13e30*/  LDL.U8 R4, [R5+0x15] ;  /* 0x0000150005047983 */ /* 0x001ee40000100000 */
[----:B---3--:R-:W-:-:S06]  /*13e40*/  IMAD.IADD R4, R1, 0x1, R4 ;  /* 0x0000000101047824 */ /* 0x008fcc00078e0204 */
[----:B------:R-:W3:Y:S01]  /*13e50*/  LDL.U8 R4, [R4+0x4065] ;  /* 0x0040650004047983 */ /* 0x000ee20000100000 */
[----:B------:R-:W-:-:S03]  /*13e60*/  ISETP.NE.AND P1, PT, R27, 0x2, PT ;  /* 0x000000021b00780c */ /* 0x000fc60003f25270 */
[----:B---3--:R0:W-:Y:S10]  /*13e70*/  STL.U8 [R5+0x29], R4 ;  /* 0x0000290405007387 */ /* 0x0081f40000100000 */
[----:B------:R-:W-:Y:S05]  /*13e80*/  @!P1 BRA `(.L_x_370) ;  /* 0x0000000000109947 */ /* 0x000fea0003800000 */
[----:B0-----:R-:W3:Y:S02]  /*13e90*/  LDL.U8 R4, [R5+0x16] ;  /* 0x0000160005047983 */ /* 0x001ee40000100000 */
[----:B---3--:R-:W-:-:S06]  /*13ea0*/  IMAD.IADD R4, R1, 0x1, R4 ;  /* 0x0000000101047824 */ /* 0x008fcc00078e0204 */
[----:B------:R-:W3:Y:S04]  /*13eb0*/  LDL.U8 R4, [R4+0x4065] ;  /* 0x0040650004047983 */ /* 0x000ee80000100000 */
[----:B---3--:R0:W-:Y:S02]  /*13ec0*/  STL.U8 [R5+0x2a], R4 ;  /* 0x00002a0405007387 */ /* 0x0081e40000100000 */
.L_x_370:
[----:B------:R-:W-:Y:S01]  /*13ed0*/  ISETP.GE.U32.AND P1, PT, R17, 0xf, PT ;  /* 0x0000000f1100780c */ /* 0x000fe20003f26070 */
[----:B------:R-:W-:Y:S02]  /*13ee0*/  HFMA2 R6, -RZ, RZ, 0, 0 ;  /* 0x00000000ff067431 */ /* 0x000fe400000001ff */
[----:B0--3--:R-:W-:-:S10]  /*13ef0*/  IMAD.MOV.U32 R4, RZ, RZ, RZ ;  /* 0x000000ffff047224 */ /* 0x009fd400078e00ff */
[----:B------:R-:W-:Y:S05]  /*13f00*/  @!P1 BRA `(.L_x_371) ;  /* 0x0000000400489947 */ /* 0x000fea0003800000 */
[----:B------:R-:W-:Y:S02]  /*13f10*/  IMAD.MOV.U32 R4, RZ, RZ, RZ ;  /* 0x000000ffff047224 */ /* 0x000fe400078e00ff */
[----:B------:R-:W-:-:S07]  /*13f20*/  IMAD.MOV.U32 R6, RZ, RZ, RZ ;  /* 0x000000ffff067224 */ /* 0x000fce00078e00ff */
.L_x_372:
[----:B-1----:R-:W-:-:S05]  /*13f30*/  IMAD.IADD R5, R1, 0x1, R4 ;  /* 0x0000000101057824 */ /* 0x002fca00078e0204 */
[----:B----4-:R-:W3:Y:S04]  /*13f40*/  LDL.64 R8, [R5+0x28] ;  /* 0x0000280005087983 */ /* 0x010ee80000100a00 */
[----:B------:R-:W4:Y:S01]  /*13f50*/  LDL.64 R10, [R5+0x30] ;  /* 0x00003000050a7983 */ /* 0x000f220000100a00 */
[----:B------:R-:W-:Y:S01]  /*13f60*/  IMAD.MOV.U32 R43, RZ, RZ, 0x48 ;  /* 0x00000048ff2b7424 */ /* 0x000fe200078e00ff */
[C---:B---3--:R-:W-:Y:S02]  /*13f70*/  PRMT R40, R8.reuse, 0x7770, RZ ;  /* 0x0000777008287816 */ /* 0x048fe400000000ff */
[C---:B------:R-:W-:Y:S02]  /*13f80*/  PRMT R42, R8.reuse, 0x7771, RZ ;  /* 0x00007771082a7816 */ /* 0x040fe400000000ff */
[----:B------:R-:W-:Y:S01]  /*13f90*/  PRMT R44, R8, 0x7772, RZ ;  /* 0x00007772082c7816 */ /* 0x000fe200000000ff */
[--C-:B------:R-:W-:Y:S01]  /*13fa0*/  IMAD R53, R40, 0xa8, R43.reuse ;  /* 0x000000a828357824 */ /* 0x100fe200078e022b */
[----:B------:R-:W-:Y:S01]  /*13fb0*/  PRMT R8, R8, 0x7773, RZ ;  /* 0x0000777308087816 */ /* 0x000fe200000000ff */
[--C-:B------:R-:W-:Y:S01]  /*13fc0*/  IMAD R63, R42, 0xa8, R43.reuse ;  /* 0x000000a82a3f7824 */ /* 0x100fe200078e022b */
[----:B----4-:R-:W-:Y:S01]  /*13fd0*/  PRMT R58, R10, 0x7770, RZ ;  /* 0x000077700a3a7816 */ /* 0x010fe200000000ff */
        /* <DEDUP_REMOVED lines=9> */
[C---:B------:R-:W-:Y:S01]  /*14070*/  PRMT R52, R9.reuse, 0x7771, RZ ;  /* 0x0000777109347816 */ /* 0x040fe200000000ff */
[--C-:B------:R-:W-:Y:S01]  /*14080*/  IMAD R59, R50, 0xa8, R43.reuse ;  /* 0x000000a8323b7824 */ /* 0x100fe200078e022b */
[C---:B------:R-:W-:Y:S01]  /*14090*/  PRMT R54, R9.reuse, 0x7772, RZ ;  /* 0x0000777209367816 */ /* 0x040fe200000000ff */
[----:B------:R-:W0:Y:S01]  /*140a0*/  LDC R53, c[0x3][R53+0x4] ;  /* 0x00c0010035357b82 */ /* 0x000e220000000800 */
[----:B------:R-:W-:Y:S01]  /*140b0*/  PRMT R56, R9, 0x7773, RZ ;  /* 0x0000777309387816 */ /* 0x000fe200000000ff */
[----:B------:R-:W-:Y:S01]  /*140c0*/  IMAD R9, R10, 0xa8, R43 ;  /* 0x000000a80a097824 */ /* 0x000fe200078e022b */
[C---:B------:R-:W-:Y:S01]  /*140d0*/  LEA R40, R4.reuse, R59, 0x2 ;  /* 0x0000003b04287211 */ /* 0x040fe200078e10ff */
[----:B------:R-:W-:Y:S01]  /*140e0*/  IMAD R10, R4, 0x4, R65 ;  /* 0x00000004040a7824 */ /* 0x000fe200078e0241 */
[C---:B------:R-:W-:Y:S01]  /*140f0*/  PRMT R66, R11.reuse, 0x7771, RZ ;  /* 0x000077710b427816 */ /* 0x040fe200000000ff */
[--C-:B------:R-:W-:Y:S01]  /*14100*/  IMAD R61, R52, 0xa8, R43.reuse ;  /* 0x000000a8343d7824 */ /* 0x100fe200078e022b */
[C---:B------:R-:W-:Y:S01]  /*14110*/  PRMT R64, R11.reuse, 0x7770, RZ ;  /* 0x000077700b407816 */ /* 0x040fe200000000ff */
[----:B------:R-:W0:Y:S01]  /*14120*/  LDC R8, c[0x3][R8+0x8] ;  /* 0x00c0020008087b82 */ /* 0x000e220000000800 */
[--C-:B------:R-:W-:Y:S01]  /*14130*/  IMAD R55, R54, 0xa8, R43.reuse ;  /* 0x000000a836377824 */ /* 0x100fe200078e022b */
[C---:B------:R-:W-:Y:S01]  /*14140*/  PRMT R68, R11.reuse, 0x7772, RZ ;  /* 0x000077720b447816 */ /* 0x040fe200000000ff */
[----:B------:R-:W-:Y:S01]  /*14150*/  IMAD R57, R56, 0xa8, R43 ;  /* 0x000000a838397824 */ /* 0x000fe200078e022b */
[----:B------:R-:W-:Y:S01]  /*14160*/  PRMT R69, R11, 0x7773, RZ ;  /* 0x000077730b457816 */ /* 0x000fe200000000ff */
[----:B------:R-:W-:-:S02]  /*14170*/  IMAD R61, R4, 0x4, R61 ;  /* 0x00000004043d7824 */ /* 0x000fc400078e023d */
[--C-:B------:R-:W-:Y:S01]  /*14180*/  IMAD R45, R58, 0xa8, R43.reuse ;  /* 0x000000a83a2d7824 */ /* 0x100fe200078e022b */
        /* <DEDUP_REMOVED lines=10> */
[----:B------:R-:W3:Y:S01]  /*14230*/  LDC R40, c[0x3][R40+0x14] ;  /* 0x00c0050028287b82 */ /* 0x000ee20000000800 */
[C---:B------:R-:W-:Y:S01]  /*14240*/  IMAD R41, R4.reuse, 0x4, R41 ;  /* 0x0000000404297824 */ /* 0x040fe200078e0229 */
[C---:B------:R-:W-:Y:S01]  /*14250*/  LEA R5, R4.reuse, R5, 0x2 ;  /* 0x0000000504057211 */ /* 0x040fe200078e10ff */
[----:B------:R-:W-:Y:S02]  /*14260*/  IMAD R50, R4, 0x4, R9 ;  /* 0x0000000404327824 */ /* 0x000fe400078e0209 */
[----:B------:R-:W-:-:S02]  /*14270*/  IMAD R11, R68, 0xa8, R43 ;  /* 0x000000a8440b7824 */ /* 0x000fc400078e022b */
[----:B------:R-:W-:Y:S01]  /*14280*/  IMAD R43, R69, 0xa8, R43 ;  /* 0x000000a8452b7824 */ /* 0x000fe200078e022b */
[----:B------:R-:W3:Y:S01]  /*14290*/  LDC R55, c[0x3][R61+0x18] ;  /* 0x00c006003d377b82 */ /* 0x000ee20000000800 */
[C---:B------:R-:W-:Y:S02]  /*142a0*/  IMAD R39, R4.reuse, 0x4, R39 ;  /* 0x0000000404277824 */ /* 0x040fe400078e0227 */
[C---:B------:R-:W-:Y:S02]  /*142b0*/  IMAD R11, R4.reuse, 0x4, R11 ;  /* 0x00000004040b7824 */ /* 0x040fe400078e020b */
[C---:B------:R-:W-:Y:S02]  /*142c0*/  IMAD R43, R4.reuse, 0x4, R43 ;  /* 0x00000004042b7824 */ /* 0x040fe400078e022b */
[----:B------:R-:W-:Y:S01]  /*142d0*/  VIADD R4, R4, 0x10 ;  /* 0x0000001004047836 */ /* 0x000fe20000000000 */
[----:B------:R-:W4:Y:S04]  /*142e0*/  LDC R42, c[0x3][R42+0x1c] ;  /* 0x00c007002a2a7b82 */ /* 0x000f280000000800 */
[----:B------:R-:W-:-:S04]  /*142f0*/  ISETP.NE.AND P1, PT, R4, R22, PT ;  /* 0x000000160400720c */ /* 0x000fc80003f25270 */
[----:B------:R-:W4:Y:S01]  /*14300*/  LDC R45, c[0x3][R57+0x20] ;  /* 0x00c00800392d7b82 */ /* 0x000f220000000800 */
[----:B0-----:R-:W-:-:S07]  /*14310*/  IADD3 R8, PT, PT, R8, R53, R6 ;  /* 0x0000003508087210 */ /* 0x001fce0007ffe006 */
[----:B------:R-:W0:Y:S08]  /*14320*/  LDC R9, c[0x3][R44+0x24] ;  /* 0x00c009002c097b82 */ /* 0x000e300000000800 */
[----:B------:R-:W0:Y:S01]  /*14330*/  LDC R51, c[0x3][R51+0x28] ;  /* 0x00c00a0033337b82 */ /* 0x000e220000000800 */
[----:B-1----:R-:W-:-:S07]  /*14340*/  IADD3 R8, PT, PT, R59, R10, R8 ;  /* 0x0000000a3b087210 */ /* 0x002fce0007ffe008 */
[----:B------:R-:W1:Y:S08]  /*14350*/  LDC R41, c[0x3][R41+0x2c] ;  /* 0x00c00b0029297b82 */ /* 0x000e700000000800 */
[----:B------:R-:W1:Y:S01]  /*14360*/  LDC R50, c[0x3][R50+0x30] ;  /* 0x00c00c0032327b82 */ /* 0x000e620000000800 */
[----:B---3--:R-:W-:-:S07]  /*14370*/  IADD3 R8, PT, PT, R55, R40, R8 ;  /* 0x0000002837087210 */ /* 0x008fce0007ffe008 */
[----:B------:R-:W3:Y:S08]  /*14380*/  LDC R39, c[0x3][R39+0x34] ;  /* 0x00c00d0027277b82 */ /* 0x000ef00000000800 */
[----:B------:R-:W3:Y:S01]  /*14390*/  LDC R5, c[0x3][R5+0x38] ;  /* 0x00c00e0005057b82 */ /* 0x000ee20000000800 */
[----:B----4-:R-:W-:-:S07]  /*143a0*/  IADD3 R8, PT, PT, R45, R42, R8 ;  /* 0x0000002a2d087210 */ /* 0x010fce0007ffe008 */
[----:B------:R-:W4:Y:S08]  /*143b0*/  LDC R11, c[0x3][R11+0x3c] ;  /* 0x00c00f000b0b7b82 */ /* 0x000f300000000800 */
[----:B------:R-:W4:Y:S01]  /*143c0*/  LDC R43, c[0x3][R43+0x40] ;  /* 0x00c010002b2b7b82 */ /* 0x000f220000000800 */
[----:B0-----:R-:W-:-:S04]  /*143d0*/  IADD3 R8, PT, PT, R51, R9, R8 ;  /* 0x0000000933087210 */ /* 0x001fc80007ffe008 */
[----:B-1----:R-:W-:-:S04]  /*143e0*/  IADD3 R8, PT, PT, R50, R41, R8 ;  /* 0x0000002932087210 */ /* 0x002fc80007ffe008 */
[----:B---3--:R-:W-:-:S04]  /*143f0*/  IADD3 R8, PT, PT, R5, R39, R8 ;  /* 0x0000002705087210 */ /* 0x008fc80007ffe008 */
[----:B----4-:R-:W-:Y:S01]  /*14400*/  IADD3 R6, PT, PT, R43, R11, R8 ;  /* 0x0000000b2b067210 */ /* 0x010fe20007ffe008 */
[----:B------:R-:W-:Y:S06]  /*14410*/  @P1 BRA `(.L_x_372) ;  /* 0xfffffff800c41947 */ /* 0x000fec000383ffff */
[----:B------:R-:W-:-:S07]  /*14420*/  IMAD.MOV.U32 R4, RZ, RZ, R22 ;  /* 0x000000ffff047224 */ /* 0x000fce00078e0016 */
.L_x_371:
[----:B------:R-:W-:-:S13]  /*14430*/  ISETP.NE.AND P1, PT, R19, RZ, PT ;  /* 0x000000ff1300720c */ /* 0x000fda0003f25270 */
[----:B------:R-:W-:Y:S05]  /*14440*/  @!P1 BRA `(.L_x_364) ;  /* 0x00000004005c9947 */ /* 0x000fea0003800000 */
[----:B------:R-:W-:Y:S02]  /*14450*/  ISETP.GE.U32.AND P1, PT, R29, 0x7, PT ;  /* 0x000000071d00780c */ /* 0x000fe40003f26070 */
[----:B------:R-:W-:-:S11]  /*14460*/  ISETP.NE.AND P2, PT, R20, RZ, PT ;  /* 0x000000ff1400720c */ /* 0x000fd60003f45270 */
[----:B------:R-:W-:Y:S05]  /*14470*/  @!P1 BRA `(.L_x_373) ;  /* 0x00000000009c9947 */ /* 0x000fea0003800000 */
[----:B------:R-:W-:-:S05]  /*14480*/  IMAD.IADD R52, R1, 0x1, R4 ;  /* 0x0000000101347824 */ /* 0x000fca00078e0204 */
[----:B-1----:R-:W3:Y:S04]  /*14490*/  LDL.U8 R5, [R52+0x28] ;  /* 0x0000280034057983 */ /* 0x002ee80000100000 */
[----:B----4-:R-:W4:Y:S04]  /*144a0*/  LDL.U8 R8, [R52+0x29] ;  /* 0x0000290034087983 */ /* 0x010f280000100000 */
[----:B------:R-:W5:Y:S04]  /*144b0*/  LDL.U8 R10, [R52+0x2a] ;  /* 0x00002a00340a7983 */ /* 0x000f680000100000 */
[----:B------:R-:W2:Y:S04]  /*144c0*/  LDL.U8 R39, [R52+0x2b] ;  /* 0x00002b0034277983 */ /* 0x000ea80000100000 */
[----:B------:R-:W2:Y:S04]  /*144d0*/  LDL.U8 R40, [R52+0x2c] ;  /* 0x00002c0034287983 */ /* 0x000ea80000100000 */
[----:B------:R-:W2:Y:S04]  /*144e0*/  LDL.U8 R42, [R52+0x2d] ;  /* 0x00002d00342a7983 */ /* 0x000ea80000100000 */
[----:B------:R-:W2:Y:S04]  /*144f0*/  LDL.U8 R44, [R52+0x2e] ;  /* 0x00002e00342c7983 */ /* 0x000ea80000100000 */
[----:B------:R-:W2:Y:S01]  /*14500*/  LDL.U8 R50, [R52+0x2f] ;  /* 0x00002f0034327983 */ /* 0x000ea20000100000 */
[----:B------:R-:W-:-:S04]  /*14510*/  IMAD.MOV.U32 R51, RZ, RZ, 0x48 ;  /* 0x00000048ff337424 */ /* 0x000fc800078e00ff */
[--C-:B---3--:R-:W-:Y:S02]  /*14520*/  IMAD R5, R5, 0xa8, R51.reuse ;  /* 0x000000a805057824 */ /* 0x108fe400078e0233 */
[----:B----4-:R-:W-:Y:S02]  /*14530*/  IMAD R9, R8, 0xa8, R51 ;  /* 0x000000a808097824 */ /* 0x010fe400078e0233 */
[----:B------:R-:W-:Y:S02]  /*14540*/  IMAD R5, R4, 0x4, R5 ;  /* 0x0000000404057824 */ /* 0x000fe400078e0205 */
[----:B-----5:R-:W-:Y:S02]  /*14550*/  IMAD R11, R10, 0xa8, R51 ;  /* 0x000000a80a0b7824 */ /* 0x020fe400078e0233 */
[C---:B------:R-:W-:Y:S02]  /*14560*/  IMAD R9, R4.reuse, 0x4, R9 ;  /* 0x0000000404097824 */ /* 0x040fe400078e0209 */
[--C-:B--2---:R-:W-:Y:S01]  /*14570*/  IMAD R39, R39, 0xa8, R51.reuse ;  /* 0x000000a827277824 */ /* 0x104fe200078e0233 */
        /* <DEDUP_REMOVED lines=23> */
.L_x_373:
[----:B------:R-:W-:Y:S05]  /*146f0*/  @!P2 BRA `(.L_x_364) ;  /* 0x0000000000b0a947 */ /* 0x000fea0003800000 */
[----:B------:R-:W-:-:S13]  /*14700*/  ISETP.GE.U32.AND P1, PT, R30, 0x3, PT ;  /* 0x000000031e00780c */ /* 0x000fda0003f26070 */
[----:B------:R-:W-:Y:S05]  /*14710*/  @!P1 BRA `(.L_x_374) ;  /* 0x0000000000549947 */ /* 0x000fea0003800000 */
[----:B-1----:R-:W-:-:S05]  /*14720*/  IMAD.IADD R5, R1, 0x1, R4 ;  /* 0x0000000101057824 */ /* 0x002fca00078e0204 */
[----:B----4-:R-:W3:Y:S04]  /*14730*/  LDL.U8 R8, [R5+0x28] ;  /* 0x0000280005087983 */ /* 0x010ee80000100000 */
[----:B------:R-:W4:Y:S04]  /*14740*/  LDL.U8 R10, [R5+0x29] ;  /* 0x00002900050a7983 */ /* 0x000f280000100000 */
[----:B------:R-:W5:Y:S04]  /*14750*/  LDL.U8 R40, [R5+0x2a] ;  /* 0x00002a0005287983 */ /* 0x000f680000100000 */
[----:B------:R-:W2:Y:S01]  /*14760*/  LDL.U8 R42, [R5+0x2b] ;  /* 0x00002b00052a7983 */ /* 0x000ea20000100000 */
[----:B------:R-:W-:-:S04]  /*14770*/  IMAD.MOV.U32 R9, RZ, RZ, 0x48 ;  /* 0x00000048ff097424 */ /* 0x000fc800078e00ff */
[--C-:B---3--:R-:W-:Y:S02]  /*14780*/  IMAD R11, R8, 0xa8, R9.reuse ;  /* 0x000000a8080b7824 */ /* 0x108fe400078e0209 */
[----:B----4-:R-:W-:-:S03]  /*14790*/  IMAD R39, R10, 0xa8, R9 ;  /* 0x000000a80a277824 */ /* 0x010fc600078e0209 */
[----:B------:R-:W-:Y:S01]  /*147a0*/  LEA R11, R4, R11, 0x2 ;  /* 0x0000000b040b7211 */ /* 0x000fe200078e10ff */
[----:B-----5:R-:W-:Y:S02]  /*147b0*/  IMAD R41, R40, 0xa8, R9 ;  /* 0x000000a828297824 */ /* 0x020fe400078e0209 */
[----:B------:R-:W-:-:S03]  /*147c0*/  IMAD R39, R4, 0x4, R39 ;  /* 0x0000000404277824 */ /* 0x000fc600078e0227 */
[----:B------:R-:W0:Y:S01]  /*147d0*/  LDC R11, c[0x3][R11+0x4] ;  /* 0x00c001000b0b7b82 */ /* 0x000e220000000800 */
[----:B--2---:R-:W-:Y:S02]  /*147e0*/  IMAD R9, R42, 0xa8, R9 ;  /* 0x000000a82a097824 */ /* 0x004fe400078e0209 */
        /* <DEDUP_REMOVED lines=8> */
.L_x_374:
[----:B------:R-:W-:Y:S05]  /*14870*/  @!P0 BRA `(.L_x_364) ;  /* 0x0000000000508947 */ /* 0x000fea0003800000 */
[----:B-1----:R-:W-:-:S05]  /*14880*/  IMAD.IADD R10, R1, 0x1, R4 ;  /* 0x00000001010a7824 */ /* 0x002fca00078e0204 */
[----:B------:R-:W3:Y:S01]  /*14890*/  LDL.U8 R5, [R10+0x28] ;  /* 0x000028000a057983 */ /* 0x000ee20000100000 */
[----:B------:R-:W-:Y:S01]  /*148a0*/  IMAD.MOV.U32 R40, RZ, RZ, 0x48 ;  /* 0x00000048ff287424 */ /* 0x000fe200078e00ff */
[----:B------:R-:W-:-:S03]  /*148b0*/  ISETP.NE.AND P0, PT, R27, 0x1, PT ;  /* 0x000000011b00780c */ /* 0x000fc60003f05270 */
[----:B---3--:R-:W-:-:S04]  /*148c0*/  IMAD R5, R5, 0xa8, R40 ;  /* 0x000000a805057824 */ /* 0x008fc800078e0228 */
[----:B------:R-:W-:-:S06]  /*148d0*/  IMAD R5, R4, 0x4, R5 ;  /* 0x0000000404057824 */ /* 0x000fcc00078e0205 */
[----:B------:R-:W0:Y:S02]  /*148e0*/  LDC R5, c[0x3][R5+0x4] ;  /* 0x00c0010005057b82 */ /* 0x000e240000000800 */
[----:B0-----:R-:W-:Y:S01]  /*148f0*/  IMAD.IADD R6, R6, 0x1, R5 ;  /* 0x0000000106067824 */ /* 0x001fe200078e0205 */
[----:B------:R-:W-:Y:S06]  /*14900*/  @!P0 BRA `(.L_x_364) ;  /* 0x00000000002c8947 */ /* 0x000fec0003800000 */
[----:B------:R-:W-:Y:S01]  /*14910*/  ISETP.NE.AND P0, PT, R27, 0x2, PT ;  /* 0x000000021b00780c */ /* 0x000fe20003f05270 */
[----:B------:R-:W3:-:S12]  /*14920*/  LDL.U8 R5, [R10+0x29] ;  /* 0x000029000a057983 */ /* 0x000ed80000100000 */
[----:B----4-:R-:W4:Y:S01]  /*14930*/  @P0 LDL.U8 R8, [R10+0x2a] ;  /* 0x00002a000a080983 */ /* 0x010f220000100000 */
[----:B---3--:R-:W-:-:S05]  /*14940*/  IMAD R5, R5, 0xa8, R40 ;  /* 0x000000a805057824 */ /* 0x008fca00078e0228 */
[----:B------:R-:W-:-:S06]  /*14950*/  LEA R5, R4, R5, 0x2 ;  /* 0x0000000504057211 */ /* 0x000fcc00078e10ff */
[----:B------:R-:W0:Y:S01]  /*14960*/  LDC R5, c[0x3][R5+0x8] ;  /* 0x00c0020005057b82 */ /* 0x000e220000000800 */
[----:B----4-:R-:W-:-:S04]  /*14970*/  @P0 IMAD R9, R8, 0xa8, R40 ;  /* 0x000000a808090824 */ /* 0x010fc800078e0228 */
[----:B------:R-:W-:-:S06]  /*14980*/  @P0 IMAD R9, R4, 0x4, R9 ;  /* 0x0000000404090824 */ /* 0x000fcc00078e0209 */
[----:B------:R-:W1:Y:S01]  /*14990*/  @P0 LDC R9, c[0x3][R9+0xc] ;  /* 0x00c0030009090b82 */ /* 0x000e620000000800 */
[----:B0-----:R-:W-:-:S04]  /*149a0*/  IMAD.IADD R6, R6, 0x1, R5 ;  /* 0x0000000106067824 */ /* 0x001fc800078e0205 */
[----:B-1----:R-:W-:-:S07]  /*149b0*/  @P0 IMAD.IADD R6, R6, 0x1, R9 ;  /* 0x0000000106060824 */ /* 0x002fce00078e0209 */
.L_x_364:
[----:B------:R-:W-:Y:S01]  /*149c0*/  IADD3 R2, P0, PT, R2, 0x4, RZ ;  /* 0x0000000402027810 */ /* 0x000fe20007f1e0ff */
[----:B------:R5:W-:Y:S04]  /*149d0*/  STL [R3], R6 ;  /* 0x0000000603007387 */ /* 0x000be80000100800 */
[----:B------:R-:W-:Y:S02]  /*149e0*/  IMAD.X R0, RZ, RZ, R0, P0 ;  /* 0x000000ffff007224 */ /* 0x000fe400000e0600 */
[----:B-----5:R-:W-:Y:S01]  /*149f0*/  VIADD R3, R3, 0x4 ;  /* 0x0000000403037836 */ /* 0x020fe20000000000 */
[----:B------:R-:W-:Y:S06]  /*14a00*/  BRA `(.L_x_353) ;  /* 0x0000005800b47947 */ /* 0x000fec0003800000 */
.L_x_293:
[----:B------:R-:W-:-:S09]  /*14a10*/  UISETP.NE.AND UP0, UPT, UR10, URZ, UPT ;  /* 0x000000ff0a00728c */ /* 0x000fd2000bf05270 */
[----:B------:R-:W-:Y:S05]  /*14a20*/  BRA.U !UP0, `(.L_x_375) ;  /* 0x0000003108ec7547 */ /* 0x000fea000b800000 */
[----:B0--3--:R-:W-:Y:S01]  /*14a30*/  VIADD R4, R17, -UR25 ;  /* 0x8000001911047c36 */ /* 0x009fe20008000000 */
[----:B------:R-:W-:Y:S01]  /*14a40*/  LOP3.LUT R42, R42, 0x3, RZ, 0xc0, !PT ;  /* 0x000000032a2a7812 */ /* 0x000fe200078ec0ff */
[----:B------:R-:W-:-:S03]  /*14a50*/  ULOP3.LUT UR11, UR22, 0xfffffff0, URZ, 0xc0, !UPT ;  /* 0xfffffff0160b7892 */ /* 0x000fc6000f8ec0ff */
[----:B------:R-:W-:-:S13]  /*14a60*/  ISETP.GE.U32.AND P0, PT, R4, 0xf, PT ;  /* 0x0000000f0400780c */ /* 0x000fda0003f06070 */
.L_x_463:
[----:B------:R-:W-:-:S09]  /*14a70*/  UISETP.GE.AND UP0, UPT, UR26, 0x1, UPT ;  /* 0x000000011a00788c */ /* 0x000fd2000bf06270 */
[----:B01234-:R-:W-:Y:S05]  /*14a80*/  BRA.U !UP0, `(.L_x_376) ;  /* 0x0000000508887547 */ /* 0x01ffea000b800000 */
[----:B------:R-:W-:Y:S01]  /*14a90*/  IMAD.MOV.U32 R4, RZ, RZ, RZ ;  /* 0x000000ffff047224 */ /* 0x000fe200078e00ff */
[----:B------:R-:W-:Y:S06]  /*14aa0*/  @!P0 BRA `(.L_x_377) ;  /* 0x0000000000cc8947 */ /* 0x000fec0003800000 */
[----:B------:R-:W-:-:S07]  /*14ab0*/  IMAD.MOV.U32 R6, RZ, RZ, RZ ;  /* 0x000000ffff067224 */ /* 0x000fce00078e00ff */
.L_x_378:
[C---:B01--4-:R-:W-:Y:S01]  /*14ac0*/  VIADD R8, R6.reuse, 0x6 ;  /* 0x0000000606087836 */ /* 0x053fe20000000000 */
[C---:B------:R-:W-:Y:S01]  /*14ad0*/  IADD3 R4, PT, PT, R6.reuse, 0x4, RZ ;  /* 0x0000000406047810 */ /* 0x040fe20007ffe0ff */
[C---:B------:R-:W-:Y:S02]  /*14ae0*/  VIADD R9, R6.reuse, 0x7 ;  /* 0x0000000706097836 */ /* 0x040fe40000000000 */
        /* <DEDUP_REMOVED lines=8> */
[----:B------:R-:W-:Y:S01]  /*14b70*/  VIADD R11, R6, 0x9 ;  /* 0x00000009060b7836 */ /* 0x000fe20000000000 */
        /* <DEDUP_REMOVED lines=8> */
[----:B------:R-:W-:Y:S01]  /*14c00*/  VIADD R44, R6, 0xd ;  /* 0x0000000d062c7836 */ /* 0x000fe20000000000 */
[----:B------:R-:W-:Y:S01]  /*14c10*/  PRMT R11, R4, 0x3340, R5 ;  /* 0x00003340040b7816 */ /* 0x000fe20000000005 */
[----:B------:R-:W-:Y:S01]  /*14c20*/  VIADD R5, R6, 0x2 ;  /* 0x0000000206057836 */ /* 0x000fe20000000000 */
        /* <DEDUP_REMOVED lines=26> */
[----:B0-----:R-:W-:-:S07]  /*14dd0*/  IMAD.U32 R4, RZ, RZ, UR11 ;  /* 0x0000000bff047e24 */ /* 0x001fce000f8e00ff */
.L_x_377:
[----:B------:R-:W-:-:S09]  /*14de0*/  ULOP3.LUT UP0, URZ, UR22, 0xf, URZ, 0xc0, !UPT ;  /* 0x0000000f16ff7892 */ /* 0x000fd2000f80c0ff */
[----:B------:R-:W-:Y:S05]  /*14df0*/  BRA.U !UP0, `(.L_x_376) ;  /* 0x0000000108ac7547 */ /* 0x000fea000b800000 */
[----:B------:R-:W-:Y:S02]  /*14e00*/  ISETP.GE.U32.AND P1, PT, R40, 0x7, PT ;  /* 0x000000072800780c */ /* 0x000fe40003f26070 */
[----:B------:R-:W-:-:S11]  /*14e10*/  LOP3.LUT P2, RZ, R39, 0x7, RZ, 0xc0, !PT ;  /* 0x0000000727ff7812 */ /* 0x000fd6000784c0ff */
[----:B------:R-:W-:Y:S05]  /*14e20*/  @!P1 BRA `(.L_x_379) ;  /* 0x0000000000449947 */ /* 0x000fea0003800000 */
[----:B-1----:R-:W-:Y:S01]  /*14e30*/  IADD3 R44, PT, PT, R1, R4, RZ ;  /* 0x00000004012c7210 */ /* 0x002fe20007ffe0ff */
[C---:B------:R-:W-:Y:S02]  /*14e40*/  VIADD R5, R4.reuse, 0x1 ;  /* 0x0000000104057836 */ /* 0x040fe40000000000 */
[C---:B------:R-:W-:Y:S02]  /*14e50*/  VIADD R6, R4.reuse, 0x2 ;  /* 0x0000000204067836 */ /* 0x040fe40000000000 */
[C---:B----4-:R-:W-:Y:S01]  /*14e60*/  VIADD R8, R4.reuse, 0x3 ;  /* 0x0000000304087836 */ /* 0x050fe20000000000 */
        /* <DEDUP_REMOVED lines=11> */
[----:B------:R0:W-:Y:S02]  /*14f20*/  STL.U8 [R44+0x14], R4 ;  /* 0x000014042c007387 */ /* 0x0001e40000100000 */
[----:B0-----:R-:W-:-:S07]  /*14f30*/  VIADD R4, R4, 0x8 ;  /* 0x0000000804047836 */ /* 0x001fce0000000000 */
.L_x_379:
[----:B------:R-:W-:Y:S05]  /*14f40*/  @!P2 BRA `(.L_x_376) ;  /* 0x000000000058a947 */ /* 0x000fea0003800000 */
[----:B------:R-:W-:Y:S02]  /*14f50*/  ISETP.GE.U32.AND P1, PT, R41, 0x3, PT ;  /* 0x000000032900780c */ /* 0x000fe40003f26070 */
[----:B------:R-:W-:-:S11]  /*14f60*/  ISETP.NE.AND P2, PT, R42, RZ, PT ;  /* 0x000000ff2a00720c */ /* 0x000fd60003f45270 */
[----:B------:R-:W-:Y:S05]  /*14f70*/  @!P1 BRA `(.L_x_380) ;  /* 0x0000000000249947 */ /* 0x000fea0003800000 */
[----:B-1----:R-:W-:Y:S01]  /*14f80*/  IADD3 R5, PT, PT, R1, R4, RZ ;  /* 0x0000000401057210 */ /* 0x002fe20007ffe0ff */
[C---:B------:R-:W-:Y:S02]  /*14f90*/  VIADD R6, R4.reuse, 0x1 ;  /* 0x0000000104067836 */ /* 0x040fe40000000000 */
[C---:B----4-:R-:W-:Y:S02]  /*14fa0*/  VIADD R8, R4.reuse, 0x2 ;  /* 0x0000000204087836 */ /* 0x050fe40000000000 */
[C---:B------:R-:W-:Y:S01]  /*14fb0*/  VIADD R10, R4.reuse, 0x3 ;  /* 0x00000003040a7836 */ /* 0x040fe20000000000 */
[----:B------:R-:W-:Y:S04]  /*14fc0*/  STL.U8 [R5+0x15], R6 ;  /* 0x0000150605007387 */ /* 0x000fe80000100000 */
[----:B------:R-:W-:Y:S04]  /*14fd0*/  STL.U8 [R5+0x16], R8 ;  /* 0x0000160805007387 */ /* 0x000fe80000100000 */
[----:B------:R-:W-:Y:S04]  /*14fe0*/  STL.U8 [R5+0x17], R10 ;  /* 0x0000170a05007387 */ /* 0x000fe80000100000 */
[----:B------:R0:W-:Y:S02]  /*14ff0*/  STL.U8 [R5+0x14], R4 ;  /* 0x0000140405007387 */ /* 0x0001e40000100000 */
[----:B0-----:R-:W-:-:S07]  /*15000*/  VIADD R4, R4, 0x4 ;  /* 0x0000000404047836 */ /* 0x001fce0000000000 */
.L_x_380:
[----:B------:R-:W-:Y:S05]  /*15010*/  @!P2 BRA `(.L_x_376) ;  /* 0x000000000024a947 */ /* 0x000fea0003800000 */
[----:B-1--4-:R-:W-:Y:S01]  /*15020*/  IMAD.IADD R9, R1, 0x1, R4 ;  /* 0x0000000101097824 */ /* 0x012fe200078e0204 */
[----:B------:R-:W-:-:S04]  /*15030*/  ISETP.NE.AND P1, PT, R42, 0x1, PT ;  /* 0x000000012a00780c */ /* 0x000fc80003f25270 */
[----:B------:R0:W-:Y:S09]  /*15040*/  STL.U8 [R9+0x14], R4 ;  /* 0x0000140409007387 */ /* 0x0001f20000100000 */
[----:B------:R-:W-:Y:S05]  /*15050*/  @!P1 BRA `(.L_x_376) ;  /* 0x0000000000149947 */ /* 0x000fea0003800000 */
[----:B------:R-:W-:Y:S01]  /*15060*/  ISETP.NE.AND P1, PT, R42, 0x2, PT ;  /* 0x000000022a00780c */ /* 0x000fe20003f25270 */
[----:B------:R-:W-:-:S05]  /*15070*/  VIADD R5, R4, 0x1 ;  /* 0x0000000104057836 */ /* 0x000fca0000000000 */
[----:B------:R2:W-:Y:S07]  /*15080*/  STL.U8 [R9+0x15], R5 ;  /* 0x0000150509007387 */ /* 0x0005ee0000100000 */
[----:B0-----:R-:W-:-:S05]  /*15090*/  @P1 VIADD R4, R4, 0x2 ;  /* 0x0000000204041836 */ /* 0x001fca0000000000 */
[----:B------:R2:W-:Y:S02]  /*150a0*/  @P1 STL.U8 [R9+0x16], R4 ;  /* 0x0000160409001387 */ /* 0x0005e40000100000 */
.L_x_376:
[----:B------:R-:W-:Y:S01]  /*150b0*/  BSSY.RECONVERGENT B1, `(.L_x_381) ;  /* 0x000024c000017945 */ /* 0x000fe20003800200 */
.L_x_450:
[----:B---3--:R-:W3:Y:S01]  /*150c0*/  LDCU UR16, c[0x3][0x1b3c] ;  /* 0x00c36780ff1077ac */ /* 0x008ee20008000800 */
[----:B------:R-:W-:Y:S01]  /*150d0*/  IMAD.MOV.U32 R6, RZ, RZ, RZ ;  /* 0x000000ffff067224 */ /* 0x000fe200078e00ff */
[----:B---3--:R-:W-:-:S09]  /*150e0*/  UISETP.GE.AND UP0, UPT, UR16, 0x1, UPT ;  /* 0x000000011000788c */ /* 0x008fd2000bf06270 */
[----:B012-4-:R-:W-:Y:S05]  /*150f0*/  BRA.U !UP0, `(.L_x_382) ;  /* 0x0000001908ec7547 */ /* 0x017fea000b800000 */
[----:B------:R-:W-:Y:S01]  /*15100*/  ISETP.GE.U32.AND P1, PT, R17, 0x3, PT ;  /* 0x000000031100780c */ /* 0x000fe20003f26070 */
[----:B-1--4-:R-:W-:Y:S02]  /*15110*/  HFMA2 R8, -RZ, RZ, 0, 0 ;  /* 0x00000000ff087431 */ /* 0x012fe400000001ff */
[----:B0-2---:R-:W-:Y:S02]  /*15120*/  IMAD.MOV.U32 R4, RZ, RZ, RZ ;  /* 0x000000ffff047224 */ /* 0x005fe400078e00ff */
[----:B------:R-:W-:-:S08]  /*15130*/  IMAD.MOV.U32 R6, RZ, RZ, RZ ;  /* 0x000000ffff067224 */ /* 0x000fd000078e00ff */
[----:B------:R-:W-:Y:S05]  /*15140*/  @!P1 BRA `(.L_x_383) ;  /* 0x0000000800589947 */ /* 0x000fea0003800000 */
[----:B------:R-:W-:Y:S02]  /*15150*/  IMAD.MOV.U32 R8, RZ, RZ, RZ ;  /* 0x000000ffff087224 */ /* 0x000fe400078e00ff */
[----:B------:R-:W-:Y:S02]  /*15160*/  IMAD.MOV.U32 R4, RZ, RZ, RZ ;  /* 0x000000ffff047224 */ /* 0x000fe400078e00ff */
[----:B------:R-:W-:-:S07]  /*15170*/  IMAD.MOV.U32 R6, RZ, RZ, RZ ;  /* 0x000000ffff067224 */ /* 0x000fce00078e00ff */
.L_x_411:
[----:B------:R-:W-:-:S13]  /*15180*/  ISETP.GE.AND P2, PT, R6, UR10, PT ;  /* 0x0000000a06007c0c */ /* 0x000fda000bf46270 */
[----:B------:R-:W-:-:S05]  /*15190*/  @P2 IMAD.IADD R9, R1, 0x1, R4 ;  /* 0x0000000101092824 */ /* 0x000fca00078e0204 */
[----:B01----:R-:W2:Y:S01]  /*151a0*/  @P2 LDL.U8 R10, [R9+0x14] ;  /* 0x00001400090a2983 */ /* 0x003ea20000100000 */
[C---:B------:R-:W-:Y:S01]  /*151b0*/  IMAD.IADD R5, R1.reuse, 0x1, R8 ;  /* 0x0000000101057824 */ /* 0x040fe200078e0208 */
[----:B------:R-:W-:Y:S01]  /*151c0*/  IADD3 R8, PT, PT, R8, 0x4, RZ ;  /* 0x0000000408087810 */ /* 0x000fe20007ffe0ff */
[----:B--2---:R-:W-:-:S06]  /*151d0*/  @P2 IMAD.IADD R10, R1, 0x1, R10 ;  /* 0x00000001010a2824 */ /* 0x004fcc00078e020a */
[----:B------:R-:W5:Y:S01]  /*151e0*/  @P2 LDL.U8 R10, [R10+0x4065] ;  /* 0x004065000a0a2983 */ /* 0x000f620000100000 */
[----:B------:R-:W-:Y:S01]  /*151f0*/  BSSY.RECONVERGENT B2, `(.L_x_384) ;  /* 0x000001d000027945 */ /* 0x000fe20003800200 */
[----:B------:R-:W-:-:S03]  /*15200*/  ISETP.NE.AND P1, PT, R8, R21, PT ;  /* 0x000000150800720c */ /* 0x000fc60003f25270 */
        /* <DEDUP_REMOVED lines=9> */
.L_x_387:
[C---:B------:R-:W-:Y:S02]  /*152a0*/  IMAD.IADD R9, R1.reuse, 0x1, R6 ;  /* 0x0000000101097824 */ /* 0x040fe400078e0206 */
[----:B------:R-:W-:-:S03]  /*152b0*/  IMAD.IADD R44, R1, 0x1, R4 ;  /* 0x00000001012c7824 */ /* 0x000fc600078e0204 */
[----:B-----5:R-:W2:Y:S04]  /*152c0*/  LDL.U8 R10, [R9] ;  /* 0x00000000090a7983 */ /* 0x020ea80000100000 */
[----:B------:R-:W3:Y:S01]  /*152d0*/  LDL.U8 R44, [R44+0x14] ;  /* 0x000014002c2c7983 */ /* 0x000ee20000100000 */
[C---:B--2---:R-:W-:Y:S02]  /*152e0*/  IMAD.IADD R11, R1.reuse, 0x1, R10 ;  /* 0x00000001010b7824 */ /* 0x044fe400078e020a */
[----:B---3--:R-:W-:-:S04]  /*152f0*/  IMAD.IADD R10, R1, 0x1, R44 ;  /* 0x00000001010a7824 */ /* 0x008fc800078e022c */
[----:B------:R-:W2:Y:S04]  /*15300*/  LDL.U8 R11, [R11+0x4050] ;  /* 0x004050000b0b7983 */ /* 0x000ea80000100000 */
[----:B------:R-:W2:Y:S02]  /*15310*/  LDL.U8 R10, [R10+0x4065] ;  /* 0x004065000a0a7983 */ /* 0x000ea40000100000 */
[----:B--2---:R-:W-:-:S13]  /*15320*/  ISETP.GE.U32.AND P2, PT, R11, R10, PT ;  /* 0x0000000a0b00720c */ /* 0x004fda0003f46070 */
[----:B------:R-:W-:Y:S05]  /*15330*/  @P2 BREAK.RELIABLE B3 ;  /* 0x0000000000032942 */ /* 0x000fea0003800100 */
[----:B------:R-:W-:Y:S05]  /*15340*/  @P2 BRA `(.L_x_385) ;  /* 0x0000000000142947 */ /* 0x000fea0003800000 */
[----:B------:R-:W-:-:S07]  /*15350*/  PRMT R10, R11, 0x7610, R10 ;  /* 0x000076100b0a7816 */ /* 0x000fce000000000a */
.L_x_388:
[----:B------:R-:W-:Y:S05]  /*15360*/  BSYNC.RELIABLE B3 ;  /* 0x0000000000037941 */ /* 0x000fea0003800100 */
.L_x_386:
[----:B-----5:R1:W-:Y:S01]  /*15370*/  STL.U8 [R5+0x28], R10 ;  /* 0x0000280a05007387 */ /* 0x0203e20000100000 */
[----:B------:R-:W-:Y:S01]  /*15380*/  VIADD R6, R6, 0x1 ;  /* 0x0000000106067836 */ /* 0x000fe20000000000 */
[----:B------:R-:W-:Y:S06]  /*15390*/  BRA `(.L_x_389) ;  /* 0x0000000000087947 */ /* 0x000fec0003800000 */
.L_x_385:
[----:B-----5:R0:W-:Y:S01]  /*153a0*/  STL.U8 [R5+0x28], R10 ;  /* 0x0000280a05007387 */ /* 0x0201e20000100000 */
[----:B------:R-:W-:-:S07]  /*153b0*/  VIADD R4, R4, 0x1 ;  /* 0x0000000104047836 */ /* 0x000fce0000000000 */
.L_x_389:
[----:B------:R-:W-:Y:S05]  /*153c0*/  BSYNC.RECONVERGENT B2 ;  /* 0x0000000000027941 */ /* 0x000fea0003800200 */
.L_x_384:
[----:B------:R-:W-:Y:S01]  /*153d0*/  ISETP.GE.AND P2, PT, R6, UR10, PT ;  /* 0x0000000a06007c0c */ /* 0x000fe2000bf46270 */
[----:B------:R-:W-:Y:S04]  /*153e0*/  BSSY.RECONVERGENT B2, `(.L_x_390) ;  /* 0x0000022000027945 */ /* 0x000fe80003800200 */
[----:B------:R-:W-:Y:S08]  /*153f0*/  BSSY.RELIABLE B3, `(.L_x_391) ;  /* 0x000001b000037945 */ /* 0x000ff00003800100 */
[----:B------:R-:W-:Y:S05]  /*15400*/  @!P2 BRA `(.L_x_392) ;  /* 0x000000000014a947 */ /* 0x000fea0003800000 */
[----:B------:R-:W-:-:S05]  /*15410*/  IADD3 R9, PT, PT, R1, R4, RZ ;  /* 0x0000000401097210 */ /* 0x000fca0007ffe0ff */
[----:B01----:R-:W2:Y:S02]  /*15420*/  LDL.U8 R10, [R9+0x14] ;  /* 0x00001400090a7983 */ /* 0x003ea40000100000 */
[----:B--2---:R-:W-:-:S06]  /*15430*/  IMAD.IADD R10, R1, 0x1, R10 ;  /* 0x00000001010a7824 */ /* 0x004fcc00078e020a */
[----:B------:R-:W5:Y:S01]  /*15440*/  LDL.U8 R10, [R10+0x4065] ;  /* 0x004065000a0a7983 */ /* 0x000f620000100000 */
[----:B------:R-:W-:Y:S05]  /*15450*/  BRA `(.L_x_393) ;  /* 0x0000000000507947 */ /* 0x000fea0003800000 */
.L_x_392:
        /* <DEDUP_REMOVED lines=8> */
.L_x_394:
        /* <DEDUP_REMOVED lines=12> */
.L_x_393:
[----:B------:R-:W-:Y:S05]  /*155a0*/  BSYNC.RELIABLE B3 ;  /* 0x0000000000037941 */ /* 0x000fea0003800100 */
.L_x_391:
[----:B-----5:R1:W-:Y:S01]  /*155b0*/  STL.U8 [R5+0x29], R10 ;  /* 0x0000290a05007387 */ /* 0x0203e20000100000 */
[----:B------:R-:W-:Y:S01]  /*155c0*/  VIADD R4, R4, 0x1 ;  /* 0x0000000104047836 */ /* 0x000fe20000000000 */
[----:B------:R-:W-:Y:S06]  /*155d0*/  BRA `(.L_x_396) ;  /* 0x0000000000087947 */ /* 0x000fec0003800000 */
.L_x_395:
[----:B-----5:R0:W-:Y:S01]  /*155e0*/  STL.U8 [R5+0x29], R10 ;  /* 0x0000290a05007387 */ /* 0x0201e20000100000 */
[----:B------:R-:W-:-:S07]  /*155f0*/  IADD3 R6, PT, PT, R6, 0x1, RZ ;  /* 0x0000000106067810 */ /* 0x000fce0007ffe0ff */
.L_x_396:
[----:B------:R-:W-:Y:S05]  /*15600*/  BSYNC.RECONVERGENT B2 ;  /* 0x0000000000027941 */ /* 0x000fea0003800200 */
.L_x_390:
        /* <DEDUP_REMOVED lines=9> */
.L_x_399:
        /* <DEDUP_REMOVED lines=8> */
.L_x_401:
        /* <DEDUP_REMOVED lines=12> */
.L_x_400:
[----:B------:R-:W-:Y:S05]  /*157e0*/  BSYNC.RELIABLE B3 ;  /* 0x0000000000037941 */ /* 0x000fea0003800100 */
.L_x_398:
[----:B-----5:R0:W-:Y:S01]  /*157f0*/  STL.U8 [R5+0x2a], R10 ;  /* 0x00002a0a05007387 */ /* 0x0201e20000100000 */
[----:B------:R-:W-:Y:S01]  /*15800*/  IADD3 R4, PT, PT, R4, 0x1, RZ ;  /* 0x0000000104047810 */ /* 0x000fe20007ffe0ff */
[----:B------:R-:W-:Y:S06]  /*15810*/  BRA `(.L_x_403) ;  /* 0x0000000000087947 */ /* 0x000fec0003800000 */
.L_x_402:
[----:B-----5:R1:W-:Y:S01]  /*15820*/  STL.U8 [R5+0x2a], R10 ;  /* 0x00002a0a05007387 */ /* 0x0203e20000100000 */
[----:B------:R-:W-:-:S07]  /*15830*/  VIADD R6, R6, 0x1 ;  /* 0x0000000106067836 */ /* 0x000fce0000000000 */
.L_x_403:
[----:B------:R-:W-:Y:S05]  /*15840*/  BSYNC.RECONVERGENT B2 ;  /* 0x0000000000027941 */ /* 0x000fea0003800200 */
.L_x_397:
        /* <DEDUP_REMOVED lines=9> */
.L_x_406:
        /* <DEDUP_REMOVED lines=8> */
.L_x_408:
        /* <DEDUP_REMOVED lines=12> */
.L_x_407:
[----:B------:R-:W-:Y:S05]  /*15a20*/  BSYNC.RELIABLE B3 ;  /* 0x0000000000037941 */ /* 0x000fea0003800100 */
.L_x_405:
[----:B-----5:R1:W-:Y:S01]  /*15a30*/  STL.U8 [R5+0x2b], R10 ;  /* 0x00002b0a05007387 */ /* 0x0203e20000100000 */
[----:B------:R-:W-:Y:S01]  /*15a40*/  VIADD R4, R4, 0x1 ;  /* 0x0000000104047836 */ /* 0x000fe20000000000 */
[----:B------:R-:W-:Y:S06]  /*15a50*/  BRA `(.L_x_410) ;  /* 0x0000000000087947 */ /* 0x000fec0003800000 */
.L_x_409:
[----:B-----5:R0:W-:Y:S01]  /*15a60*/  STL.U8 [R5+0x2b], R10 ;  /* 0x00002b0a05007387 */ /* 0x0201e20000100000 */
[----:B------:R-:W-:-:S07]  /*15a70*/  VIADD R6, R6, 0x1 ;  /* 0x0000000106067836 */ /* 0x000fce0000000000 */
.L_x_410:
[----:B------:R-:W-:Y:S05]  /*15a80*/  BSYNC.RECONVERGENT B2 ;  /* 0x0000000000027941 */ /* 0x000fea0003800200 */
.L_x_404:
[----:B------:R-:W-:Y:S05]  /*15a90*/  @P1 BRA `(.L_x_411) ;  /* 0xfffffff400b81947 */ /* 0x000fea000383ffff */
[----:B------:R-:W-:-:S07]  /*15aa0*/  IMAD.MOV.U32 R8, RZ, RZ, R21 ;  /* 0x000000ffff087224 */ /* 0x000fce00078e0015 */
.L_x_383:
        /* <DEDUP_REMOVED lines=12> */
.L_x_415:
        /* <DEDUP_REMOVED lines=8> */
.L_x_417:
[C---:B------:R-:W-:Y:S01]  /*15bf0*/  IMAD.IADD R10, R1.reuse, 0x1, R4 ;  /* 0x00000001010a7824 */ /* 0x040fe200078e0204 */
[----:B------:R-:W-:-:S05]  /*15c00*/  IADD3 R9, PT, PT, R1, R6, RZ ;  /* 0x0000000601097210 */ /* 0x000fca0007ffe0ff */
        /* <DEDUP_REMOVED lines=10> */
.L_x_416:
[----:B------:R-:W-:Y:S05]  /*15cb0*/  BSYNC.RELIABLE B3 ;  /* 0x0000000000037941 */ /* 0x000fea0003800100 */
.L_x_414:
[----:B-----5:R1:W-:Y:S01]  /*15cc0*/  STL.U8 [R5+0x28], R8 ;  /* 0x0000280805007387 */ /* 0x0203e20000100000 */
[----:B------:R-:W-:Y:S01]  /*15cd0*/  VIADD R4, R4, 0x1 ;  /* 0x0000000104047836 */ /* 0x000fe20000000000 */
[----:B------:R-:W-:Y:S06]  /*15ce0*/  BRA `(.L_x_419) ;  /* 0x0000000000087947 */ /* 0x000fec0003800000 */
.L_x_418:
[----:B-----5:R0:W-:Y:S01]  /*15cf0*/  STL.U8 [R5+0x28], R8 ;  /* 0x0000280805007387 */ /* 0x0201e20000100000 */
[----:B------:R-:W-:-:S07]  /*15d00*/  VIADD R6, R6, 0x1 ;  /* 0x0000000106067836 */ /* 0x000fce0000000000 */
.L_x_419:
[----:B------:R-:W-:Y:S05]  /*15d10*/  BSYNC.RECONVERGENT B2 ;  /* 0x0000000000027941 */ /* 0x000fea0003800200 */
.L_x_413:
        /* <DEDUP_REMOVED lines=12> */
.L_x_423:
[----:B------:R-:W-:-:S13]  /*15de0*/  ISETP.GE.AND P2, PT, R4, UR26, PT ;  /* 0x0000001a04007c0c */ /* 0x000fda000bf46270 */
[----:B------:R-:W-:Y:S05]  /*15df0*/  @P2 BREAK.RELIABLE B4 ;  /* 0x0000000000042942 */ /* 0x000fea0003800100 */
[----:B------:R-:W-:Y:S05]  /*15e00*/  @!P2 BRA `(.L_x_425) ;  /* 0x000000000014a947 */ /* 0x000fea0003800000 */
[----:B------:R-:W-:-:S05]  /*15e10*/  IMAD.IADD R9, R1, 0x1, R6 ;  /* 0x0000000101097824 */ /* 0x000fca00078e0206 */
[----:B01----:R-:W2:Y:S02]  /*15e20*/  LDL.U8 R8, [R9] ;  /* 0x0000000009087983 */ /* 0x003ea40000100000 */
[----:B--2---:R-:W-:-:S06]  /*15e30*/  IADD3 R8, PT, PT, R1, R8, RZ ;  /* 0x0000000801087210 */ /* 0x004fcc0007ffe0ff */
[----:B------:R-:W5:Y:S01]  /*15e40*/  LDL.U8 R8, [R8+0x4050] ;  /* 0x0040500008087983 */ /* 0x000f620000100000 */
[----:B------:R-:W-:Y:S05]  /*15e50*/  BRA `(.L_x_426) ;  /* 0x0000000000407947 */ /* 0x000fea0003800000 */
.L_x_425:
        /* <DEDUP_REMOVED lines=12> */
.L_x_424:
[----:B------:R-:W-:Y:S05]  /*15f20*/  BSYNC.RELIABLE B4 ;  /* 0x0000000000047941 */ /* 0x000fea0003800100 */
.L_x_422:
[----:B-----5:R1:W-:Y:S01]  /*15f30*/  STL.U8 [R5+0x29], R8 ;  /* 0x0000290805007387 */ /* 0x0203e20000100000 */
[----:B------:R-:W-:Y:S01]  /*15f40*/  VIADD R4, R4, 0x1 ;  /* 0x0000000104047836 */ /* 0x000fe20000000000 */
[----:B------:R-:W-:Y:S06]  /*15f50*/  BRA `(.L_x_427) ;  /* 0x0000000000087947 */ /* 0x000fec0003800000 */
.L_x_426:
[----:B-----5:R0:W-:Y:S01]  /*15f60*/  STL.U8 [R5+0x29], R8 ;  /* 0x0000290805007387 */ /* 0x0201e20000100000 */
[----:B------:R-:W-:-:S07]  /*15f70*/  VIADD R6, R6, 0x1 ;  /* 0x0000000106067836 */ /* 0x000fce0000000000 */
.L_x_427:
[----:B------:R-:W-:Y:S05]  /*15f80*/  BSYNC.RECONVERGENT B3 ;  /* 0x0000000000037941 */ /* 0x000fea0003800200 */
.L_x_421:
[----:B------:R-:W-:-:S13]  /*15f90*/  ISETP.NE.AND P2, PT, R27, 0x2, PT ;  /* 0x000000021b00780c */ /* 0x000fda0003f45270 */
[----:B------:R-:W-:Y:S05]  /*15fa0*/  @!P2 BRA `(.L_x_420) ;  /* 0x000000000080a947 */ /* 0x000fea0003800000 */
[----:B------:R-:W-:Y:S01]  /*15fb0*/  ISETP.GE.AND P2, PT, R6, UR10, PT ;  /* 0x0000000a06007c0c */ /* 0x000fe2000bf46270 */
[----:B------:R-:W-:-:S12]  /*15fc0*/  BSSY.RELIABLE B3, `(.L_x_428) ;  /* 0x000001b000037945 */ /* 0x000fd80003800100 */
[----:B------:R-:W-:Y:S05]  /*15fd0*/  @!P2 BRA `(.L_x_429) ;  /* 0x000000000014a947 */ /* 0x000fea0003800000 */
[----:B------:R-:W-:-:S05]  /*15fe0*/  IMAD.IADD R6, R1, 0x1, R4 ;  /* 0x0000000101067824 */ /* 0x000fca00078e0204 */
[----:B------:R-:W2:Y:S02]  /*15ff0*/  LDL.U8 R4, [R6+0x14] ;  /* 0x0000140006047983 */ /* 0x000ea40000100000 */
[----:B--2---:R-:W-:-:S06]  /*16000*/  IMAD.IADD R4, R1, 0x1, R4 ;  /* 0x0000000101047824 */ /* 0x004fcc00078e0204 */
[----:B------:R-:W5:Y:S01]  /*16010*/  LDL.U8 R4, [R4+0x4065] ;  /* 0x0040650004047983 */ /* 0x000f620000100000 */
[----:B------:R-:W-:Y:S05]  /*16020*/  BRA `(.L_x_430) ;  /* 0x0000000000507947 */ /* 0x000fea0003800000 */
.L_x_429:
[----:B------:R-:W-:-:S13]  /*16030*/  ISETP.GE.AND P2, PT, R4, UR26, PT ;  /* 0x0000001a04007c0c */ /* 0x000fda000bf46270 */
[----:B------:R-:W-:Y:S05]  /*16040*/  @P2 BREAK.RELIABLE B3 ;  /* 0x0000000000032942 */ /* 0x000fea0003800100 */
[----:B------:R-:W-:Y:S05]  /*16050*/  @!P2 BRA `(.L_x_431) ;  /* 0x000000000014a947 */ /* 0x000fea0003800000 */
[----:B------:R-:W-:-:S05]  /*16060*/  IADD3 R6, PT, PT, R1, R6, RZ ;  /* 0x0000000601067210 */ /* 0x000fca0007ffe0ff */
[----:B------:R-:W2:Y:S02]  /*16070*/  LDL.U8 R4, [R6] ;  /* 0x0000000006047983 */ /* 0x000ea40000100000 */
[----:B--2---:R-:W-:-:S06]  /*16080*/  IMAD.IADD R4, R1, 0x1, R4 ;  /* 0x0000000101047824 */ /* 0x004fcc00078e0204 */
[----:B------:R-:W5:Y:S01]  /*16090*/  LDL.U8 R4, [R4+0x4050] ;  /* 0x0040500004047983 */ /* 0x000f620000100000 */
[----:B------:R-:W-:Y:S05]  /*160a0*/  BRA `(.L_x_432) ;  /* 0x00000000003c7947 */ /* 0x000fea0003800000 */
.L_x_431:
        /* <DEDUP_REMOVED lines=12> */
.L_x_430:
[----:B------:R-:W-:Y:S05]  /*16170*/  BSYNC.RELIABLE B3 ;  /* 0x0000000000037941 */ /* 0x000fea0003800100 */
.L_x_428:
[----:B-----5:R3:W-:Y:S01]  /*16180*/  STL.U8 [R5+0x2a], R4 ;  /* 0x00002a0405007387 */ /* 0x0207e20000100000 */
[----:B------:R-:W-:Y:S05]  /*16190*/  BRA `(.L_x_420) ;  /* 0x0000000000047947 */ /* 0x000fea0003800000 */
.L_x_432:
[----:B-----5:R2:W-:Y:S02]  /*161a0*/  STL.U8 [R5+0x2a], R4 ;  /* 0x00002a0405007387 */ /* 0x0205e40000100000 */
.L_x_420:
[----:B------:R-:W-:Y:S05]  /*161b0*/  BSYNC.RECONVERGENT B2 ;  /* 0x0000000000027941 */ /* 0x000fea0003800200 */
.L_x_412:
[----:B------:R-:W-:Y:S01]  /*161c0*/  ISETP.GE.U32.AND P2, PT, R17, 0xf, PT ;  /* 0x0000000f1100780c */ /* 0x000fe20003f46070 */
[----:B--23--:R-:W-:Y:S02]  /*161d0*/  IMAD.MOV.U32 R4, RZ, RZ, RZ ;  /* 0x000000ffff047224 */ /* 0x00cfe400078e00ff */
[----:B------:R-:W-:-:S10]  /*161e0*/  IMAD.MOV.U32 R6, RZ, RZ, RZ ;  /* 0x000000ffff067224 */ /* 0x000fd400078e00ff */
[----:B------:R-:W-:Y:S05]  /*161f0*/  @!P2 BRA `(.L_x_433) ;  /* 0x000000040048a947 */ /* 0x000fea0003800000 */
[----:B------:R-:W-:Y:S01]  /*16200*/  IMAD.MOV.U32 R4, RZ, RZ, RZ ;  /* 0x000000ffff047224 */ /* 0x000fe200078e00ff */
[----:B------:R-:W-:-:S07]  /*16210*/  MOV R6, RZ ;  /* 0x000000ff00067202 */ /* 0x000fce0000000f00 */
.L_x_434:
[----:B01----:R-:W-:-:S05]  /*16220*/  IMAD.IADD R5, R1, 0x1, R4 ;  /* 0x0000000101057824 */ /* 0x003fca00078e0204 */
        /* <DEDUP_REMOVED lines=10> */
[----:B------:R-:W-:Y:S01]  /*162d0*/  IMAD R69, R60, 0xa8, R55 ;  /* 0x000000a83c457824 */ /* 0x000fe200078e0237 */
[C---:B------:R-:W-:Y:S01]  /*162e0*/  PRMT R64, R9.reuse, 0x7770, RZ ;  /* 0x0000777009407816 */ /* 0x040fe200000000ff */
[----:B------:R-:W-:Y:S01]  /*162f0*/  IMAD R65, R4, 0x4, R65 ;  /* 0x0000000404417824 */ /* 0x000fe200078e0241 */
[C---:B------:R-:W-:Y:S01]  /*16300*/  PRMT R66, R9.reuse, 0x7771, RZ ;  /* 0x0000777109427816 */ /* 0x040fe200000000ff */
[----:B------:R-:W-:Y:S01]  /*16310*/  IMAD R53, R8, 0xa8, R55 ;  /* 0x000000a808357824 */ /* 0x000fe200078e0237 */
[C---:B------:R-:W-:Y:S01]  /*16320*/  PRMT R68, R9.reuse, 0x7772, RZ ;  /* 0x0000777209447816 */ /* 0x040fe200000000ff */
[----:B------:R-:W-:Y:S01]  /*16330*/  IMAD R8, R4, 0x4, R67 ;  /* 0x0000000404087824 */ /* 0x000fe200078e0243 */
[----:B------:R-:W-:Y:S01]  /*16340*/  PRMT R57, R9, 0x7773, RZ ;  /* 0x0000777309397816 */ /* 0x000fe200000000ff */
[--C-:B------:R-:W-:Y:S01]  /*16350*/  IMAD R44, R62, 0xa8, R55.reuse ;  /* 0x000000a83e2c7824 */ /* 0x100fe200078e0237 */
        /* <DEDUP_REMOVED lines=14> */
[----:B------:R-:W0:Y:S01]  /*16440*/  LDC R65, c[0x3][R65+0x4] ;  /* 0x00c0010041417b82 */ /* 0x000e220000000800 */
[--C-:B------:R-:W-:Y:S01]  /*16450*/  IMAD R43, R56, 0xa8, R55.reuse ;  /* 0x000000a8382b7824 */ /* 0x100fe200078e0237 */
[----:B------:R-:W-:Y:S01]  /*16460*/  LEA R59, R4, R59, 0x2 ;  /* 0x0000003b043b7211 */ /* 0x000fe200078e10ff */
[----:B------:R-:W-:-:S02]  /*16470*/  IMAD R45, R52, 0xa8, R55 ;  /* 0x000000a8342d7824 */ /* 0x000fc400078e0237 */
[--C-:B------:R-:W-:Y:S02]  /*16480*/  IMAD R51, R50, 0xa8, R55.reuse ;  /* 0x000000a832337824 */ /* 0x100fe400078e0237 */
[----:B------:R-:W-:Y:S01]  /*16490*/  IMAD R55, R10, 0xa8, R55 ;  /* 0x000000a80a377824 */ /* 0x000fe200078e0237 */
[----:B------:R-:W0:Y:S01]  /*164a0*/  LDC R8, c[0x3][R8+0x8] ;  /* 0x00c0020008087b82 */ /* 0x000e220000000800 */
[C---:B------:R-:W-:Y:S02]  /*164b0*/  IMAD R10, R4.reuse, 0x4, R69 ;  /* 0x00000004040a7824 */ /* 0x040fe400078e0245 */
[C---:B------:R-:W-:Y:S01]  /*164c0*/  IMAD R54, R4.reuse, 0x4, R44 ;  /* 0x0000000404367824 */ /* 0x040fe200078e022c */
[C---:B------:R-:W-:Y:S01]  /*164d0*/  LEA R55, R4.reuse, R55, 0x2 ;  /* 0x0000003704377211 */ /* 0x040fe200078e10ff */
[C---:B------:R-:W-:Y:S02]  /*164e0*/  IMAD R44, R4.reuse, 0x4, R63 ;  /* 0x00000004042c7824 */ /* 0x040fe400078e023f */
[C---:B------:R-:W-:Y:S01]  /*164f0*/  IMAD R56, R4.reuse, 0x4, R61 ;  /* 0x0000000404387824 */ /* 0x040fe200078e023d */
[----:B------:R-:W1:Y:S01]  /*16500*/  LDC R10, c[0x3][R10+0xc] ;  /* 0x00c003000a0a7b82 */ /* 0x000e620000000800 */
[----:B------:R-:W-:-:S02]  /*16510*/  IMAD R50, R4, 0x4, R57 ;  /* 0x0000000404327824 */ /* 0x000fc400078e0239 */
[C---:B------:R-:W-:Y:S02]  /*16520*/  IMAD R9, R4.reuse, 0x4, R9 ;  /* 0x0000000404097824 */ /* 0x040fe400078e0209 */
[C---:B------:R-:W-:Y:S02]  /*16530*/  IMAD R52, R4.reuse, 0x4, R5 ;  /* 0x0000000404347824 */ /* 0x040fe400078e0205 */
[C---:B------:R-:W-:Y:S01]  /*16540*/  IMAD R11, R4.reuse, 0x4, R11 ;  /* 0x00000004040b7824 */ /* 0x040fe200078e020b */
[----:B------:R-:W1:Y:S01]  /*16550*/  LDC R61, c[0x3][R54+0x10] ;  /* 0x00c00400363d7b82 */ /* 0x000e620000000800 */
[C---:B------:R-:W-:Y:S02]  /*16560*/  IMAD R43, R4.reuse, 0x4, R43 ;  /* 0x00000004042b7824 */ /* 0x040fe400078e022b */
[C---:B------:R-:W-:Y:S02]  /*16570*/  IMAD R45, R4.reuse, 0x4, R45 ;  /* 0x00000004042d7824 */ /* 0x040fe400078e022d */
[----:B------:R-:W-:-:S02]  /*16580*/  IMAD R51, R4, 0x4, R51 ;  /* 0x0000000404337824 */ /* 0x000fc400078e0233 */
[C---:B------:R-:W-:Y:S01]  /*16590*/  IMAD R53, R4.reuse, 0x4, R53 ;  /* 0x0000000404357824 */ /* 0x040fe200078e0235 */
[----:B------:R-:W2:Y:S01]  /*165a0*/  LDC R44, c[0x3][R44+0x14] ;  /* 0x00c005002c2c7b82 */ /* 0x000ea20000000800 */
[----:B------:R-:W-:-:S05]  /*165b0*/  VIADD R4, R4, 0x10 ;  /* 0x0000001004047836 */ /* 0x000fca0000000000 */
[----:B------:R-:W-:Y:S02]  /*165c0*/  ISETP.NE.AND P2, PT, R4, R22, PT ;  /* 0x000000160400720c */ /* 0x000fe40003f45270 */
[----:B------:R-:W2:Y:S08]  /*165d0*/  LDC R57, c[0x3][R56+0x18] ;  /* 0x00c0060038397b82 */ /* 0x000eb00000000800 */
        /* <DEDUP_REMOVED lines=20> */
.L_x_433:
[----:B------:R-:W-:-:S13]  /*16720*/  ISETP.NE.AND P2, PT, R19, RZ, PT ;  /* 0x000000ff1300720c */ /* 0x000fda0003f45270 */
[----:B------:R-:W-:Y:S05]  /*16730*/  @!P2 BRA `(.L_x_382) ;  /* 0x00000004005ca947 */ /* 0x000fea0003800000 */
[----:B------:R-:W-:Y:S02]  /*16740*/  ISETP.GE.U32.AND P2, PT, R29, 0x7, PT ;  /* 0x000000071d00780c */ /* 0x000fe40003f46070 */
[----:B------:R-:W-:-:S11]  /*16750*/  ISETP.NE.AND P3, PT, R20, RZ, PT ;  /* 0x000000ff1400720c */ /* 0x000fd60003f65270 */
[----:B------:R-:W-:Y:S05]  /*16760*/  @!P2 BRA `(.L_x_435) ;  /* 0x00000000009ca947 */ /* 0x000fea0003800000 */
[----:B------:R-:W-:-:S05]  /*16770*/  IMAD.IADD R56, R1, 0x1, R4 ;  /* 0x0000000101387824 */ /* 0x000fca00078e0204 */
[----:B01----:R-:W2:Y:S04]  /*16780*/  LDL.U8 R5, [R56+0x28] ;  /* 0x0000280038057983 */ /* 0x003ea80000100000 */
        /* <DEDUP_REMOVED lines=13> */
[----:B-----5:R-:W-:Y:S01]  /*16860*/  IMAD R43, R43, 0xa8, R55 ;  /* 0x000000a82b2b7824 */ /* 0x020fe200078e0237 */
[----:B------:R-:W0:Y:S01]  /*16870*/  LDC R5, c[0x3][R5+0x4] ;  /* 0x00c0010005057b82 */ /* 0x000e220000000800 */
[----:B------:R-:W-:-:S02]  /*16880*/  IMAD R11, R4, 0x4, R11 ;  /* 0x00000004040b7824 */ /* 0x000fc400078e020b */
[----:B------:R-:W-:Y:S02]  /*16890*/  IMAD R45, R44, 0xa8, R55 ;  /* 0x000000a82c2d7824 */ /* 0x000fe400078e0237 */
[----:B------:R-:W-:Y:S02]  /*168a0*/  IMAD R43, R4, 0x4, R43 ;  /* 0x00000004042b7824 */ /* 0x000fe400078e022b */
[--C-:B------:R-:W-:Y:S01]  /*168b0*/  IMAD R51, R50, 0xa8, R55.reuse ;  /* 0x000000a832337824 */ /* 0x100fe200078e0237 */
[----:B------:R-:W0:Y:S01]  /*168c0*/  LDC R9, c[0x3][R9+0x8] ;  /* 0x00c0020009097b82 */ /* 0x000e220000000800 */
[----:B------:R-:W-:Y:S01]  /*168d0*/  LEA R45, R4, R45, 0x2 ;  /* 0x0000002d042d7211 */ /* 0x000fe200078e10ff */
[----:B------:R-:W-:Y:S02]  /*168e0*/  IMAD R53, R52, 0xa8, R55 ;  /* 0x000000a834357824 */ /* 0x000fe400078e0237 */
[----:B------:R-:W-:Y:S02]  /*168f0*/  IMAD R51, R4, 0x4, R51 ;  /* 0x0000000404337824 */ /* 0x000fe400078e0233 */
[----:B------:R-:W-:-:S02]  /*16900*/  IMAD R55, R54, 0xa8, R55 ;  /* 0x000000a836377824 */ /* 0x000fc400078e0237 */
[----:B------:R-:W1:Y:S01]  /*16910*/  LDC R11, c[0x3][R11+0xc] ;  /* 0x00c003000b0b7b82 */ /* 0x000e620000000800 */
[C---:B------:R-:W-:Y:S02]  /*16920*/  IMAD R53, R4.reuse, 0x4, R53 ;  /* 0x0000000404357824 */ /* 0x040fe400078e0235 */
[C---:B------:R-:W-:Y:S02]  /*16930*/  IMAD R55, R4.reuse, 0x4, R55 ;  /* 0x0000000404377824 */ /* 0x040fe400078e0237 */
        /* <DEDUP_REMOVED lines=10> */
.L_x_435:
[----:B------:R-:W-:Y:S05]  /*169e0*/  @!P3 BRA `(.L_x_382) ;  /* 0x0000000000b0b947 */ /* 0x000fea0003800000 */
[----:B------:R-:W-:-:S13]  /*169f0*/  ISETP.GE.U32.AND P2, PT, R30, 0x3, PT ;  /* 0x000000031e00780c */ /* 0x000fda0003f46070 */
[----:B------:R-:W-:Y:S05]  /*16a00*/  @!P2 BRA `(.L_x_436) ;  /* 0x000000000054a947 */ /* 0x000fea0003800000 */
[----:B01----:R-:W-:-:S05]  /*16a10*/  IMAD.IADD R5, R1, 0x1, R4 ;  /* 0x0000000101057824 */ /* 0x003fca00078e0204 */
[----:B------:R-:W2:Y:S04]  /*16a20*/  LDL.U8 R8, [R5+0x28] ;  /* 0x0000280005087983 */ /* 0x000ea80000100000 */
[----:B------:R-:W3:Y:S04]  /*16a30*/  LDL.U8 R10, [R5+0x29] ;  /* 0x00002900050a7983 */ /* 0x000ee80000100000 */
[----:B------:R-:W4:Y:S04]  /*16a40*/  LDL.U8 R44, [R5+0x2a] ;  /* 0x00002a00052c7983 */ /* 0x000f280000100000 */
[----:B------:R-:W5:Y:S01]  /*16a50*/  LDL.U8 R50, [R5+0x2b] ;  /* 0x00002b0005327983 */ /* 0x000f620000100000 */
[----:B------:R-:W-:-:S04]  /*16a60*/  IMAD.MOV.U32 R9, RZ, RZ, 0x48 ;  /* 0x00000048ff097424 */ /* 0x000fc800078e00ff */
[--C-:B--2---:R-:W-:Y:S02]  /*16a70*/  IMAD R11, R8, 0xa8, R9.reuse ;  /* 0x000000a8080b7824 */ /* 0x104fe400078e0209 */
[----:B---3--:R-:W-:Y:S02]  /*16a80*/  IMAD R43, R10, 0xa8, R9 ;  /* 0x000000a80a2b7824 */ /* 0x008fe400078e0209 */
[----:B------:R-:W-:Y:S02]  /*16a90*/  IMAD R11, R4, 0x4, R11 ;  /* 0x00000004040b7824 */ /* 0x000fe400078e020b */
[----:B----4-:R-:W-:Y:S02]  /*16aa0*/  IMAD R45, R44, 0xa8, R9 ;  /* 0x000000a82c2d7824 */ /* 0x010fe400078e0209 */
[----:B------:R-:W-:Y:S02]  /*16ab0*/  IMAD R43, R4, 0x4, R43 ;  /* 0x00000004042b7824 */ /* 0x000fe400078e022b */
[----:B-----5:R-:W-:Y:S01]  /*16ac0*/  IMAD R9, R50, 0xa8, R9 ;  /* 0x000000a832097824 */ /* 0x020fe200078e0209 */
[C---:B------:R-:W-:Y:S01]  /*16ad0*/  LEA R45, R4.reuse, R45, 0x2 ;  /* 0x0000002d042d7211 */ /* 0x040fe200078e10ff */
[----:B------:R-:W0:Y:S02]  /*16ae0*/  LDC R11, c[0x3][R11+0x4] ;  /* 0x00c001000b0b7b82 */ /* 0x000e240000000800 */
[----:B------:R-:W-:-:S02]  /*16af0*/  IMAD R9, R4, 0x4, R9 ;  /* 0x0000000404097824 */ /* 0x000fc400078e0209 */
[----:B------:R-:W-:-:S04]  /*16b00*/  VIADD R4, R4, 0x4 ;  /* 0x0000000404047836 */ /* 0x000fc80000000000 */
[----:B------:R-:W0:Y:S08]  /*16b10*/  LDC R43, c[0x3][R43+0x8] ;  /* 0x00c002002b2b7b82 */ /* 0x000e300000000800 */
[----:B------:R-:W1:Y:S08]  /*16b20*/  LDC R45, c[0x3][R45+0xc] ;  /* 0x00c003002d2d7b82 */ /* 0x000e700000000800 */
[----:B------:R-:W1:Y:S01]  /*16b30*/  LDC R9, c[0x3][R9+0x10] ;  /* 0x00c0040009097b82 */ /* 0x000e620000000800 */
[----:B0-----:R-:W-:-:S04]  /*16b40*/  IADD3 R6, PT, PT, R43, R11, R6 ;  /* 0x0000000b2b067210 */ /* 0x001fc80007ffe006 */
[----:B-1----:R-:W-:-:S07]  /*16b50*/  IADD3 R6, PT, PT, R9, R45, R6 ;  /* 0x0000002d09067210 */ /* 0x002fce0007ffe006 */
.L_x_436:
[----:B------:R-:W-:Y:S05]  /*16b60*/  @!P1 BRA `(.L_x_382) ;  /* 0x0000000000509947 */ /* 0x000fea0003800000 */
[----:B01----:R-:W-:-:S05]  /*16b70*/  IMAD.IADD R10, R1, 0x1, R4 ;  /* 0x00000001010a7824 */ /* 0x003fca00078e0204 */
        /* <DEDUP_REMOVED lines=11> */
[----:B--2---:R-:W-:-:S04]  /*16c30*/  IMAD R5, R5, 0xa8, R44 ;  /* 0x000000a805057824 */ /* 0x004fc800078e022c */
[----:B------:R-:W-:-:S06]  /*16c40*/  IMAD R5, R4, 0x4, R5 ;  /* 0x0000000404057824 */ /* 0x000fcc00078e0205 */
[----:B------:R-:W0:Y:S01]  /*16c50*/  LDC R5, c[0x3][R5+0x8] ;  /* 0x00c0020005057b82 */ /* 0x000e220000000800 */
[----:B---3--:R-:W-:-:S04]  /*16c60*/  @P1 IMAD R9, R8, 0xa8, R44 ;  /* 0x000000a808091824 */ /* 0x008fc800078e022c */
[----:B------:R-:W-:-:S06]  /*16c70*/  @P1 IMAD R9, R4, 0x4, R9 ;  /* 0x0000000404091824 */ /* 0x000fcc00078e0209 */
[----:B------:R-:W1:Y:S01]  /*16c80*/  @P1 LDC R9, c[0x3][R9+0xc] ;  /* 0x00c0030009091b82 */ /* 0x000e620000000800 */
[----:B0-----:R-:W-:-:S05]  /*16c90*/  IADD3 R6, PT, PT, R6, R5, RZ ;  /* 0x0000000506067210 */ /* 0x001fca0007ffe0ff */
[----:B-1----:R-:W-:-:S07]  /*16ca0*/  @P1 IMAD.IADD R6, R6, 0x1, R9 ;  /* 0x0000000106061824 */ /* 0x002fce00078e0209 */
.L_x_382:
[----:B------:R3:W-:Y:S01]  /*16cb0*/  STL [R3], R6 ;  /* 0x0000000603007387 */ /* 0x0007e20000100800 */
[----:B------:R-:W-:Y:S01]  /*16cc0*/  BSSY.RECONVERGENT B2, `(.L_x_437) ;  /* 0x000000e000027945 */ /* 0x000fe20003800200 */
[----:B0-2---:R-:W-:-:S07]  /*16cd0*/  IMAD.MOV.U32 R4, RZ, RZ, RZ ;  /* 0x000000ffff047224 */ /* 0x005fce00078e00ff */
.L_x_439:
[----:B------:R-:W-:Y:S01]  /*16ce0*/  ISETP.NE.AND P1, PT, R4, UR13, PT ;  /* 0x0000000d04007c0c */ /* 0x000fe2000bf25270 */
[----:B-1--4-:R-:W-:Y:S02]  /*16cf0*/  IMAD.MOV.U32 R9, RZ, RZ, R4 ;  /* 0x000000ffff097224 */ /* 0x012fe400078e0004 */
[----:B---3--:R-:W-:-:S10]  /*16d00*/  IMAD.U32 R6, RZ, RZ, UR13 ;  /* 0x0000000dff067e24 */ /* 0x008fd4000f8e00ff */
[----:B------:R-:W-:Y:S05]  /*16d10*/  @!P1 BRA `(.L_x_438) ;  /* 0x0000000000209947 */ /* 0x000fea0003800000 */
[----:B------:R-:W-:-:S05]  /*16d20*/  IMAD.IADD R8, R1, 0x1, R4 ;  /* 0x0000000101087824 */ /* 0x000fca00078e0204 */
[----:B------:R-:W2:Y:S04]  /*16d30*/  LDL.U8 R6, [R8+0x14] ;  /* 0x0000140008067983 */ /* 0x000ea80000100000 */
[----:B------:R-:W3:Y:S01]  /*16d40*/  LDL.U8 R5, [R8+0x15] ;  /* 0x0000150008057983 */ /* 0x000ee20000100000 */
[----:B------:R-:W-:Y:S02]  /*16d50*/  VIADD R4, R4, 0x1 ;  /* 0x0000000104047836 */ /* 0x000fe40000000000 */
[----:B--2---:R-:W-:-:S05]  /*16d60*/  VIADD R6, R6, 0x1 ;  /* 0x0000000106067836 */ /* 0x004fca0000000000 */
[----:B---3--:R-:W-:-:S13]  /*16d70*/  ISETP.GE.U32.AND P1, PT, R6, R5, PT ;  /* 0x000000050600720c */ /* 0x008fda0003f26070 */
[----:B------:R-:W-:Y:S05]  /*16d80*/  @P1 BRA `(.L_x_439) ;  /* 0xfffffffc00d41947 */ /* 0x000fea000383ffff */
[----:B------:R-:W-:-:S07]  /*16d90*/  IMAD.MOV.U32 R6, RZ, RZ, R9 ;  /* 0x000000ffff067224 */ /* 0x000fce00078e0009 */
.L_x_438:
[----:B------:R-:W-:Y:S05]  /*16da0*/  BSYNC.RECONVERGENT B2 ;  /* 0x0000000000027941 */ /* 0x000fea0003800200 */
.L_x_437:
[----:B------:R-:W2:Y:S01]  /*16db0*/  LDL.U8 R4, [R1+0x14] ;  /* 0x0000140001047983 */ /* 0x000ea20000100000 */
        /* <DEDUP_REMOVED lines=15> */
[----:B------:R-:W-:-:S10]  /*16eb0*/  IMAD.MOV.U32 R8, RZ, RZ, RZ ;  /* 0x000000ffff087224 */ /* 0x000fd400078e00ff */
[----:B------:R-:W-:Y:S05]  /*16ec0*/  @!P1 BRA `(.L_x_444) ;  /* 0x0000000000cc9947 */ /* 0x000fea0003800000 */
[----:B------:R-:W-:Y:S01]  /*16ed0*/  LOP3.LUT R8, R6, 0xfffffff0, RZ, 0xc0, !PT ;  /* 0xfffffff006087812 */ /* 0x000fe200078ec0ff */
[----:B------:R-:W-:-:S07]  /*16ee0*/  IMAD.MOV.U32 R9, RZ, RZ, RZ ;  /* 0x000000ffff097224 */ /* 0x000fce00078e00ff */
.L_x_445:
[C---:B01----:R-:W-:Y:S01]  /*16ef0*/  VIADD R4, R9.reuse, 0x4 ;  /* 0x0000000409047836 */ /* 0x043fe20000000000 */
        /* <DEDUP_REMOVED lines=18> */
[----:B------:R-:W-:Y:S02]  /*17020*/  PRMT R4, R43, 0x3340, R4 ;  /* 0x000033402b047816 */ /* 0x000fe40000000004 */
        /* <DEDUP_REMOVED lines=29> */
.L_x_444:
[----:B------:R-:W-:Y:S05]  /*17200*/  BSYNC.RECONVERGENT B3 ;  /* 0x0000000000037941 */ /* 0x000fea0003800200 */
.L_x_443:
[----:B------:R-:W-:-:S13]  /*17210*/  ISETP.NE.AND P1, PT, R52, RZ, PT ;  /* 0x000000ff3400720c */ /* 0x000fda0003f25270 */
[----:B------:R-:W-:Y:S05]  /*17220*/  @!P1 BRA `(.L_x_442) ;  /* 0x0000000000c89947 */ /* 0x000fea0003800000 */
[----:B------:R-:W-:Y:S01]  /*17230*/  ISETP.GE.U32.AND P1, PT, R52, 0x8, PT ;  /* 0x000000083400780c */ /* 0x000fe20003f26070 */
[----:B------:R-:W-:Y:S01]  /*17240*/  BSSY.RECONVERGENT B3, `(.L_x_446) ;  /* 0x0000014000037945 */ /* 0x000fe20003800200 */
[----:B------:R-:W-:-:S11]  /*17250*/  LOP3.LUT R50, R6, 0x7, RZ, 0xc0, !PT ;  /* 0x0000000706327812 */ /* 0x000fd600078ec0ff */
[----:B------:R-:W-:Y:S05]  /*17260*/  @!P1 BRA `(.L_x_447) ;  /* 0x0000000000449947 */ /* 0x000fea0003800000 */
[----:B------:R-:W-:Y:S01]  /*17270*/  IMAD.IADD R45, R1, 0x1, R8 ;  /* 0x00000001012d7824 */ /* 0x000fe200078e0208 */
[C---:B-1----:R-:W-:Y:S01]  /*17280*/  IADD3 R10, PT, PT, R8.reuse, 0x4, RZ ;  /* 0x00000004080a7810 */ /* 0x042fe20007ffe0ff */
[C---:B0-----:R-:W-:Y:S02]  /*17290*/  VIADD R4, R8.reuse, 0x1 ;  /* 0x0000000108047836 */ /* 0x041fe40000000000 */
        /* <DEDUP_REMOVED lines=14> */
.L_x_447:
[----:B------:R-:W-:Y:S05]  /*17380*/  BSYNC.RECONVERGENT B3 ;  /* 0x0000000000037941 */ /* 0x000fea0003800200 */
.L_x_446:
[----:B------:R-:W-:-:S13]  /*17390*/  ISETP.NE.AND P1, PT, R50, RZ, PT ;  /* 0x000000ff3200720c */ /* 0x000fda0003f25270 */
[----:B------:R-:W-:Y:S05]  /*173a0*/  @!P1 BRA `(.L_x_442) ;  /* 0x0000000000689947 */ /* 0x000fea0003800000 */
[----:B------:R-:W-:Y:S01]  /*173b0*/  ISETP.GE.U32.AND P1, PT, R50, 0x4, PT ;  /* 0x000000043200780c */ /* 0x000fe20003f26070 */
[----:B------:R-:W-:Y:S01]  /*173c0*/  BSSY.RECONVERGENT B3, `(.L_x_448) ;  /* 0x000000c000037945 */ /* 0x000fe20003800200 */
[----:B------:R-:W-:-:S11]  /*173d0*/  LOP3.LUT R6, R6, 0x3, RZ, 0xc0, !PT ;  /* 0x0000000306067812 */ /* 0x000fd600078ec0ff */
[----:B------:R-:W-:Y:S05]  /*173e0*/  @!P1 BRA `(.L_x_449) ;  /* 0x0000000000249947 */ /* 0x000fea0003800000 */
[----:B012---:R-:W-:Y:S02]  /*173f0*/  IMAD.IADD R5, R1, 0x1, R8 ;  /* 0x0000000101057824 */ /* 0x007fe400078e0208 */
[C---:B------:R-:W-:Y:S02]  /*17400*/  VIADD R4, R8.reuse, 0x1 ;  /* 0x0000000108047836 */ /* 0x040fe40000000000 */
[C---:B------:R-:W-:Y:S01]  /*17410*/  VIADD R10, R8.reuse, 0x2 ;  /* 0x00000002080a7836 */ /* 0x040fe20000000000 */
[----:B------:R0:W-:Y:S01]  /*17420*/  STL.U8 [R5+0x14], R8 ;  /* 0x0000140805007387 */ /* 0x0001e20000100000 */
[----:B------:R-:W-:-:S03]  /*17430*/  VIADD R44, R8, 0x3 ;  /* 0x00000003082c7836 */ /* 0x000fc60000000000 */
[----:B------:R3:W-:Y:S04]  /*17440*/  STL.U8 [R5+0x15], R4 ;  /* 0x0000150405007387 */ /* 0x0007e80000100000 */
[----:B------:R3:W-:Y:S01]  /*17450*/  STL.U8 [R5+0x16], R10 ;  /* 0x0000160a05007387 */ /* 0x0007e20000100000 */
[----:B0-----:R-:W-:-:S03]  /*17460*/  IADD3 R8, PT, PT, R8, 0x4, RZ ;  /* 0x0000000408087810 */ /* 0x001fc60007ffe0ff */
[----:B------:R3:W-:Y:S04]  /*17470*/  STL.U8 [R5+0x17], R44 ;  /* 0x0000172c05007387 */ /* 0x0007e80000100000 */
.L_x_449:
[----:B------:R-:W-:Y:S05]  /*17480*/  BSYNC.RECONVERGENT B3 ;  /* 0x0000000000037941 */ /* 0x000fea0003800200 */
.L_x_448:
[----:B------:R-:W-:-:S13]  /*17490*/  ISETP.NE.AND P1, PT, R6, RZ, PT ;  /* 0x000000ff0600720c */ /* 0x000fda0003f25270 */
[----:B------:R-:W-:Y:S05]  /*174a0*/  @!P1 BRA `(.L_x_442) ;  /* 0x0000000000289947 */ /* 0x000fea0003800000 */
[----:B0123--:R-:W-:Y:S01]  /*174b0*/  IMAD.IADD R5, R1, 0x1, R8 ;  /* 0x0000000101057824 */ /* 0x00ffe200078e0208 */
[----:B------:R-:W-:-:S04]  /*174c0*/  ISETP.NE.AND P1, PT, R6, 0x1, PT ;  /* 0x000000010600780c */ /* 0x000fc80003f25270 */
[----:B------:R4:W-:Y:S09]  /*174d0*/  STL.U8 [R5+0x14], R8 ;  /* 0x0000140805007387 */ /* 0x0009f20000100000 */
[----:B------:R-:W-:Y:S05]  /*174e0*/  @!P1 BRA `(.L_x_442) ;  /* 0x0000000000189947 */ /* 0x000fea0003800000 */
[----:B------:R-:W-:Y:S01]  /*174f0*/  VIADD R4, R8, 0x1 ;  /* 0x0000000108047836 */ /* 0x000fe20000000000 */
[----:B------:R-:W-:-:S04]  /*17500*/  ISETP.NE.AND P1, PT, R6, 0x2, PT ;  /* 0x000000020600780c */ /* 0x000fc80003f25270 */
[----:B------:R0:W-:Y:S09]  /*17510*/  STL.U8 [R5+0x15], R4 ;  /* 0x0000150405007387 */ /* 0x0001f20000100000 */
[----:B------:R-:W-:Y:S05]  /*17520*/  @!P1 BRA `(.L_x_442) ;  /* 0x0000000000089947 */ /* 0x000fea0003800000 */
[----:B----4-:R-:W-:-:S05]  /*17530*/  VIADD R8, R8, 0x2 ;  /* 0x0000000208087836 */ /* 0x010fca0000000000 */
[----:B------:R1:W-:Y:S02]  /*17540*/  STL.U8 [R5+0x16], R8 ;  /* 0x0000160805007387 */ /* 0x0003e40000100000 */
.L_x_442:
[----:B------:R-:W-:Y:S05]  /*17550*/  BSYNC.RECONVERGENT B2 ;  /* 0x0000000000027941 */ /* 0x000fea0003800200 */
.L_x_441:
[----:B------:R-:W-:Y:S05]  /*17560*/  BRA `(.L_x_450) ;  /* 0xffffffd800d47947 */ /* 0x000fea000383ffff */
.L_x_440:
[----:B------:R-:W-:Y:S05]  /*17570*/  BSYNC.RECONVERGENT B1 ;  /* 0x0000000000017941 */ /* 0x000fea0003800200 */
.L_x_381:
[----:B------:R-:W-:Y:S01]  /*17580*/  BSSY.RECONVERGENT B1, `(.L_x_451) ;  /* 0x000000e000017945 */ /* 0x000fe20003800200 */
[----:B------:R-:W-:-:S07]  /*17590*/  IMAD.MOV.U32 R6, RZ, RZ, RZ ;  /* 0x000000ffff067224 */ /* 0x000fce00078e00ff */
.L_x_453:
        /* <DEDUP_REMOVED lines=12> */
.L_x_452:
[----:B------:R-:W-:Y:S05]  /*17660*/  BSYNC.RECONVERGENT B1 ;  /* 0x0000000000017941 */ /* 0x000fea0003800200 */
.L_x_451:
        /* <DEDUP_REMOVED lines=17> */
.L_x_458:
        /* <DEDUP_REMOVED lines=44> */
[----:B------:R-:W-:-:S03]  /*17a40*/  ISETP.NE.AND P1, PT, R5, R6, PT ;  /* 0x000000060500720c */ /* 0x000fc60003f25270 */
[----:B------:R0:W-:Y:S10]  /*17a50*/  STL.128 [R43], R8 ;  /* 0x000000082b007387 */ /* 0x0001f40000100c00 */
[----:B------:R-:W-:Y:S05]  /*17a60*/  @P1 BRA `(.L_x_458) ;  /* 0xfffffffc00441947 */ /* 0x000fea000383ffff */
.L_x_457:
[----:B------:R-:W-:Y:S05]  /*17a70*/  BSYNC.RECONVERGENT B2 ;  /* 0x0000000000027941 */ /* 0x000fea0003800200 */
.L_x_456:
        /* <DEDUP_REMOVED lines=23> */
.L_x_460:
[----:B------:R-:W-:Y:S05]  /*17bf0*/  BSYNC.RECONVERGENT B2 ;  /* 0x0000000000027941 */ /* 0x000fea0003800200 */
.L_x_459:
        /* <DEDUP_REMOVED lines=15> */
.L_x_462:
[----:B------:R-:W-:Y:S05]  /*17cf0*/  BSYNC.RECONVERGENT B2 ;  /* 0x0000000000027941 */ /* 0x000fea0003800200 */
.L_x_461:
        /* <DEDUP_REMOVED lines=12> */
.L_x_455:
[----:B------:R-:W-:Y:S05]  /*17dc0*/  BSYNC.RECONVERGENT B1 ;  /* 0x0000000000017941 */ /* 0x000fea0003800200 */
.L_x_454:
[----:B------:R-:W-:Y:S05]  /*17dd0*/  BRA `(.L_x_463) ;  /* 0xffffffcc00247947 */ /* 0x000fea000383ffff */
.L_x_375:
[----:B------:R-:W-:-:S09]  /*17de0*/  UISETP.GT.AND UP0, UPT, UR26, URZ, UPT ;  /* 0x000000ff1a00728c */ /* 0x000fd2000bf04270 */
[----:B------:R-:W-:Y:S05]  /*17df0*/  BRA.U !UP0, `(.L_x_464) ;  /* 0x0000000508987547 */ /* 0x000fea000b800000 */
[----:B------:R-:W-:Y:S01]  /*17e00*/  UIADD3 UR11, UPT, UPT, UR5, UR28, -UR11 ;  /* 0x0000001c050b7290 */ /* 0x000fe2000fffe80b */
[----:B------:R-:W-:-:S03]  /*17e10*/  IMAD.MOV.U32 R6, RZ, RZ, RZ ;  /* 0x000000ffff067224 */ /* 0x000fc600078e00ff */
[----:B------:R-:W-:-:S09]  /*17e20*/  UISETP.GT.U32.AND UP0, UPT, UR11, -0x10, UPT ;  /* 0xfffffff00b00788c */ /* 0x000fd2000bf04070 */
[----:B------:R-:W-:Y:S05]  /*17e30*/  BRA.U UP0, `(.L_x_465) ;  /* 0x0000000100d07547 */ /* 0x000fea000b800000 */
[----:B------:R-:W-:Y:S01]  /*17e40*/  ULOP3.LUT UR11, UR22, 0xfffffff0, URZ, 0xc0, !UPT ;  /* 0xfffffff0160b7892 */ /* 0x000fe2000f8ec0ff */
[----:B01--4-:R-:W-:-:S05]  /*17e50*/  IMAD.MOV.U32 R8, RZ, RZ, RZ ;  /* 0x000000ffff087224 */ /* 0x013fca00078e00ff */
[----:B------:R-:W-:-:S07]  /*17e60*/  IMAD.U32 R6, RZ, RZ, UR11 ;  /* 0x0000000bff067e24 */ /* 0x000fce000f8e00ff */
.L_x_466:
[C---:B--23--:R-:W-:Y:S01]  /*17e70*/  VIADD R4, R8.reuse, 0x4 ;  /* 0x0000000408047836 */ /* 0x04cfe20000000000 */
        /* <DEDUP_REMOVED lines=48> */
.L_x_465:
[----:B------:R-:W-:-:S09]  /*18180*/  ULOP3.LUT UP0, URZ, UR22, 0xf, URZ, 0xc0, !UPT ;  /* 0x0000000f16ff7892 */ /* 0x000fd2000f80c0ff */
[----:B------:R-:W-:Y:S05]  /*18190*/  BRA.U !UP0, `(.L_x_464) ;  /* 0x0000000108b07547 */ /* 0x000fea000b800000 */
[----:B------:R-:W-:Y:S02]  /*181a0*/  ISETP.GE.U32.AND P0, PT, R40, 0x7, PT ;  /* 0x000000072800780c */ /* 0x000fe40003f06070 */
[----:B------:R-:W-:-:S11]  /*181b0*/  LOP3.LUT P1, RZ, R39, 0x7, RZ, 0xc0, !PT ;  /* 0x0000000727ff7812 */ /* 0x000fd6000782c0ff */
[----:B------:R-:W-:Y:S05]  /*181c0*/  @!P0 BRA `(.L_x_467) ;  /* 0x0000000000448947 */ /* 0x000fea0003800000 */
[----:B------:R-:W-:Y:S01]  /*181d0*/  IMAD.IADD R40, R1, 0x1, R6 ;  /* 0x0000000101287824 */ /* 0x000fe200078e0206 */
[C---:B01--4-:R-:W-:Y:S01]  /*181e0*/  IADD3 R8, PT, PT, R6.reuse, 0x3, RZ ;  /* 0x0000000306087810 */ /* 0x053fe20007ffe0ff */
[C---:B--23--:R-:W-:Y:S02]  /*181f0*/  VIADD R4, R6.reuse, 0x1 ;  /* 0x0000000106047836 */ /* 0x04cfe40000000000 */
        /* <DEDUP_REMOVED lines=14> */
.L_x_467:
[----:B------:R-:W-:Y:S05]  /*182e0*/  @!P1 BRA `(.L_x_464) ;  /* 0x00000000005c9947 */ /* 0x000fea0003800000 */
[----:B------:R-:W-:Y:S02]  /*182f0*/  ISETP.GE.U32.AND P1, PT, R41, 0x3, PT ;  /* 0x000000032900780c */ /* 0x000fe40003f26070 */
[----:B------:R-:W-:-:S04]  /*18300*/  LOP3.LUT R42, R42, 0x3, RZ, 0xc0, !PT ;  /* 0x000000032a2a7812 */ /* 0x000fc800078ec0ff */
[----:B------:R-:W-:-:S07]  /*18310*/  ISETP.NE.AND P0, PT, R42, RZ, PT ;  /* 0x000000ff2a00720c */ /* 0x000fce0003f05270 */
[----:B------:R-:W-:Y:S06]  /*18320*/  @!P1 BRA `(.L_x_468) ;  /* 0x0000000000249947 */ /* 0x000fec0003800000 */
[----:B012---:R-:W-:Y:S01]  /*18330*/  IMAD.IADD R5, R1, 0x1, R6 ;  /* 0x0000000101057824 */ /* 0x007fe200078e0206 */
[C---:B------:R-:W-:Y:S01]  /*18340*/  IADD3 R10, PT, PT, R6.reuse, 0x3, RZ ;  /* 0x00000003060a7810 */ /* 0x040fe20007ffe0ff */
[C---:B---3--:R-:W-:Y:S02]  /*18350*/  VIADD R4, R6.reuse, 0x1 ;  /* 0x0000000106047836 */ /* 0x048fe40000000000 */
[C---:B----4-:R-:W-:Y:S01]  /*18360*/  VIADD R8, R6.reuse, 0x2 ;  /* 0x0000000206087836 */ /* 0x050fe20000000000 */
[----:B------:R0:W-:Y:S04]  /*18370*/  STL.U8 [R5+0x14], R6 ;  /* 0x0000140605007387 */ /* 0x0001e80000100000 */
[----:B------:R1:W-:Y:S04]  /*18380*/  STL.U8 [R5+0x15], R4 ;  /* 0x0000150405007387 */ /* 0x0003e80000100000 */
[----:B------:R1:W-:Y:S01]  /*18390*/  STL.U8 [R5+0x16], R8 ;  /* 0x0000160805007387 */ /* 0x0003e20000100000 */
[----:B0-----:R-:W-:-:S03]  /*183a0*/  VIADD R6, R6, 0x4 ;  /* 0x0000000406067836 */ /* 0x001fc60000000000 */
[----:B------:R1:W-:Y:S04]  /*183b0*/  STL.U8 [R5+0x17], R10 ;  /* 0x0000170a05007387 */ /* 0x0003e80000100000 */
.L_x_468:
[----:B------:R-:W-:Y:S05]  /*183c0*/  @!P0 BRA `(.L_x_464) ;  /* 0x0000000000248947 */ /* 0x000fea0003800000 */
[----:B012---:R-:W-:Y:S01]  /*183d0*/  IMAD.IADD R5, R1, 0x1, R6 ;  /* 0x0000000101057824 */ /* 0x007fe200078e0206 */
[----:B------:R-:W-:-:S04]  /*183e0*/  ISETP.NE.AND P0, PT, R42, 0x1, PT ;  /* 0x000000012a00780c */ /* 0x000fc80003f05270 */
[----:B------:R0:W-:Y:S09]  /*183f0*/  STL.U8 [R5+0x14], R6 ;  /* 0x0000140605007387 */ /* 0x0001f20000100000 */
[----:B------:R-:W-:Y:S05]  /*18400*/  @!P0 BRA `(.L_x_464) ;  /* 0x0000000000148947 */ /* 0x000fea0003800000 */
[----:B------:R-:W-:Y:S01]  /*18410*/  ISETP.NE.AND P0, PT, R42, 0x2, PT ;  /* 0x000000022a00780c */ /* 0x000fe20003f05270 */
[----:B---3--:R-:W-:-:S05]  /*18420*/  VIADD R4, R6, 0x1 ;  /* 0x0000000106047836 */ /* 0x008fca0000000000 */
[----:B------:R1:W-:Y:S07]  /*18430*/  STL.U8 [R5+0x15], R4 ;  /* 0x0000150405007387 */ /* 0x0003ee0000100000 */
[----:B0-----:R-:W-:-:S05]  /*18440*/  @P0 VIADD R6, R6, 0x2 ;  /* 0x0000000206060836 */ /* 0x001fca0000000000 */
[----:B------:R1:W-:Y:S02]  /*18450*/  @P0 STL.U8 [R5+0x16], R6 ;  /* 0x0000160605000387 */ /* 0x0003e40000100000 */
.L_x_464:
[----:B------:R-:W5:Y:S01]  /*18460*/  LDCU UR11, c[0x3][0x1b3c] ;  /* 0x00c36780ff0b77ac */ /* 0x000f620008000800 */
[----:B012---:R-:W-:Y:S01]  /*18470*/  IMAD.MOV.U32 R10, RZ, RZ, RZ ;  /* 0x000000ffff0a7224 */ /* 0x007fe200078e00ff */
[----:B-----5:R-:W-:-:S09]  /*18480*/  UISETP.GT.AND UP0, UPT, UR11, URZ, UPT ;  /* 0x000000ff0b00728c */ /* 0x020fd2000bf04270 */
[----:B---34-:R-:W-:Y:S05]  /*18490*/  BRA.U !UP0, `(.L_x_469) ;  /* 0x0000001508e07547 */ /* 0x018fea000b800000 */
[----:B------:R-:W-:Y:S01]  /*184a0*/  ISETP.GE.U32.AND P0, PT, R17, 0x3, PT ;  /* 0x000000031100780c */ /* 0x000fe20003f06070 */
[----:B------:R-:W-:-:S12]  /*184b0*/  IMAD.MOV.U32 R6, RZ, RZ, RZ ;  /* 0x000000ffff067224 */ /* 0x000fd800078e00ff */
[----:B------:R-:W-:Y:S05]  /*184c0*/  @!P0 BRA `(.L_x_470) ;  /* 0x0000000800cc8947 */ /* 0x000fea0003800000 */
[----:B------:R-:W-:Y:S01]  /*184d0*/  ISETP.GT.AND P0, PT, R21, RZ, PT ;  /* 0x000000ff1500720c */ /* 0x000fe20003f04270 */
[----:B--23--:R-:W-:-:S12]  /*184e0*/  IMAD.MOV.U32 R4, RZ, RZ, RZ ;  /* 0x000000ffff047224 */ /* 0x00cfd800078e00ff */
[----:B------:R-:W-:Y:S05]  /*184f0*/  @!P0 BRA `(.L_x_471) ;  /* 0x0000000800588947 */ /* 0x000fea0003800000 */
[----:B------:R-:W-:Y:S01]  /*18500*/  IMAD.IADD R5, R21, 0x1, -R4 ;  /* 0x0000000115057824 */ /* 0x000fe200078e0a04 */
[----:B------:R-:W-:-:S04]  /*18510*/  PLOP3.LUT P0, PT, PT, PT, PT, 0x80, 0x8 ;  /* 0x000000000008781c */ /* 0x000fc80003f0f070 */
[----:B------:R-:W-:-:S13]  /*18520*/  ISETP.GT.AND P1, PT, R5, 0xc, PT ;  /* 0x0000000c0500780c */ /* 0x000fda0003f24270 */
[----:B------:R-:W-:Y:S05]  /*18530*/  @!P1 BRA `(.L_x_472) ;  /* 0x0000000400789947 */ /* 0x000fea0003800000 */
[----:B------:R-:W-:Y:S02]  /*18540*/  PLOP3.LUT P0, PT, PT, PT, PT, 0x8, 0x80 ;  /* 0x000000000080781c */ /* 0x000fe40003f0e170 */
[----:B------:R-:W-:-:S11]  /*18550*/  IADD3 R5, PT, PT, R21, -0xc, RZ ;  /* 0xfffffff415057810 */ /* 0x000fd60007ffe0ff */
.L_x_473:
[----:B------:R-:W-:-:S05]  /*18560*/  IMAD.IADD R50, R1, 0x1, R4 ;  /* 0x0000000101327824 */ /* 0x000fca00078e0204 */
[----:B0-----:R-:W2:Y:S02]  /*18570*/  LDL R6, [R50+0x14] ;  /* 0x0000140032067983 */ /* 0x001ea40000100800 */
[C---:B--2---:R-:W-:Y:S02]  /*18580*/  PRMT R40, R6.reuse, 0x7770, RZ ;  /* 0x0000777006287816 */ /* 0x044fe400000000ff */
        /* <DEDUP_REMOVED lines=88> */
[----:B0-----:R-:W-:-:S07]  /*18b10*/  IMAD.MOV.U32 R6, RZ, RZ, R21 ;  /* 0x000000ffff067224 */ /* 0x001fce00078e0015 */
.L_x_472:
[----:B------:R-:W-:-:S05]  /*18b20*/  IMAD.IADD R5, R21, 0x1, -R4 ;  /* 0x0000000115057824 */ /* 0x000fca00078e0a04 */
[----:B------:R-:W-:-:S13]  /*18b30*/  ISETP.GT.AND P1, PT, R5, 0x4, PT ;  /* 0x000000040500780c */ /* 0x000fda0003f24270 */
[----:B------:R-:W-:Y:S05]  /*18b40*/  @!P1 BRA `(.L_x_474) ;  /* 0x0000000000bc9947 */ /* 0x000fea0003800000 */
[----:B------:R-:W-:-:S05]  /*18b50*/  IMAD.IADD R44, R1, 0x1, R4 ;  /* 0x00000001012c7824 */ /* 0x000fca00078e0204 */
[----:B------:R-:W2:Y:S02]  /*18b60*/  LDL R5, [R44+0x14] ;  /* 0x000014002c057983 */ /* 0x000ea40000100800 */
[C---:B--2---:R-:W-:Y:S02]  /*18b70*/  PRMT R40, R5.reuse, 0x7770, RZ ;  /* 0x0000777005287816 */ /* 0x044fe400000000ff */
        /* <DEDUP_REMOVED lines=41> */
[----:B------:R-:W-:-:S03]  /*18e10*/  IMAD.MOV.U32 R6, RZ, RZ, R21 ;  /* 0x000000ffff067224 */ /* 0x000fc600078e0015 */
[----:B------:R-:W-:-:S05]  /*18e20*/  PRMT R5, R8, 0x5410, R5 ;  /* 0x0000541008057816 */ /* 0x000fca0000000005 */
[----:B------:R0:W-:Y:S02]  /*18e30*/  STL [R42+0x28], R5 ;  /* 0x000028052a007387 */ /* 0x0001e40000100800 */
.L_x_474:
[----:B------:R-:W-:-:S13]  /*18e40*/  ISETP.EQ.AND P1, PT, R4, R21, PT ;  /* 0x000000150400720c */ /* 0x000fda0003f22270 */
[----:B------:R-:W-:Y:S05]  /*18e50*/  @!P0 BRA P1, `(.L_x_470) ;  /* 0x0000000000688947 */ /* 0x000fea0000800000 */
.L_x_471:
[----:B01----:R-:W-:-:S05]  /*18e60*/  IMAD.IADD R42, R1, 0x1, R4 ;  /* 0x00000001012a7824 */ /* 0x003fca00078e0204 */
        /* <DEDUP_REMOVED lines=18> */
[----:B------:R-:W-:Y:S02]  /*18f90*/  ISETP.NE.AND P0, PT, R4, R21, PT ;  /* 0x000000150400720c */ /* 0x000fe40003f05270 */
[----:B---3--:R-:W-:Y:S02]  /*18fa0*/  PRMT R8, R9, 0x3340, R8 ;  /* 0x0000334009087816 */ /* 0x008fe40000000008 */
[----:B--2---:R-:W-:-:S04]  /*18fb0*/  PRMT R5, R6, 0x3340, R5 ;  /* 0x0000334006057816 */ /* 0x004fc80000000005 */
[----:B------:R-:W-:-:S05]  /*18fc0*/  PRMT R5, R8, 0x5410, R5 ;  /* 0x0000541008057816 */ /* 0x000fca0000000005 */
[----:B------:R1:W-:Y:S01]  /*18fd0*/  STL [R42+0x28], R5 ;  /* 0x000028052a007387 */ /* 0x0003e20000100800 */
[----:B------:R-:W-:Y:S05]  /*18fe0*/  @P0 BRA `(.L_x_471) ;  /* 0xfffffffc009c0947 */ /* 0x000fea000383ffff */
[----:B------:R-:W-:-:S07]  /*18ff0*/  IMAD.MOV.U32 R6, RZ, RZ, R21 ;  /* 0x000000ffff067224 */ /* 0x000fce00078e0015 */
.L_x_470:
[----:B------:R-:W-:-:S13]  /*19000*/  ISETP.NE.AND P0, PT, R27, RZ, PT ;  /* 0x000000ff1b00720c */ /* 0x000fda0003f05270 */
[----:B------:R-:W-:Y:S05]  /*19010*/  @!P0 BRA `(.L_x_475) ;  /* 0x0000000000448947 */ /* 0x000fea0003800000 */
[----:B012---:R-:W-:-:S05]  /*19020*/  IMAD.IADD R5, R1, 0x1, R6 ;  /* 0x0000000101057824 */ /* 0x007fca00078e0206 */
[----:B---3--:R-:W2:Y:S02]  /*19030*/  LDL.U8 R4, [R5+0x14] ;  /* 0x0000140005047983 */ /* 0x008ea40000100000 */
[----:B--2---:R-:W-:-:S06]  /*19040*/  IMAD.IADD R4, R1, 0x1, R4 ;  /* 0x0000000101047824 */ /* 0x004fcc00078e0204 */
[----:B------:R-:W2:Y:S01]  /*19050*/  LDL.U8 R4, [R4+0x4065] ;  /* 0x0040650004047983 */ /* 0x000ea20000100000 */
[----:B------:R-:W-:-:S03]  /*19060*/  ISETP.NE.AND P1, PT, R27, 0x1, PT ;  /* 0x000000011b00780c */ /* 0x000fc60003f25270 */
[----:B--2---:R0:W-:Y:S10]  /*19070*/  STL.U8 [R5+0x28], R4 ;  /* 0x0000280405007387 */ /* 0x0041f40000100000 */
[----:B------:R-:W-:Y:S05]  /*19080*/  @!P1 BRA `(.L_x_475) ;  /* 0x0000000000289947 */ /* 0x000fea0003800000 */
[----:B0-----:R-:W2:Y:S02]  /*19090*/  LDL.U8 R4, [R5+0x15] ;  /* 0x0000150005047983 */ /* 0x001ea40000100000 */
[----:B--2---:R-:W-:-:S06]  /*190a0*/  IMAD.IADD R4, R1, 0x1, R4 ;  /* 0x0000000101047824 */ /* 0x004fcc00078e0204 */
[----:B------:R-:W2:Y:S01]  /*190b0*/  LDL.U8 R4, [R4+0x4065] ;  /* 0x0040650004047983 */ /* 0x000ea20000100000 */
[----:B------:R-:W-:-:S03]  /*190c0*/  ISETP.NE.AND P1, PT, R27, 0x2, PT ;  /* 0x000000021b00780c */ /* 0x000fc60003f25270 */
[----:B--2---:R0:W-:Y:S10]  /*190d0*/  STL.U8 [R5+0x29], R4 ;  /* 0x0000290405007387 */ /* 0x0041f40000100000 */
[----:B------:R-:W-:Y:S05]  /*190e0*/  @!P1 BRA `(.L_x_475) ;  /* 0x0000000000109947 */ /* 0x000fea0003800000 */
[----:B0-----:R-:W2:Y:S02]  /*190f0*/  LDL.U8 R4, [R5+0x16] ;  /* 0x0000160005047983 */ /* 0x001ea40000100000 */
[----:B--2---:R-:W-:-:S06]  /*19100*/  IMAD.IADD R4, R1, 0x1, R4 ;  /* 0x0000000101047824 */ /* 0x004fcc00078e0204 */
[----:B------:R-:W2:Y:S04]  /*19110*/  LDL.U8 R4, [R4+0x4065] ;  /* 0x0040650004047983 */ /* 0x000ea80000100000 */
[----:B--2---:R0:W-:Y:S02]  /*19120*/  STL.U8 [R5+0x2a], R4 ;  /* 0x00002a0405007387 */ /* 0x0041e40000100000 */
.L_x_475:
[----:B------:R-:W-:Y:S01]  /*19130*/  ISETP.GE.U32.AND P1, PT, R17, 0xf, PT ;  /* 0x0000000f1100780c */ /* 0x000fe20003f26070 */
[----:B0-23--:R-:W-:Y:S02]  /*19140*/  IMAD.MOV.U32 R4, RZ, RZ, RZ ;  /* 0x000000ffff047224 */ /* 0x00dfe400078e00ff */
[----:B------:R-:W-:-:S10]  /*19150*/  IMAD.MOV.U32 R10, RZ, RZ, RZ ;  /* 0x000000ffff0a7224 */ /* 0x000fd400078e00ff */
[----:B------:R-:W-:Y:S05]  /*19160*/  @!P1 BRA `(.L_x_476) ;  /* 0x0000000400489947 */ /* 0x000fea0003800000 */
[----:B------:R-:W-:Y:S02]  /*19170*/  HFMA2 R6, -RZ, RZ, 0, 0 ;  /* 0x00000000ff067431 */ /* 0x000fe400000001ff */
[----:B------:R-:W-:-:S07]  /*19180*/  IMAD.MOV.U32 R10, RZ, RZ, RZ ;  /* 0x000000ffff0a7224 */ /* 0x000fce00078e00ff */
.L_x_477:
[----:B------:R-:W-:-:S05]  /*19190*/  IMAD.IADD R11, R1, 0x1, R6 ;  /* 0x00000001010b7824 */ /* 0x000fca00078e0206 */
[----:B-1----:R-:W2:Y:S04]  /*191a0*/  LDL.64 R4, [R11+0x28] ;  /* 0x000028000b047983 */ /* 0x002ea80000100a00 */
[----:B----4-:R-:W3:Y:S01]  /*191b0*/  LDL.64 R8, [R11+0x30] ;  /* 0x000030000b087983 */ /* 0x010ee20000100a00 */
        /* <DEDUP_REMOVED lines=12> */
[----:B------:R-:W-:Y:S01]  /*19280*/  IMAD R53, R6, 0x4, R53 ;  /* 0x0000000406357824 */ /* 0x000fe200078e0235 */
[----:B------:R-:W-:Y:S01]  /*19290*/  PRMT R8, R8, 0x7773, RZ ;  /* 0x0000777308087816 */ /* 0x000fe200000000ff */
[C---:B------:R-:W-:Y:S01]  /*192a0*/  IMAD R4, R6.reuse, 0x4, R63 ;  /* 0x0000000406047824 */ /* 0x040fe200078e023f */
[C---:B------:R-:W-:Y:S01]  /*192b0*/  PRMT R50, R5.reuse, 0x7770, RZ ;  /* 0x0000777005327816 */ /* 0x040fe200000000ff */
[----:B------:R-:W-:Y:S01]  /*192c0*/  IMAD R67, R6, 0x4, R67 ;  /* 0x0000000406437824 */ /* 0x000fe200078e0243 */
[----:B------:R-:W-:Y:S01]  /*192d0*/  PRMT R52, R5, 0x7771, RZ ;  /* 0x0000777105347816 */ /* 0x000fe200000000ff */
[----:B------:R-:W0:Y:S01]  /*192e0*/  LDC R53, c[0x3][R53+0x4] ;  /* 0x00c0010035357b82 */ /* 0x000e220000000800 */
[C---:B------:R-:W-:Y:S01]  /*192f0*/  PRMT R64, R9.reuse, 0x7770, RZ ;  /* 0x0000777009407816 */ /* 0x040fe200000000ff */
[--C-:B------:R-:W-:Y:S01]  /*19300*/  IMAD R59, R50, 0xa8, R43.reuse ;  /* 0x000000a8323b7824 */ /* 0x100fe200078e022b */
[C---:B------:R-:W-:Y:S01]  /*19310*/  PRMT R66, R9.reuse, 0x7771, RZ ;  /* 0x0000777109427816 */ /* 0x040fe200000000ff */
[----:B------:R-:W-:Y:S01]  /*19320*/  IMAD R61, R52, 0xa8, R43 ;  /* 0x000000a8343d7824 */ /* 0x000fe200078e022b */
[C---:B------:R-:W-:Y:S01]  /*19330*/  PRMT R68, R9.reuse, 0x7772, RZ ;  /* 0x0000777209447816 */ /* 0x040fe200000000ff */
[----:B------:R-:W-:Y:S01]  /*19340*/  IMAD R40, R6, 0x4, R59 ;  /* 0x0000000406287824 */ /* 0x000fe200078e023b */
        /* <DEDUP_REMOVED lines=8> */
[--C-:B------:R-:W-:Y:S02]  /*193d0*/  IMAD R57, R56, 0xa8, R43.reuse ;  /* 0x000000a838397824 */ /* 0x100fe400078e022b */
[--C-:B------:R-:W-:Y:S02]  /*193e0*/  IMAD R45, R58, 0xa8, R43.reuse ;  /* 0x000000a83a2d7824 */ /* 0x100fe400078e022b */
        /* <DEDUP_REMOVED lines=11> */
[C---:B------:R-:W-:Y:S02]  /*194a0*/  IMAD R41, R6.reuse, 0x4, R41 ;  /* 0x0000000406297824 */ /* 0x040fe400078e0229 */
[----:B------:R-:W-:Y:S02]  /*194b0*/  IMAD R50, R6, 0x4, R9 ;  /* 0x0000000406327824 */ /* 0x000fe400078e0209 */
[----:B------:R-:W-:-:S02]  /*194c0*/  IMAD R11, R68, 0xa8, R43 ;  /* 0x000000a8440b7824 */ /* 0x000fc400078e022b */
[----:B------:R-:W-:Y:S01]  /*194d0*/  IMAD R43, R69, 0xa8, R43 ;  /* 0x000000a8452b7824 */ /* 0x000fe200078e022b */
[----:B------:R-:W2:Y:S01]  /*194e0*/  LDC R55, c[0x3][R61+0x18] ;  /* 0x00c006003d377b82 */ /* 0x000ea20000000800 */
[C---:B------:R-:W-:Y:S01]  /*194f0*/  IMAD R39, R6.reuse, 0x4, R39 ;  /* 0x0000000406277824 */ /* 0x040fe200078e0227 */
[C---:B------:R-:W-:Y:S01]  /*19500*/  LEA R11, R6.reuse, R11, 0x2 ;  /* 0x0000000b060b7211 */ /* 0x040fe200078e10ff */
        /* <DEDUP_REMOVED lines=24> */
.L_x_476:
[----:B------:R-:W-:-:S13]  /*19690*/  ISETP.NE.AND P1, PT, R19, RZ, PT ;  /* 0x000000ff1300720c */ /* 0x000fda0003f25270 */
[----:B------:R-:W-:Y:S05]  /*196a0*/  @!P1 BRA `(.L_x_469) ;  /* 0x00000004005c9947 */ /* 0x000fea0003800000 */
[----:B------:R-:W-:Y:S02]  /*196b0*/  ISETP.GE.U32.AND P1, PT, R29, 0x7, PT ;  /* 0x000000071d00780c */ /* 0x000fe40003f26070 */
[----:B------:R-:W-:-:S11]  /*196c0*/  ISETP.NE.AND P2, PT, R20, RZ, PT ;  /* 0x000000ff1400720c */ /* 0x000fd60003f45270 */
[----:B------:R-:W-:Y:S05]  /*196d0*/  @!P1 BRA `(.L_x_478) ;  /* 0x00000000009c9947 */ /* 0x000fea0003800000 */
[----:B------:R-:W-:-:S05]  /*196e0*/  IMAD.IADD R52, R1, 0x1, R4 ;  /* 0x0000000101347824 */ /* 0x000fca00078e0204 */
[----:B-1----:R-:W2:Y:S04]  /*196f0*/  LDL.U8 R5, [R52+0x28] ;  /* 0x0000280034057983 */ /* 0x002ea80000100000 */
[----:B------:R-:W3:Y:S04]  /*19700*/  LDL.U8 R6, [R52+0x29] ;  /* 0x0000290034067983 */ /* 0x000ee80000100000 */
[----:B------:R-:W5:Y:S04]  /*19710*/  LDL.U8 R39, [R52+0x2b] ;  /* 0x00002b0034277983 */ /* 0x000f680000100000 */
[----:B----4-:R-:W4:Y:S04]  /*19720*/  LDL.U8 R8, [R52+0x2a] ;  /* 0x00002a0034087983 */ /* 0x010f280000100000 */
[----:B------:R-:W4:Y:S04]  /*19730*/  LDL.U8 R40, [R52+0x2c] ;  /* 0x00002c0034287983 */ /* 0x000f280000100000 */
[----:B------:R-:W4:Y:S04]  /*19740*/  LDL.U8 R42, [R52+0x2d] ;  /* 0x00002d00342a7983 */ /* 0x000f280000100000 */
[----:B------:R-:W4:Y:S04]  /*19750*/  LDL.U8 R44, [R52+0x2e] ;  /* 0x00002e00342c7983 */ /* 0x000f280000100000 */
[----:B------:R-:W4:Y:S01]  /*19760*/  LDL.U8 R50, [R52+0x2f] ;  /* 0x00002f0034327983 */ /* 0x000f220000100000 */
[----:B------:R-:W-:-:S04]  /*19770*/  IMAD.MOV.U32 R51, RZ, RZ, 0x48 ;  /* 0x00000048ff337424 */ /* 0x000fc800078e00ff */
[--C-:B--2---:R-:W-:Y:S02]  /*19780*/  IMAD R5, R5, 0xa8, R51.reuse ;  /* 0x000000a805057824 */ /* 0x104fe400078e0233 */
[----:B---3--:R-:W-:Y:S02]  /*19790*/  IMAD R9, R6, 0xa8, R51 ;  /* 0x000000a806097824 */ /* 0x008fe400078e0233 */
[C---:B------:R-:W-:Y:S02]  /*197a0*/  IMAD R5, R4.reuse, 0x4, R5 ;  /* 0x0000000404057824 */ /* 0x040fe400078e0205 */
[----:B-----5:R-:W-:Y:S02]  /*197b0*/  IMAD R39, R39, 0xa8, R51 ;  /* 0x000000a827277824 */ /* 0x020fe400078e0233 */
[----:B------:R-:W-:Y:S02]  /*197c0*/  IMAD R9, R4, 0x4, R9 ;  /* 0x0000000404097824 */ /* 0x000fe400078e0209 */
[--C-:B----4-:R-:W-:Y:S01]  /*197d0*/  IMAD R11, R8, 0xa8, R51.reuse ;  /* 0x000000a8080b7824 */ /* 0x110fe200078e0233 */
        /* <DEDUP_REMOVED lines=12> */
[----:B------:R-:W-:-:S05]  /*198a0*/  IMAD R51, R4, 0x4, R51 ;  /* 0x0000000404337824 */ /* 0x000fca00078e0233 */
        /* <DEDUP_REMOVED lines=10> */
.L_x_478:
[----:B------:R-:W-:Y:S05]  /*19950*/  @!P2 BRA `(.L_x_469) ;  /* 0x0000000000b0a947 */ /* 0x000fea0003800000 */
[----:B------:R-:W-:-:S13]  /*19960*/  ISETP.GE.U32.AND P1, PT, R30, 0x3, PT ;  /* 0x000000031e00780c */ /* 0x000fda0003f26070 */
[----:B------:R-:W-:Y:S05]  /*19970*/  @!P1 BRA `(.L_x_479) ;  /* 0x0000000000549947 */ /* 0x000fea0003800000 */
[----:B-1----:R-:W-:-:S05]  /*19980*/  IMAD.IADD R5, R1, 0x1, R4 ;  /* 0x0000000101057824 */ /* 0x002fca00078e0204 */
[----:B----4-:R-:W2:Y:S04]  /*19990*/  LDL.U8 R8, [R5+0x29] ;  /* 0x0000290005087983 */ /* 0x010ea80000100000 */
        /* <DEDUP_REMOVED lines=8> */
[----:B------:R-:W-:Y:S02]  /*19a20*/  IMAD R11, R4, 0x4, R11 ;  /* 0x00000004040b7824 */ /* 0x000fe400078e020b */
[----:B-----5:R-:W-:Y:S02]  /*19a30*/  IMAD R9, R42, 0xa8, R9 ;  /* 0x000000a82a097824 */ /* 0x020fe400078e0209 */
[C---:B------:R-:W-:Y:S02]  /*19a40*/  IMAD R41, R4.reuse, 0x4, R41 ;  /* 0x0000000404297824 */ /* 0x040fe400078e0229 */
[C---:B------:R-:W-:Y:S01]  /*19a50*/  IMAD R9, R4.reuse, 0x4, R9 ;  /* 0x0000000404097824 */ /* 0x040fe200078e0209 */
[----:B------:R-:W0:Y:S08]  /*19a60*/  LDC R11, c[0x3][R11+0x4] ;  /* 0x00c001000b0b7b82 */ /* 0x000e300000000800 */
[----:B------:R-:W0:Y:S08]  /*19a70*/  LDC R39, c[0x3][R39+0x8] ;  /* 0x00c0020027277b82 */ /* 0x000e300000000800 */
[----:B------:R-:W1:Y:S08]  /*19a80*/  LDC R41, c[0x3][R41+0xc] ;  /* 0x00c0030029297b82 */ /* 0x000e700000000800 */
[----:B------:R-:W1:Y:S01]  /*19a90*/  LDC R9, c[0x3][R9+0x10] ;  /* 0x00c0040009097b82 */ /* 0x000e620000000800 */
[----:B------:R-:W-:Y:S01]  /*19aa0*/  VIADD R4, R4, 0x4 ;  /* 0x0000000404047836 */ /* 0x000fe20000000000 */
[----:B0-----:R-:W-:-:S04]  /*19ab0*/  IADD3 R10, PT, PT, R39, R11, R10 ;  /* 0x0000000b270a7210 */ /* 0x001fc80007ffe00a */
[----:B-1----:R-:W-:-:S07]  /*19ac0*/  IADD3 R10, PT, PT, R9, R41, R10 ;  /* 0x00000029090a7210 */ /* 0x002fce0007ffe00a */
.L_x_479:
[----:B------:R-:W-:Y:S05]  /*19ad0*/  @!P0 BRA `(.L_x_469) ;  /* 0x0000000000508947 */ /* 0x000fea0003800000 */
[----:B----4-:R-:W-:-:S05]  /*19ae0*/  IMAD.IADD R8, R1, 0x1, R4 ;  /* 0x0000000101087824 */ /* 0x010fca00078e0204 */
[----:B-1----:R-:W2:Y:S01]  /*19af0*/  LDL.U8 R5, [R8+0x28] ;  /* 0x0000280008057983 */ /* 0x002ea20000100000 */
        /* <DEDUP_REMOVED lines=13> */
[----:B---3--:R-:W-:-:S05]  /*19bd0*/  @P0 IMAD R9, R6, 0xa8, R40 ;  /* 0x000000a806090824 */ /* 0x008fca00078e0228 */
[----:B------:R-:W-:-:S06]  /*19be0*/  @P0 LEA R9, R4, R9, 0x2 ;  /* 0x0000000904090211 */ /* 0x000fcc00078e10ff */
[----:B------:R-:W1:Y:S01]  /*19bf0*/  @P0 LDC R9, c[0x3][R9+0xc] ;  /* 0x00c0030009090b82 */ /* 0x000e620000000800 */
[----:B0-----:R-:W-:-:S04]  /*19c00*/  IMAD.IADD R10, R10, 0x1, R5 ;  /* 0x000000010a0a7824 */ /* 0x001fc800078e0205 */
[----:B-1----:R-:W-:-:S07]  /*19c10*/  @P0 IMAD.IADD R10, R10, 0x1, R9 ;  /* 0x000000010a0a0824 */ /* 0x002fce00078e0209 */
.L_x_469:
[----:B------:R0:W-:Y:S01]  /*19c20*/  STL [R3], R10 ;  /* 0x0000000a03007387 */ /* 0x0001e20000100800 */
[----:B------:R-:W-:Y:S01]  /*19c30*/  BSSY.RECONVERGENT B1, `(.L_x_480) ;  /* 0x000000e000017945 */ /* 0x000fe20003800200 */
[----:B--23--:R-:W-:-:S07]  /*19c40*/  IMAD.MOV.U32 R4, RZ, RZ, RZ ;  /* 0x000000ffff047224 */ /* 0x00cfce00078e00ff */
.L_x_482:
[----:B------:R-:W-:Y:S01]  /*19c50*/  ISETP.NE.AND P0, PT, R4, UR13, PT ;  /* 0x0000000d04007c0c */ /* 0x000fe2000bf05270 */
[----:B----4-:R-:W-:Y:S02]  /*19c60*/  IMAD.MOV.U32 R9, RZ, RZ, R4 ;  /* 0x000000ffff097224 */ /* 0x010fe400078e0004 */
[----:B------:R-:W-:-:S10]  /*19c70*/  IMAD.U32 R6, RZ, RZ, UR13 ;  /* 0x0000000dff067e24 */ /* 0x000fd4000f8e00ff */
[----:B------:R-:W-:Y:S05]  /*19c80*/  @!P0 BRA `(.L_x_481) ;  /* 0x0000000000208947 */ /* 0x000fea0003800000 */
[----:B------:R-:W-:-:S05]  /*19c90*/  IMAD.IADD R8, R1, 0x1, R4 ;  /* 0x0000000101087824 */ /* 0x000fca00078e0204 */
[----:B------:R-:W2:Y:S04]  /*19ca0*/  LDL.U8 R6, [R8+0x14] ;  /* 0x0000140008067983 */ /* 0x000ea80000100000 */
[----:B-1----:R-:W3:Y:S01]  /*19cb0*/  LDL.U8 R5, [R8+0x15] ;  /* 0x0000150008057983 */ /* 0x002ee20000100000 */
[----:B------:R-:W-:Y:S02]  /*19cc0*/  VIADD R4, R4, 0x1 ;  /* 0x0000000104047836 */ /* 0x000fe40000000000 */
[----:B--2---:R-:W-:-:S05]  /*19cd0*/  VIADD R6, R6, 0x1 ;  /* 0x0000000106067836 */ /* 0x004fca0000000000 */
[----:B---3--:R-:W-:-:S13]  /*19ce0*/  ISETP.GE.U32.AND P0, PT, R6, R5, PT ;  /* 0x000000050600720c */ /* 0x008fda0003f06070 */
[----:B------:R-:W-:Y:S05]  /*19cf0*/  @P0 BRA `(.L_x_482) ;  /* 0xfffffffc00d40947 */ /* 0x000fea000383ffff */
[----:B------:R-:W-:-:S07]  /*19d00*/  MOV R6, R9 ;  /* 0x0000000900067202 */ /* 0x000fce0000000f00 */
.L_x_481:
[----:B------:R-:W-:Y:S05]  /*19d10*/  BSYNC.RECONVERGENT B1 ;  /* 0x0000000000017941 */ /* 0x000fea0003800200 */
.L_x_480:
[----:B------:R-:W2:Y:S01]  /*19d20*/  LDL.U8 R4, [R1+0x14] ;  /* 0x0000140001047983 */ /* 0x000ea20000100000 */
[----:B------:R-:W-:Y:S01]  /*19d30*/  IADD3 R2, P1, PT, R2, 0x4, RZ ;  /* 0x0000000402027810 */ /* 0x000fe20007f3e0ff */
[----:B0-----:R-:W-:-:S04]  /*19d40*/  VIADD R3, R3, 0x4 ;  /* 0x0000000403037836 */ /* 0x001fc80000000000 */
[----:B------:R-:W-:Y:S01]  /*19d50*/  IMAD.X R0, RZ, RZ, R0, P1 ;  /* 0x000000ffff007224 */ /* 0x000fe200008e0600 */
[----:B--2---:R-:W-:-:S13]  /*19d60*/  ISETP.LT.AND P0, PT, R4, UR14, PT ;  /* 0x0000000e04007c0c */ /* 0x004fda000bf01270 */
[----:B------:R-:W-:Y:S05]  /*19d70*/  @!P0 BRA `(.L_x_353) ;  /* 0x0000000400d88947 */ /* 0x000fea0003800000 */
[----:B-1----:R-:W-:-:S05]  /*19d80*/  IMAD.IADD R5, R1, 0x1, R6 ;  /* 0x0000000101057824 */ /* 0x002fca00078e0206 */
        /* <DEDUP_REMOVED lines=13> */
.L_x_487:
[C---:B------:R-:W-:Y:S01]  /*19e60*/  VIADD R41, R9.reuse, 0xa ;  /* 0x0000000a09297836 */ /* 0x040fe20000000000 */
[C---:B-1----:R-:W-:Y:S01]  /*19e70*/  IADD3 R10, PT, PT, R9.reuse, 0x6, RZ ;  /* 0x00000006090a7810 */ /* 0x042fe20007ffe0ff */
[C---:B------:R-:W-:Y:S02]  /*19e80*/  VIADD R42, R9.reuse, 0xb ;  /* 0x0000000b092a7836 */ /* 0x040fe40000000000 */
[----:B0-----:R-:W-:Y:S01]  /*19e90*/  VIADD R4, R9, 0x4 ;  /* 0x0000000409047836 */ /* 0x001fe20000000000 */
        /* <DEDUP_REMOVED lines=45> */
.L_x_486:
[----:B------:R-:W-:Y:S05]  /*1a170*/  BSYNC.RECONVERGENT B2 ;  /* 0x0000000000027941 */ /* 0x000fea0003800200 */
.L_x_485:
[----:B------:R-:W-:-:S13]  /*1a180*/  ISETP.NE.AND P0, PT, R45, RZ, PT ;  /* 0x000000ff2d00720c */ /* 0x000fda0003f05270 */
[----:B------:R-:W-:Y:S05]  /*1a190*/  @!P0 BRA `(.L_x_484) ;  /* 0x0000000000c88947 */ /* 0x000fea0003800000 */
[----:B------:R-:W-:Y:S01]  /*1a1a0*/  ISETP.GE.U32.AND P0, PT, R45, 0x8, PT ;  /* 0x000000082d00780c */ /* 0x000fe20003f06070 */
[----:B------:R-:W-:Y:S01]  /*1a1b0*/  BSSY.RECONVERGENT B2, `(.L_x_488) ;  /* 0x0000014000027945 */ /* 0x000fe20003800200 */
[----:B-1----:R-:W-:-:S11]  /*1a1c0*/  LOP3.LUT R42, R6, 0x7, RZ, 0xc0, !PT ;  /* 0x00000007062a7812 */ /* 0x002fd600078ec0ff */
[----:B------:R-:W-:Y:S05]  /*1a1d0*/  @!P0 BRA `(.L_x_489) ;  /* 0x0000000000448947 */ /* 0x000fea0003800000 */
[----:B------:R-:W-:Y:S01]  /*1a1e0*/  IMAD.IADD R41, R1, 0x1, R8 ;  /* 0x0000000101297824 */ /* 0x000fe200078e0208 */
[C---:B------:R-:W-:Y:S01]  /*1a1f0*/  IADD3 R9, PT, PT, R8.reuse, 0x3, RZ ;  /* 0x0000000308097810 */ /* 0x040fe20007ffe0ff */
        /* <DEDUP_REMOVED lines=15> */
.L_x_489:
[----:B------:R-:W-:Y:S05]  /*1a2f0*/  BSYNC.RECONVERGENT B2 ;  /* 0x0000000000027941 */ /* 0x000fea0003800200 */
.L_x_488:
[----:B------:R-:W-:-:S13]  /*1a300*/  ISETP.NE.AND P0, PT, R42, RZ, PT ;  /* 0x000000ff2a00720c */ /* 0x000fda0003f05270 */
[----:B------:R-:W-:Y:S05]  /*1a310*/  @!P0 BRA `(.L_x_484) ;  /* 0x0000000000688947 */ /* 0x000fea0003800000 */
[----:B------:R-:W-:Y:S01]  /*1a320*/  ISETP.GE.U32.AND P0, PT, R42, 0x4, PT ;  /* 0x000000042a00780c */ /* 0x000fe20003f06070 */
[----:B------:R-:W-:Y:S01]  /*1a330*/  BSSY.RECONVERGENT B2, `(.L_x_490) ;  /* 0x000000c000027945 */ /* 0x000fe20003800200 */
[----:B------:R-:W-:-:S11]  /*1a340*/  LOP3.LUT R6, R6, 0x3, RZ, 0xc0, !PT ;  /* 0x0000000306067812 */ /* 0x000fd600078ec0ff */
[----:B------:R-:W-:Y:S05]  /*1a350*/  @!P0 BRA `(.L_x_491) ;  /* 0x0000000000248947 */ /* 0x000fea0003800000 */
[----:B01----:R-:W-:Y:S01]  /*1a360*/  IMAD.IADD R5, R1, 0x1, R8 ;  /* 0x0000000101057824 */ /* 0x003fe200078e0208 */
[C---:B------:R-:W-:Y:S01]  /*1a370*/  IADD3 R40, PT, PT, R8.reuse, 0x3, RZ ;  /* 0x0000000308287810 */ /* 0x040fe20007ffe0ff */
[C---:B------:R-:W-:Y:S02]  /*1a380*/  VIADD R4, R8.reuse, 0x1 ;  /* 0x0000000108047836 */ /* 0x040fe40000000000 */
[C---:B------:R-:W-:Y:S01]  /*1a390*/  VIADD R10, R8.reuse, 0x2 ;  /* 0x00000002080a7836 */ /* 0x040fe20000000000 */
[----:B------:R0:W-:Y:S04]  /*1a3a0*/  STL.U8 [R5+0x14], R8 ;  /* 0x0000140805007387 */ /* 0x0001e80000100000 */
[----:B------:R2:W-:Y:S04]  /*1a3b0*/  STL.U8 [R5+0x15], R4 ;  /* 0x0000150405007387 */ /* 0x0005e80000100000 */
[----:B------:R2:W-:Y:S01]  /*1a3c0*/  STL.U8 [R5+0x16], R10 ;  /* 0x0000160a05007387 */ /* 0x0005e20000100000 */
[----:B0-----:R-:W-:-:S03]  /*1a3d0*/  VIADD R8, R8, 0x4 ;  /* 0x0000000408087836 */ /* 0x001fc60000000000 */
[----:B------:R2:W-:Y:S04]  /*1a3e0*/  STL.U8 [R5+0x17], R40 ;  /* 0x0000172805007387 */ /* 0x0005e80000100000 */
.L_x_491:
[----:B------:R-:W-:Y:S05]  /*1a3f0*/  BSYNC.RECONVERGENT B2 ;  /* 0x0000000000027941 */ /* 0x000fea0003800200 */
.L_x_490:
[----:B------:R-:W-:-:S13]  /*1a400*/  ISETP.NE.AND P0, PT, R6, RZ, PT ;  /* 0x000000ff0600720c */ /* 0x000fda0003f05270 */
[----:B------:R-:W-:Y:S05]  /*1a410*/  @!P0 BRA `(.L_x_484) ;  /* 0x0000000000288947 */ /* 0x000fea0003800000 */
[----:B012---:R-:W-:Y:S01]  /*1a420*/  IMAD.IADD R5, R1, 0x1, R8 ;  /* 0x0000000101057824 */ /* 0x007fe200078e0208 */
[----:B------:R-:W-:-:S04]  /*1a430*/  ISETP.NE.AND P0, PT, R6, 0x1, PT ;  /* 0x000000010600780c */ /* 0x000fc80003f05270 */
[----:B------:R3:W-:Y:S09]  /*1a440*/  STL.U8 [R5+0x14], R8 ;  /* 0x0000140805007387 */ /* 0x0007f20000100000 */
[----:B------:R-:W-:Y:S05]  /*1a450*/  @!P0 BRA `(.L_x_484) ;  /* 0x0000000000188947 */ /* 0x000fea0003800000 */
[----:B------:R-:W-:Y:S01]  /*1a460*/  VIADD R4, R8, 0x1 ;  /* 0x0000000108047836 */ /* 0x000fe20000000000 */
[----:B------:R-:W-:-:S04]  /*1a470*/  ISETP.NE.AND P0, PT, R6, 0x2, PT ;  /* 0x000000020600780c */ /* 0x000fc80003f05270 */
[----:B------:R4:W-:Y:S09]  /*1a480*/  STL.U8 [R5+0x15], R4 ;  /* 0x0000150405007387 */ /* 0x0009f20000100000 */
[----:B------:R-:W-:Y:S05]  /*1a490*/  @!P0 BRA `(.L_x_484) ;  /* 0x0000000000088947 */ /* 0x000fea0003800000 */
[----:B---3--:R-:W-:-:S05]  /*1a4a0*/  VIADD R8, R8, 0x2 ;  /* 0x0000000208087836 */ /* 0x008fca0000000000 */
[----:B------:R0:W-:Y:S02]  /*1a4b0*/  STL.U8 [R5+0x16], R8 ;  /* 0x0000160805007387 */ /* 0x0001e40000100000 */
.L_x_484:
[----:B------:R-:W-:Y:S05]  /*1a4c0*/  BSYNC.RECONVERGENT B1 ;  /* 0x0000000000017941 */ /* 0x000fea0003800200 */
.L_x_483:
[----:B------:R-:W-:Y:S05]  /*1a4d0*/  BRA `(.L_x_464) ;  /* 0xffffffdc00e07947 */ /* 0x000fea000383ffff */
.L_x_353:
[----:B------:R-:W-:Y:S05]  /*1a4e0*/  BSYNC.RECONVERGENT B0 ;  /* 0x0000000000007941 */ /* 0x000fea0003800200 */
.L_x_292:
[----:B------:R-:W-:Y:S05]  /*1a4f0*/  WARPSYNC.ALL ;  /* 0x0000000000007948 */ /* 0x000fea0003800000 */
[----:B------:R-:W-:Y:S01]  /*1a500*/  ISETP.NE.AND P0, PT, R15, UR10, PT ;  /* 0x0000000a0f007c0c */ /* 0x000fe2000bf05270 */
[----:B------:R-:W-:Y:S01]  /*1a510*/  UIADD3 UR11, UPT, UPT, UR10, 0x1, URZ ;  /* 0x000000010a0b7890 */ /* 0x000fe2000fffe0ff */
[----:B------:R-:W-:Y:S01]  /*1a520*/  VIADD R31, R31, 0x1 ;  /* 0x000000011f1f7836 */ /* 0x000fe20000000000 */
[----:B------:R-:W-:Y:S01]  /*1a530*/  UIADD3 UR9, UPT, UPT, UR9, -0x1, URZ ;  /* 0xffffffff09097890 */ /* 0x000fe2000fffe0ff */
[----:B------:R-:W-:Y:S01]  /*1a540*/  VIADD R36, R36, 0x1 ;  /* 0x0000000124247836 */ /* 0x000fe20000000000 */
[----:B------:R-:W-:-:S03]  /*1a550*/  UIADD3 UR5, UPT, UPT, UR5, 0x1, URZ ;  /* 0x0000000105057890 */ /* 0x000fc6000fffe0ff */
[----:B------:R-:W-:-:S05]  /*1a560*/  UMOV UR10, UR11 ;  /* 0x0000000b000a7c82 */ /* 0x000fca0008000000 */
[----:B------:R-:W-:Y:S05]  /*1a570*/  @P0 BRA `(.L_x_492) ;  /* 0xffffff5c00c00947 */ /* 0x000fea000383ffff */
.L_x_286:
[----:B------:R-:W-:Y:S01]  /*1a580*/  UIADD3 UR5, UP0, UPT, UR6, 0x2050, URZ ;  /* 0x0000205006057890 */ /* 0x000fe2000ff1e0ff */
[----:B------:R2:W-:Y:S01]  /*1a590*/  STL [R3], R16 ;  /* 0x0000001003007387 */ /* 0x0005e20000100800 */
[----:B------:R-:W-:Y:S02]  /*1a5a0*/  BSSY.RECONVERGENT B0, `(.L_x_493) ;  /* 0x0000049000007945 */ /* 0x000fe40003800200 */
[----:B------:R-:W-:Y:S02]  /*1a5b0*/  UIADD3.X UR9, UPT, UPT, URZ, UR7, URZ, UP0, !UPT ;  /* 0x00000007ff097290 */ /* 0x000fe400087fe4ff */
[----:B------:R-:W-:-:S04]  /*1a5c0*/  IADD3 R2, P0, PT, R2, -UR5, RZ ;  /* 0x8000000502027c10 */ /* 0x000fc8000ff1e0ff */
[----:B01----:R-:W-:-:S04]  /*1a5d0*/  IADD3.X R5, PT, PT, R0, ~UR9, RZ, P0, !PT ;  /* 0x8000000900057c10 */ /* 0x003fc800087fe4ff */
[----:B---3--:R-:W-:-:S04]  /*1a5e0*/  SHF.R.U64 R11, R2, 0x2, R5 ;  /* 0x00000002020b7819 */ /* 0x008fc80000001205 */
[----:B------:R-:W-:-:S13]  /*1a5f0*/  ISETP.GE.AND P0, PT, R11, 0x2, PT ;  /* 0x000000020b00780c */ /* 0x000fda0003f06270 */
[----:B--2---:R-:W-:Y:S05]  /*1a600*/  @!P0 BRA `(.L_x_494) ;  /* 0x0000000400088947 */ /* 0x004fea0003800000 */
[C---:B------:R-:W-:Y:S02]  /*1a610*/  VIADD R31, R11.reuse, 0xffffffff ;  /* 0xffffffff0b1f7836 */ /* 0x040fe40000000000 */
[----:B------:R-:W-:Y:S02]  /*1a620*/  HFMA2 R6, -RZ, RZ, 0, 0 ;  /* 0x00000000ff067431 */ /* 0x000fe400000001ff */
[----:B------:R-:W-:Y:S02]  /*1a630*/  VIADD R39, R11, 0xfffffffe ;  /* 0xfffffffe0b277836 */ /* 0x000fe40000000000 */
[----:B------:R-:W-:-:S07]  /*1a640*/  IMAD.MOV.U32 R10, RZ, RZ, R31 ;  /* 0x000000ffff0a7224 */ /* 0x000fce00078e001f */
.L_x_500:
[----:B-12---:R-:W-:Y:S01]  /*1a650*/  IMAD.IADD R0, R6, 0x1, -R11 ;  /* 0x0000000106007824 */ /* 0x006fe200078e0a0b */
[----:B------:R-:W-:Y:S04]  /*1a660*/  BSSY.RECONVERGENT B1, `(.L_x_495) ;  /* 0x0000038000017945 */ /* 0x000fe80003800200 */
[----:B------:R-:W-:-:S13]  /*1a670*/  ISETP.GT.AND P0, PT, R0, -0x2, PT ;  /* 0xfffffffe0000780c */ /* 0x000fda0003f04270 */
[----:B0-----:R-:W-:Y:S05]  /*1a680*/  @P0 BRA `(.L_x_496) ;  /* 0x0000000000d40947 */ /* 0x001fea0003800000 */
[----:B------:R-:W-:Y:S01]  /*1a690*/  IMAD.IADD R0, R39, 0x1, -R6 ;  /* 0x0000000127007824 */ /* 0x000fe200078e0a06 */
[----:B------:R-:W-:Y:S01]  /*1a6a0*/  LOP3.LUT R36, R10, 0x3, RZ, 0xc0, !PT ;  /* 0x000000030a247812 */ /* 0x000fe200078ec0ff */
[----:B------:R-:W-:Y:S03]  /*1a6b0*/  BSSY.RECONVERGENT B2, `(.L_x_497) ;  /* 0x000001e000027945 */ /* 0x000fe60003800200 */
[----:B------:R-:W-:Y:S01]  /*1a6c0*/  ISETP.GE.U32.AND P0, PT, R0, 0x3, PT ;  /* 0x000000030000780c */ /* 0x000fe20003f06070 */
[----:B------:R-:W-:Y:S01]  /*1a6d0*/  IMAD.MOV.U32 R0, RZ, RZ, RZ ;  /* 0x000000ffff007224 */ /* 0x000fe200078e00ff */
[----:B------:R-:W-:-:S11]  /*1a6e0*/  ISETP.NE.AND P2, PT, R36, RZ, PT ;  /* 0x000000ff2400720c */ /* 0x000fd60003f45270 */
[----:B------:R-:W-:Y:S05]  /*1a6f0*/  @!P0 BRA `(.L_x_498) ;  /* 0x0000000000648947 */ /* 0x000fea0003800000 */
[----:B------:R0:W5:Y:S01]  /*1a700*/  LDL R5, [R1+0x2050] ;  /* 0x0020500001057983 */ /* 0x0001620000100800 */
[----:B------:R-:W-:Y:S01]  /*1a710*/  LOP3.LUT R0, R10, 0xfffffffc, RZ, 0xc0, !PT ;  /* 0xfffffffc0a007812 */ /* 0x000fe200078ec0ff */
[----:B------:R-:W-:-:S07]  /*1a720*/  IMAD.MOV.U32 R3, RZ, RZ, RZ ;  /* 0x000000ffff037224 */ /* 0x000fce00078e00ff */
.L_x_499:
[----:B------:R-:W-:-:S05]  /*1a730*/  LEA R2, R3, UR24, 0x2 ;  /* 0x0000001803027c11 */ /* 0x000fca000f8e10ff */
[----:B------:R-:W2:Y:S04]  /*1a740*/  LDL R4, [R2+0x4] ;  /* 0x0000040002047983 */ /* 0x000ea80000100800 */
[----:B----4-:R-:W3:Y:S04]  /*1a750*/  LDL R9, [R2+0x8] ;  /* 0x0000080002097983 */ /* 0x010ee80000100800 */
[----:B------:R-:W4:Y:S01]  /*1a760*/  LDL R8, [R2+0xc] ;  /* 0x00000c0002087983 */ /* 0x000f220000100800 */
[----:B--2--5:R-:W-:-:S13]  /*1a770*/  ISETP.GT.U32.AND P0, PT, R5, R4, PT ;  /* 0x000000040500720c */ /* 0x024fda0003f04070 */
[----:B------:R1:W-:Y:S02]  /*1a780*/  @P0 STL.64 [R2], R4 ;  /* 0x0000000402000387 */ /* 0x0003e40000100a00 */
[----:B-1----:R-:W-:Y:S02]  /*1a790*/  @P0 IMAD.MOV.U32 R4, RZ, RZ, R5 ;  /* 0x000000ffff040224 */ /* 0x002fe400078e0005 */
[----:B------:R-:W2:Y:S01]  /*1a7a0*/  LDL R5, [R2+0x10] ;  /* 0x0000100002057983 */ /* 0x000ea20000100800 */
[----:B------:R-:W-:Y:S02]  /*1a7b0*/  IADD3 R3, PT, PT, R3, 0x4, RZ ;  /* 0x0000000403037810 */ /* 0x000fe40007ffe0ff */
        /* <DEDUP_REMOVED lines=13> */
.L_x_498:
[----:B------:R-:W-:Y:S05]  /*1a890*/  BSYNC.RECONVERGENT B2 ;  /* 0x0000000000027941 */ /* 0x000fea0003800200 */
.L_x_497:
[----:B------:R-:W-:Y:S05]  /*1a8a0*/  @!P2 BRA `(.L_x_496) ;  /* 0x00000000004ca947 */ /* 0x000fea0003800000 */
[----:B------:R-:W-:-:S05]  /*1a8b0*/  LEA R0, R0, UR24, 0x2 ;  /* 0x0000001800007c11 */ /* 0x000fca000f8e10ff */
[----:B------:R-:W2:Y:S01]  /*1a8c0*/  LDL.64 R2, [R0] ;  /* 0x0000000000027983 */ /* 0x000ea20000100a00 */
[----:B------:R-:W-:Y:S02]  /*1a8d0*/  ISETP.NE.AND P1, PT, R36, 0x1, PT ;  /* 0x000000012400780c */ /* 0x000fe40003f25270 */
[----:B--2---:R-:W-:Y:S01]  /*1a8e0*/  ISETP.GT.U32.AND P0, PT, R2, R3, PT ;  /* 0x000000030200720c */ /* 0x004fe20003f04070 */
[----:B------:R-:W-:Y:S02]  /*1a8f0*/  IMAD.MOV.U32 R4, RZ, RZ, R3 ;  /* 0x000000ffff047224 */ /* 0x000fe400078e0003 */
[----:B------:R-:W-:-:S10]  /*1a900*/  IMAD.MOV.U32 R5, RZ, RZ, R2 ;  /* 0x000000ffff057224 */ /* 0x000fd400078e0002 */
[----:B------:R1:W-:Y:S01]  /*1a910*/  @P0 STL.64 [R0], R4 ;  /* 0x0000000400000387 */ /* 0x0003e20000100a00 */
[----:B------:R-:W-:Y:S01]  /*1a920*/  @P0 IMAD.MOV.U32 R3, RZ, RZ, R2 ;  /* 0x000000ffff030224 */ /* 0x000fe200078e0002 */
[----:B------:R-:W-:Y:S06]  /*1a930*/  @!P1 BRA `(.L_x_496) ;  /* 0x0000000000289947 */ /* 0x000fec0003800000 */
[----:B-1----:R-:W2:Y:S01]  /*1a940*/  LDL R5, [R0+0x8] ;  /* 0x0000080000057983 */ /* 0x002ea20000100800 */
        /* <DEDUP_REMOVED lines=9> */
.L_x_496:
[----:B------:R-:W-:Y:S05]  /*1a9e0*/  BSYNC.RECONVERGENT B1 ;  /* 0x0000000000017941 */ /* 0x000fea0003800200 */
.L_x_495:
[----:B------:R-:W-:Y:S02]  /*1a9f0*/  VIADD R6, R6, 0x1 ;  /* 0x0000000106067836 */ /* 0x000fe40000000000 */
[----:B------:R-:W-:-:S03]  /*1aa00*/  VIADD R10, R10, 0xffffffff ;  /* 0xffffffff0a0a7836 */ /* 0x000fc60000000000 */
[----:B------:R-:W-:-:S13]  /*1aa10*/  ISETP.NE.AND P0, PT, R6, R31, PT ;  /* 0x0000001f0600720c */ /* 0x000fda0003f05270 */
[----:B------:R-:W-:Y:S05]  /*1aa20*/  @P0 BRA `(.L_x_500) ;  /* 0xfffffffc00080947 */ /* 0x000fea000383ffff */
.L_x_494:
[----:B------:R-:W-:Y:S05]  /*1aa30*/  BSYNC.RECONVERGENT B0 ;  /* 0x0000000000007941 */ /* 0x000fea0003800200 */
.L_x_493:
[----:B------:R-:W3:Y:S02]  /*1aa40*/  LDCU UR5, c[0x3][0x1b30] ;  /* 0x00c36600ff0577ac */ /* 0x000ee40008000800 */
[----:B---3--:R-:W-:-:S09]  /*1aa50*/  UISETP.GE.AND UP0, UPT, UR5, 0x1, UPT ;  /* 0x000000010500788c */ /* 0x008fd2000bf06270 */
[----:B------:R-:W-:Y:S05]  /*1aa60*/  BRA.U !UP0, `(.L_x_501) ;  /* 0x0000000908747547 */ /* 0x000fea000b800000 */
[----:B------:R-:W-:Y:S01]  /*1aa70*/  UISETP.GE.U32.AND UP0, UPT, UR5, 0x4, UPT ;  /* 0x000000040500788c */ /* 0x000fe2000bf06070 */
[----:B-12---:R-:W-:Y:S01]  /*1aa80*/  IMAD.MOV.U32 R0, RZ, RZ, RZ ;  /* 0x000000ffff007224 */ /* 0x006fe200078e00ff */
[----:B------:R-:W-:-:S07]  /*1aa90*/  MOV R2, RZ ;  /* 0x000000ff00027202 */ /* 0x000fce0000000f00 */
[----:B------:R-:W-:Y:S05]  /*1aaa0*/  BRA.U !UP0, `(.L_x_502) ;  /* 0x0000000108a47547 */ /* 0x000fea000b800000 */
[----:B------:R-:W-:Y:S02]  /*1aab0*/  IMAD.MOV.U32 R0, RZ, RZ, RZ ;  /* 0x000000ffff007224 */ /* 0x000fe400078e00ff */
[----:B------:R-:W-:-:S07]  /*1aac0*/  IMAD.MOV.U32 R2, RZ, RZ, RZ ;  /* 0x000000ffff027224 */ /* 0x000fce00078e00ff */
.L_x_503:
[--C-:B------:R-:W-:Y:S01]  /*1aad0*/  SHF.R.U64 R3, R38, R2, R37.reuse ;  /* 0x0000000226037219 */ /* 0x100fe20000001225 */
[C---:B--2---:R-:W-:Y:S02]  /*1aae0*/  VIADD R5, R2.reuse, 0x1 ;  /* 0x0000000102057836 */ /* 0x044fe40000000000 */
[C---:B------:R-:W-:Y:S01]  /*1aaf0*/  VIADD R6, R2.reuse, 0x2 ;  /* 0x0000000202067836 */ /* 0x040fe20000000000 */
[----:B------:R-:W-:Y:S01]  /*1ab00*/  LOP3.LUT R3, R3, 0x1, RZ, 0xc0, !PT ;  /* 0x0000000103037812 */ /* 0x000fe200078ec0ff */
[----:B----4-:R-:W-:Y:S01]  /*1ab10*/  VIADD R8, R2, 0x3 ;  /* 0x0000000302087836 */ /* 0x010fe20000000000 */
        /* <DEDUP_REMOVED lines=17> */
[----:B------:R-:W-:Y:S01]  /*1ac30*/  @!P1 IMAD.IADD R4, R1, 0x1, R0 ;  /* 0x0000000101049824 */ /* 0x000fe200078e0200 */
[----:B------:R-:W-:-:S02]  /*1ac40*/  @!P1 IADD3 R9, PT, PT, R0, 0x1, RZ ;  /* 0x0000000100099810 */ /* 0x000fc40007ffe0ff */
[----:B------:R-:W-:Y:S02]  /*1ac50*/  ISETP.NE.U32.AND.EX P3, PT, RZ, RZ, PT, P3 ;  /* 0x000000ffff00720c */ /* 0x000fe40003f65130 */
[----:B------:R2:W-:Y:S01]  /*1ac60*/  @!P1 STL.U8 [R4+0x4050], R5 ;  /* 0x0040500504009387 */ /* 0x0005e20000100000 */
[----:B------:R-:W-:Y:S02]  /*1ac70*/  @!P1 IMAD.MOV.U32 R0, RZ, RZ, R9 ;  /* 0x000000ffff009224 */ /* 0x000fe400078e0009 */
[----:B-1----:R-:W-:Y:S02]  /*1ac80*/  VIADD R2, R2, 0x4 ;  /* 0x0000000402027836 */ /* 0x002fe40000000000 */
[----:B------:R-:W-:Y:S02]  /*1ac90*/  @!P2 VIADD R10, R0, 0x1 ;  /* 0x00000001000aa836 */ /* 0x000fe40000000000 */
[----:B------:R-:W-:Y:S01]  /*1aca0*/  @!P2 IMAD.IADD R9, R1, 0x1, R0 ;  /* 0x000000010109a824 */ /* 0x000fe200078e0200 */
[----:B------:R-:W-:Y:S01]  /*1acb0*/  ISETP.NE.AND P0, PT, R2, R13, PT ;  /* 0x0000000d0200720c */ /* 0x000fe20003f05270 */
[----:B------:R-:W-:-:S03]  /*1acc0*/  @!P2 IMAD.MOV.U32 R0, RZ, RZ, R10 ;  /* 0x000000ffff00a224 */ /* 0x000fc600078e000a */
[----:B------:R2:W-:Y:S01]  /*1acd0*/  @!P2 STL.U8 [R9+0x4050], R6 ;  /* 0x004050060900a387 */ /* 0x0005e20000100000 */
[----:B------:R-:W-:Y:S02]  /*1ace0*/  @!P3 IMAD.IADD R11, R1, 0x1, R0 ;  /* 0x00000001010bb824 */ /* 0x000fe400078e0200 */
[----:B------:R-:W-:-:S03]  /*1acf0*/  @!P3 VIADD R10, R0, 0x1 ;  /* 0x00000001000ab836 */ /* 0x000fc60000000000 */
[----:B------:R2:W-:Y:S02]  /*1ad00*/  @!P3 STL.U8 [R11+0x4050], R8 ;  /* 0x004050080b00b387 */ /* 0x0005e40000100000 */
[----:B------:R-:W-:Y:S01]  /*1ad10*/  @!P3 MOV R0, R10 ;  /* 0x0000000a0000b202 */ /* 0x000fe20000000f00 */
[----:B------:R-:W-:Y:S06]  /*1ad20*/  @P0 BRA `(.L_x_503) ;  /* 0xfffffffc00680947 */ /* 0x000fec000383ffff */
[----:B------:R-:W-:-:S07]  /*1ad30*/  IMAD.MOV.U32 R2, RZ, RZ, R13 ;  /* 0x000000ffff027224 */ /* 0x000fce00078e000d */
.L_x_502:
[----:B------:R-:W1:Y:S02]  /*1ad40*/  LDCU UR9, c[0x3][0x1b30] ;  /* 0x00c36600ff0977ac */ /* 0x000e640008000800 */
[----:B-1----:R-:W-:Y:S02]  /*1ad50*/  ULOP3.LUT UP0, UR11, UR9, 0x3, URZ, 0xc0, !UPT ;  /* 0x00000003090b7892 */ /* 0x002fe4000f80c0ff */
[----:B------:R-:W-:Y:S02]  /*1ad60*/  ULOP3.LUT UR10, UR9, 0x1, URZ, 0xc0, !UPT ;  /* 0x00000001090a7892 */ /* 0x000fe4000f8ec0ff */
[----:B------:R-:W-:-:S05]  /*1ad70*/  UIADD3 UR5, UPT, UPT, UR11, -0x1, URZ ;  /* 0xffffffff0b057890 */ /* 0x000fca000fffe0ff */
[----:B------:R-:W-:Y:S07]  /*1ad80*/  BRA.U !UP0, `(.L_x_504) ;  /* 0x00000001086c7547 */ /* 0x000fee000b800000 */
[----:B------:R-:W-:-:S09]  /*1ad90*/  UISETP.NE.AND UP0, UPT, UR5, URZ, UPT ;  /* 0x000000ff0500728c */ /* 0x000fd2000bf05270 */
[----:B------:R-:W-:Y:S05]  /*1ada0*/  BRA.U !UP0, `(.L_x_505) ;  /* 0x0000000108487547 */ /* 0x000fea000b800000 */
[----:B--2---:R-:W-:Y:S01]  /*1adb0*/  SHF.R.U64 R4, R38, R2, R37 ;  /* 0x0000000226047219 */ /* 0x004fe20000001225 */
        /* <DEDUP_REMOVED lines=14> */
[----:B------:R3:W-:Y:S02]  /*1aea0*/  @!P1 STL.U8 [R6+0x4050], R5 ;  /* 0x0040500506009387 */ /* 0x0007e40000100000 */
[----:B------:R-:W-:Y:S01]  /*1aeb0*/  @!P1 MOV R0, R4 ;  /* 0x0000000400009202 */ /* 0x000fe20000000f00 */
[----:B-1----:R-:W-:-:S07]  /*1aec0*/  VIADD R2, R2, 0x2 ;  /* 0x0000000202027836 */ /* 0x002fce0000000000 */
.L_x_505:
[----:B------:R-:W-:-:S04]  /*1aed0*/  SHF.R.U64 R3, R38, R2, R37 ;  /* 0x0000000226037219 */ /* 0x000fc80000001225 */
[----:B------:R-:W-:-:S04]  /*1aee0*/  LOP3.LUT R3, R3, 0x1, RZ, 0xc0, !PT ;  /* 0x0000000103037812 */ /* 0x000fc800078ec0ff */
[----:B------:R-:W-:-:S04]  /*1aef0*/  ISETP.NE.U32.AND P0, PT, R3, 0x1, PT ;  /* 0x000000010300780c */ /* 0x000fc80003f05070 */
[----:B------:R-:W-:-:S04]  /*1af00*/  ISETP.NE.U32.AND.EX P0, PT, RZ, RZ, PT, P0 ;  /* 0x000000ffff00720c */ /* 0x000fc80003f05100 */
[----:B------:R-:W-:-:S13]  /*1af10*/  ISETP.EQ.OR P0, PT, RZ, UR10, P0 ;  /* 0x0000000aff007c0c */ /* 0x000fda0008702670 */
[----:B------:R-:W-:-:S05]  /*1af20*/  @!P0 IMAD.IADD R3, R1, 0x1, R0 ;  /* 0x0000000101038824 */ /* 0x000fca00078e0200 */
[----:B------:R1:W-:Y:S02]  /*1af30*/  @!P0 STL.U8 [R3+0x4050], R2 ;  /* 0x0040500203008387 */ /* 0x0003e40000100000 */
.L_x_504:
[----:B-1----:R-:W-:Y:S01]  /*1af40*/  IMAD.MOV.U32 R3, RZ, RZ, 0x29 ;  /* 0x00000029ff037424 */ /* 0x002fe200078e00ff */
[----:B------:R-:W-:Y:S01]  /*1af50*/  UISETP.GE.U32.AND UP0, UPT, UR9, 0x4, UPT ;  /* 0x000000040900788c */ /* 0x000fe2000bf06070 */
[----:B------:R-:W-:Y:S02]  /*1af60*/  IMAD.MOV.U32 R0, RZ, RZ, RZ ;  /* 0x000000ffff007224 */ /* 0x000fe400078e00ff */
[----:B------:R-:W-:Y:S01]  /*1af70*/  IMAD.MOV.U32 R2, RZ, RZ, RZ ;  /* 0x000000ffff027224 */ /* 0x000fe200078e00ff */
[----:B------:R1:W-:Y:S05]  /*1af80*/  STL.U8 [R14+0x4050], R3 ;  /* 0x004050030e007387 */ /* 0x0003ea0000100000 */
[----:B------:R-:W-:Y:S05]  /*1af90*/  BRA.U !UP0, `(.L_x_506) ;  /* 0x0000000108a47547 */ /* 0x000fea000b800000 */
[----:B------:R-:W-:Y:S02]  /*1afa0*/  IMAD.MOV.U32 R0, RZ, RZ, RZ ;  /* 0x000000ffff007224 */ /* 0x000fe400078e00ff */
[----:B------:R-:W-:-:S07]  /*1afb0*/  IMAD.MOV.U32 R2, RZ, RZ, RZ ;  /* 0x000000ffff027224 */ /* 0x000fce00078e00ff */
.L_x_507:
[--C-:B-1----:R-:W-:Y:S01]  /*1afc0*/  SHF.R.U64 R3, R38, R2, R37.reuse ;  /* 0x0000000226037219 */ /* 0x102fe20000001225 */
[C---:B--23--:R-:W-:Y:S01]  /*1afd0*/  VIADD R5, R2.reuse, 0x1 ;  /* 0x0000000102057836 */ /* 0x04cfe20000000000 */
[C---:B----4-:R-:W-:Y:S01]  /*1afe0*/  IADD3 R8, PT, PT, R2.reuse, 0x3, RZ ;  /* 0x0000000302087810 */ /* 0x050fe20007ffe0ff */
[----:B------:R-:W-:Y:S01]  /*1aff0*/  VIADD R6, R2, 0x2 ;  /* 0x0000000202067836 */ /* 0x000fe20000000000 */
[----:B------:R-:W-:Y:S02]  /*1b000*/  LOP3.LUT R3, R3, 0x1, RZ, 0xc0, !PT ;  /* 0x0000000103037812 */ /* 0x000fe400078ec0ff */
[----:B------:R-:W-:Y:S02]  /*1b010*/  SHF.R.U64 R4, R38, R5, R37 ;  /* 0x0000000526047219 */ /* 0x000fe40000001225 */
[----:B------:R-:W-:Y:S02]  /*1b020*/  ISETP.NE.U32.AND P0, PT, R3, 0x1, PT ;  /* 0x000000010300780c */ /* 0x000fe40003f05070 */
[----:B------:R-:W-:-:S02]  /*1b030*/  LOP3.LUT R4, R4, 0x1, RZ, 0xc0, !PT ;  /* 0x0000000104047812 */ /* 0x000fc400078ec0ff */
[----:B------:R-:W-:Y:S02]  /*1b040*/  ISETP.NE.U32.AND.EX P0, PT, RZ, RZ, PT, P0 ;  /* 0x000000ffff00720c */ /* 0x000fe40003f05100 */
[----:B------:R-:W-:Y:S02]  /*1b050*/  SHF.R.U64 R3, R38, R6, R37 ;  /* 0x0000000626037219 */ /* 0x000fe40000001225 */
[----:B------:R-:W-:Y:S02]  /*1b060*/  ISETP.NE.U32.AND P1, PT, R4, 0x1, PT ;  /* 0x000000010400780c */ /* 0x000fe40003f25070 */
[----:B------:R-:W-:Y:S02]  /*1b070*/  LOP3.LUT R3, R3, 0x1, RZ, 0xc0, !PT ;  /* 0x0000000103037812 */ /* 0x000fe400078ec0ff */
[----:B------:R-:W-:Y:S02]  /*1b080*/  ISETP.NE.U32.AND.EX P1, PT, RZ, RZ, PT, P1 ;  /* 0x000000ffff00720c */ /* 0x000fe40003f25110 */
[----:B------:R-:W-:-:S02]  /*1b090*/  ISETP.NE.U32.AND P2, PT, R3, 0x1, PT ;  /* 0x000000010300780c */ /* 0x000fc40003f45070 */
[----:B------:R-:W-:Y:S01]  /*1b0a0*/  SHF.R.U64 R4, R38, R8, R37 ;  /* 0x0000000826047219 */ /* 0x000fe20000001225 */
[----:B------:R-:W-:Y:S01]  /*1b0b0*/  @P0 VIADD R9, R0, 0x1 ;  /* 0x0000000100090836 */ /* 0x000fe20000000000 */
[----:B------:R-:W-:Y:S01]  /*1b0c0*/  ISETP.NE.U32.AND.EX P2, PT, RZ, RZ, PT, P2 ;  /* 0x000000ffff00720c */ /* 0x000fe20003f45120 */
[----:B------:R-:W-:Y:S01]  /*1b0d0*/  @P0 IMAD.IADD R3, R1, 0x1, R0 ;  /* 0x0000000101030824 */ /* 0x000fe200078e0200 */
[----:B------:R-:W-:Y:S01]  /*1b0e0*/  LOP3.LUT R4, R4, 0x1, RZ, 0xc0, !PT ;  /* 0x0000000104047812 */ /* 0x000fe200078ec0ff */
[----:B------:R-:W-:-:S03]  /*1b0f0*/  @P0 IMAD.MOV.U32 R0, RZ, RZ, R9 ;  /* 0x000000ffff000224 */ /* 0x000fc600078e0009 */
[----:B------:R-:W-:Y:S01]  /*1b100*/  ISETP.NE.U32.AND P3, PT, R4, 0x1, PT ;  /* 0x000000010400780c */ /* 0x000fe20003f65070 */
[----:B------:R-:W-:Y:S01]  /*1b110*/  @P1 VIADD R9, R0, 0x1 ;  /* 0x0000000100091836 */ /* 0x000fe20000000000 */
[----:B------:R1:W-:Y:S01]  /*1b120*/  @P0 STL.U8 [R3+0x4065], R2 ;  /* 0x0040650203000387 */ /* 0x0003e20000100000 */
[----:B------:R-:W-:Y:S01]  /*1b130*/  @P1 IMAD.IADD R4, R1, 0x1, R0 ;  /* 0x0000000101041824 */ /* 0x000fe200078e0200 */
[----:B------:R-:W-:Y:S01]  /*1b140*/  ISETP.NE.U32.AND.EX P3, PT, RZ, RZ, PT, P3 ;  /* 0x000000ffff00720c */ /* 0x000fe20003f65130 */
[----:B------:R-:W-:-:S03]  /*1b150*/  @P1 IMAD.MOV.U32 R0, RZ, RZ, R9 ;  /* 0x000000ffff001224 */ /* 0x000fc600078e0009 */
[----:B------:R2:W-:Y:S01]  /*1b160*/  @P1 STL.U8 [R4+0x4065], R5 ;  /* 0x0040650504001387 */ /* 0x0005e20000100000 */
[----:B------:R-:W-:Y:S02]  /*1b170*/  @P2 VIADD R10, R0, 0x1 ;  /* 0x00000001000a2836 */ /* 0x000fe40000000000 */
[C---:B------:R-:W-:Y:S02]  /*1b180*/  @P2 IMAD.IADD R9, R1.reuse, 0x1, R0 ;  /* 0x0000000101092824 */ /* 0x040fe400078e0200 */
[----:B-1----:R-:W-:Y:S01]  /*1b190*/  VIADD R2, R2, 0x4 ;  /* 0x0000000402027836 */ /* 0x002fe20000000000 */
[----:B------:R-:W-:Y:S02]  /*1b1a0*/  @P2 MOV R0, R10 ;  /* 0x0000000a00002202 */ /* 0x000fe40000000f00 */
[----:B------:R2:W-:Y:S02]  /*1b1b0*/  @P2 STL.U8 [R9+0x4065], R6 ;  /* 0x0040650609002387 */ /* 0x0005e40000100000 */
[----:B------:R-:W-:Y:S01]  /*1b1c0*/  ISETP.NE.AND P0, PT, R2, R13, PT ;  /* 0x0000000d0200720c */ /* 0x000fe20003f05270 */
[----:B------:R-:W-:-:S02]  /*1b1d0*/  @P3 IMAD.IADD R11, R1, 0x1, R0 ;  /* 0x00000001010b3824 */ /* 0x000fc400078e0200 */
[----:B------:R-:W-:-:S03]  /*1b1e0*/  @P3 VIADD R10, R0, 0x1 ;  /* 0x00000001000a3836 */ /* 0x000fc60000000000 */
[----:B------:R2:W-:Y:S01]  /*1b1f0*/  @P3 STL.U8 [R11+0x4065], R8 ;  /* 0x004065080b003387 */ /* 0x0005e20000100000 */
[----:B------:R-:W-:-:S06]  /*1b200*/  @P3 IMAD.MOV.U32 R0, RZ, RZ, R10 ;  /* 0x000000ffff003224 */ /* 0x000fcc00078e000a */
[----:B------:R-:W-:Y:S05]  /*1b210*/  @P0 BRA `(.L_x_507) ;  /* 0xfffffffc00680947 */ /* 0x000fea000383ffff */
[----:B------:R-:W-:-:S07]  /*1b220*/  IMAD.MOV.U32 R2, RZ, RZ, R13 ;  /* 0x000000ffff027224 */ /* 0x000fce00078e000d */
.L_x_506:
[----:B------:R-:W-:-:S09]  /*1b230*/  UISETP.NE.AND UP0, UPT, UR11, URZ, UPT ;  /* 0x000000ff0b00728c */ /* 0x000fd2000bf05270 */
[----:B------:R-:W-:Y:S05]  /*1b240*/  BRA.U !UP0, `(.L_x_508) ;  /* 0x0000000108847547 */ /* 0x000fea000b800000 */
[----:B------:R-:W-:-:S09]  /*1b250*/  UISETP.NE.AND UP0, UPT, UR5, URZ, UPT ;  /* 0x000000ff0500728c */ /* 0x000fd2000bf05270 */
[----:B------:R-:W-:Y:S05]  /*1b260*/  BRA.U !UP0, `(.L_x_509) ;  /* 0x0000000108487547 */ /* 0x000fea000b800000 */
[----:B--2---:R-:W-:Y:S01]  /*1b270*/  SHF.R.U64 R4, R38, R2, R37 ;  /* 0x0000000226047219 */ /* 0x004fe20000001225 */
[----:B---3--:R-:W-:-:S03]  /*1b280*/  VIADD R5, R2, 0x1 ;  /* 0x0000000102057836 */ /* 0x008fc60000000000 */
[----:B------:R-:W-:Y:S02]  /*1b290*/  LOP3.LUT R4, R4, 0x1, RZ, 0xc0, !PT ;  /* 0x0000000104047812 */ /* 0x000fe400078ec0ff */
[----:B-1----:R-:W-:Y:S02]  /*1b2a0*/  SHF.R.U64 R3, R38, R5, R37 ;  /* 0x0000000526037219 */ /* 0x002fe40000001225 */
[----:B------:R-:W-:Y:S02]  /*1b2b0*/  ISETP.NE.U32.AND P0, PT, R4, 0x1, PT ;  /* 0x000000010400780c */ /* 0x000fe40003f05070 */
[----:B------:R-:W-:Y:S02]  /*1b2c0*/  LOP3.LUT R3, R3, 0x1, RZ, 0xc0, !PT ;  /* 0x0000000103037812 */ /* 0x000fe400078ec0ff */
[----:B------:R-:W-:Y:S02]  /*1b2d0*/  ISETP.NE.U32.AND.EX P0, PT, RZ, RZ, PT, P0 ;  /* 0x000000ffff00720c */ /* 0x000fe40003f05100 */
[----:B------:R-:W-:-:S04]  /*1b2e0*/  ISETP.NE.U32.AND P1, PT, R3, 0x1, PT ;  /* 0x000000010300780c */ /* 0x000fc80003f25070 */
[----:B------:R-:W-:-:S07]  /*1b2f0*/  ISETP.NE.U32.AND.EX P1, PT, RZ, RZ, PT, P1 ;  /* 0x000000ffff00720c */ /* 0x000fce0003f25110 */
[----:B------:R-:W-:Y:S02]  /*1b300*/  @P0 VIADD R4, R0, 0x1 ;  /* 0x0000000100040836 */ /* 0x000fe40000000000 */
[----:B------:R-:W-:-:S03]  /*1b310*/  @P0 IMAD.IADD R3, R1, 0x1, R0 ;  /* 0x0000000101030824 */ /* 0x000fc600078e0200 */
[----:B------:R-:W-:Y:S02]  /*1b320*/  @P0 MOV R0, R4 ;  /* 0x0000000400000202 */ /* 0x000fe40000000f00 */
[----:B------:R1:W-:Y:S03]  /*1b330*/  @P0 STL.U8 [R3+0x4065], R2 ;  /* 0x0040650203000387 */ /* 0x0003e60000100000 */
[----:B------:R-:W-:Y:S02]  /*1b340*/  @P1 IMAD.IADD R6, R1, 0x1, R0 ;  /* 0x0000000101061824 */ /* 0x000fe400078e0200 */
[----:B------:R-:W-:-:S03]  /*1b350*/  @P1 VIADD R4, R0, 0x1 ;  /* 0x0000000100041836 */ /* 0x000fc60000000000 */
[----:B------:R2:W-:Y:S01]  /*1b360*/  @P1 STL.U8 [R6+0x4065], R5 ;  /* 0x0040650506001387 */ /* 0x0005e20000100000 */
[----:B------:R-:W-:Y:S02]  /*1b370*/  @P1 IMAD.MOV.U32 R0, RZ, RZ, R4 ;  /* 0x000000ffff001224 */ /* 0x000fe400078e0004 */
[----:B-1----:R-:W-:-:S07]  /*1b380*/  VIADD R2, R2, 0x2 ;  /* 0x0000000202027836 */ /* 0x002fce0000000000 */
.L_x_509:
[----:B-1----:R-:W-:Y:S01]  /*1b390*/  SHF.R.U64 R3, R38, R2, R37 ;  /* 0x0000000226037219 */ /* 0x002fe20000001225 */
        /* <DEDUP_REMOVED lines=8> */
.L_x_511:
[----:B------:R-:W-:Y:S05]  /*1b420*/  BSYNC.RECONVERGENT B0 ;  /* 0x0000000000007941 */ /* 0x000fea0003800200 */
.L_x_510:
[----:B------:R-:W-:Y:S05]  /*1b430*/  BRA `(.L_x_508) ;  /* 0x0000000000087947 */ /* 0x000fea0003800000 */
.L_x_501:
[----:B-12---:R-:W-:-:S05]  /*1b440*/  IMAD.MOV.U32 R0, RZ, RZ, 0x29 ;  /* 0x00000029ff007424 */ /* 0x006fca00078e00ff */
[----:B------:R1:W-:Y:S02]  /*1b450*/  STL.U8 [R14+0x4050], R0 ;  /* 0x004050000e007387 */ /* 0x0003e40000100000 */
.L_x_508:
[----:B-1----:R-:W1:Y:S01]  /*1b460*/  LDC.64 R2, c[0x3][0x1b30] ;  /* 0x00c6cc00ff027b82 */ /* 0x002e620000000a00 */
[----:B------:R-:W5:Y:S01]  /*1b470*/  LDCU UR5, c[0x3][0x1b38] ;  /* 0x00c36700ff0577ac */ /* 0x000f620008000800 */
[----:B--23--:R-:W-:Y:S01]  /*1b480*/  IMAD.MOV.U32 R5, RZ, RZ, 0x29 ;  /* 0x00000029ff057424 */ /* 0x00cfe200078e00ff */
[----:B------:R-:W-:-:S04]  /*1b490*/  UIADD3 UR22, UP0, UPT, UR6, 0x3050, URZ ;  /* 0x0000305006167890 */ /* 0x000fc8000ff1e0ff */
[----:B------:R-:W-:Y:S01]  /*1b4a0*/  UIADD3.X UR25, UPT, UPT, URZ, UR7, URZ, UP0, !UPT ;  /* 0x00000007ff197290 */ /* 0x000fe200087fe4ff */
[----:B-----5:R-:W-:Y:S01]  /*1b4b0*/  ISETP.GE.AND P0, PT, R15, UR5, PT ;  /* 0x000000050f007c0c */ /* 0x020fe2000bf06270 */
[----:B-1----:R-:W-:Y:S02]  /*1b4c0*/  IMAD.IADD R0, R2, 0x1, -R3 ;  /* 0x0000000102007824 */ /* 0x002fe400078e0a03 */
[----:B------:R-:W-:Y:S02]  /*1b4d0*/  IMAD.U32 R2, RZ, RZ, UR22 ;  /* 0x00000016ff027e24 */ /* 0x000fe4000f8e00ff */
[----:B------:R-:W-:Y:S01]  /*1b4e0*/  IMAD.U32 R3, RZ, RZ, UR25 ;  /* 0x00000019ff037e24 */ /* 0x000fe2000f8e00ff */
[----:B------:R-:W-:Y:S01]  /*1b4f0*/  IADD3 R4, PT, PT, R1, R0, RZ ;  /* 0x0000000001047210 */ /* 0x000fe20007ffe0ff */
[----:B------:R-:W-:-:S04]  /*1b500*/  IMAD.U32 R0, RZ, RZ, UR8 ;  /* 0x00000008ff007e24 */ /* 0x000fc8000f8e00ff */
[----:B------:R1:W-:Y:S02]  /*1b510*/  STL.U8 [R4+0x4065], R5 ;  /* 0x0040650504007387 */ /* 0x0003e40000100000 */
[----:B------:R-:W-:Y:S05]  /*1b520*/  @!P0 BRA `(.L_x_512) ;  /* 0x000000a000688947 */ /* 0x000fea0003800000 */
[----:B------:R-:W2:Y:S01]  /*1b530*/  LDCU UR9, c[0x3][0x1b3c] ;  /* 0x00c36780ff0977ac */ /* 0x000ea20008000800 */
[----:B------:R-:W-:Y:S01]  /*1b540*/  IMAD.U32 R2, RZ, RZ, UR22 ;  /* 0x00000016ff027e24 */ /* 0x000fe2000f8e00ff */
[----:B------:R-:W-:Y:S01]  /*1b550*/  PRMT R31, RZ, 0x7610, R31 ;  /* 0x00007610ff1f7816 */ /* 0x000fe2000000001f */
[----:B------:R-:W-:Y:S01]  /*1b560*/  IMAD.U32 R3, RZ, RZ, UR25 ;  /* 0x00000019ff037e24 */ /* 0x000fe2000f8e00ff */
[----:B------:R-:W-:Y:S01]  /*1b570*/  PRMT R36, RZ, 0x7610, R36 ;  /* 0x00007610ff247816 */ /* 0x000fe20000000024 */
[----:B------:R-:W-:Y:S01]  /*1b580*/  IMAD.U32 R0, RZ, RZ, UR8 ;  /* 0x00000008ff007e24 */ /* 0x000fe2000f8e00ff */
[----:B------:R-:W3:Y:S01]  /*1b590*/  LDCU UR10, c[0x3][0x1b38] ;  /* 0x00c36700ff0a77ac */ /* 0x000ee20008000800 */
[----:B--2---:R-:W-:-:S03]  /*1b5a0*/  UIADD3 UR15, UPT, UPT, UR9, -UR5, URZ ;  /* 0x80000005090f7290 */ /* 0x004fc6000fffe0ff */
[----:B------:R-:W-:-:S04]  /*1b5b0*/  UMOV UR5, URZ ;  /* 0x000000ff00057c82 */ /* 0x000fc80008000000 */
[----:B---3--:R-:W-:-:S05]  /*1b5c0*/  UMOV UR9, UR15 ;  /* 0x0000000f00097c82 */ /* 0x008fca0008000000 */
.L_x_718:
[----:B------:R-:W-:Y:S01]  /*1b5d0*/  VIADD R6, R31, UR20 ;  /* 0x000000141f067c36 */ /* 0x000fe20008000000 */
[----:B------:R-:W-:Y:S01]  /*1b5e0*/  UISETP.GE.AND UP0, UPT, UR10, 0x1, UPT ;  /* 0x000000010a00788c */ /* 0x000fe2000bf06270 */
[----:B------:R-:W-:Y:S01]  /*1b5f0*/  VIADD R41, R36, UR20 ;  /* 0x0000001424297c36 */ /* 0x000fe20008000000 */
[----:B------:R-:W-:Y:S02]  /*1b600*/  UISETP.LT.AND UP1, UPT, UR9, 0x1, UPT ;  /* 0x000000010900788c */ /* 0x000fe4000bf21270 */
[----:B------:R-:W-:Y:S01]  /*1b610*/  IADD3 R40, PT, PT, RZ, -R6, RZ ;  /* 0x80000006ff287210 */ /* 0x000fe20007ffe0ff */
[----:B------:R-:W-:Y:S01]  /*1b620*/  IMAD.MOV R37, RZ, RZ, -R41 ;  /* 0x000000ffff257224 */ /* 0x000fe200078e0a29 */
[----:B------:R-:W-:Y:S02]  /*1b630*/  UISETP.LT.AND UP2, UPT, UR10, 0x1, UPT ;  /* 0x000000010a00788c */ /* 0x000fe4000bf41270 */
[----:B------:R-:W-:Y:S01]  /*1b640*/  PRMT R40, R40, 0x7710, RZ ;  /* 0x0000771028287816 */ /* 0x000fe200000000ff */
[----:B------:R-:W-:Y:S01]  /*1b650*/  USEL UR11, UR9, 0x1, !UP1 ;  /* 0x00000001090b7887 */ /* 0x000fe2000c800000 */
[----:B------:R-:W-:Y:S01]  /*1b660*/  PRMT R37, R37, 0x7710, RZ ;  /* 0x0000771025257816 */ /* 0x000fe200000000ff */
[----:B------:R-:W-:-:S02]  /*1b670*/  USEL UR12, UR10, 0x1, !UP2 ;  /* 0x000000010a0c7887 */ /* 0x000fc4000d000000 */
[----:B------:R-:W-:Y:S01]  /*1b680*/  VIADD R40, R40, UR21 ;  /* 0x0000001528287c36 */ /* 0x000fe20008000000 */
[----:B------:R-:W-:Y:S01]  /*1b690*/  UIADD3 UR26, UPT, UPT, UR15, -UR5, URZ ;  /* 0x800000050f1a7290 */ /* 0x000fe2000fffe0ff */
[----:B------:R-:W-:Y:S01]  /*1b6a0*/  VIADD R37, R37, UR21 ;  /* 0x0000001525257c36 */ /* 0x000fe20008000000 */
[----:B------:R-:W-:Y:S02]  /*1b6b0*/  UIADD3 UR13, UPT, UPT, UR11, -0x1, URZ ;  /* 0xffffffff0b0d7890 */ /* 0x000fe4000fffe0ff */
[----:B------:R-:W-:Y:S01]  /*1b6c0*/  LOP3.LUT R40, R40, 0x7, RZ, 0xc0, !PT ;  /* 0x0000000728287812 */ /* 0x000fe200078ec0ff */
[----:B------:R-:W-:Y:S01]  /*1b6d0*/  UIADD3 UR12, UPT, UPT, UR12, -0x1, URZ ;  /* 0xffffffff0c0c7890 */ /* 0x000fe2000fffe0ff */
[----:B------:R-:W-:-:S03]  /*1b6e0*/  LOP3.LUT R37, R37, 0xf, RZ, 0xc0, !PT ;  /* 0x0000000f25257812 */ /* 0x000fc600078ec0ff */
[----:B------:R-:W-:Y:S02]  /*1b6f0*/  VIADD R39, R40, 0xffffffff ;  /* 0xffffffff28277836 */ /* 0x000fe40000000000 */
[----:B------:R-:W-:Y:S01]  /*1b700*/  VIADD R38, R37, 0xffffffff ;  /* 0xffffffff25267836 */ /* 0x000fe20000000000 */
[----:B---3--:R-:W-:Y:S06]  /*1b710*/  BRA.U !UP0, `(.L_x_513) ;  /* 0x0000000508a87547 */ /* 0x008fec000b800000 */
[----:B------:R-:W2:Y:S01]  /*1b720*/  LDCU UR11, c[0x3][0x1b38] ;  /* 0x00c36700ff0b77ac */ /* 0x000ea20008000800 */
[----:B-1----:R-:W-:Y:S01]  /*1b730*/  IMAD.MOV.U32 R4, RZ, RZ, RZ ;  /* 0x000000ffff047224 */ /* 0x002fe200078e00ff */
[----:B--2---:R-:W-:-:S04]  /*1b740*/  UIADD3 UR11, UPT, UPT, UR5, -0x1, UR11 ;  /* 0xffffffff050b7890 */ /* 0x004fc8000fffe00b */
[----:B------:R-:W-:-:S09]  /*1b750*/  UISETP.GE.U32.AND UP0, UPT, UR11, 0xf, UPT ;  /* 0x0000000f0b00788c */ /* 0x000fd2000bf06070 */
[----:B------:R-:W-:Y:S05]  /*1b760*/  BRA.U !UP0, `(.L_x_514) ;  /* 0x0000000108c87547 */ /* 0x000fea000b800000 */
[----:B------:R-:W-:Y:S01]  /*1b770*/  ULOP3.LUT UR11, UR10, 0x7ffffff0, URZ, 0xc0, !UPT ;  /* 0x7ffffff00a0b7892 */ /* 0x000fe2000f8ec0ff */
[----:B------:R-:W-:-:S05]  /*1b780*/  IMAD.MOV.U32 R5, RZ, RZ, RZ ;  /* 0x000000ffff057224 */ /* 0x000fca00078e00ff */
[----:B------:R-:W-:-:S07]  /*1b790*/  IMAD.U32 R4, RZ, RZ, UR11 ;  /* 0x0000000bff047e24 */ /* 0x000fce000f8e00ff */
.L_x_515:
[C---:B-1----:R-:W-:Y:S01]  /*1b7a0*/  VIADD R42, R5.reuse, 0x8 ;  /* 0x00000008052a7836 */ /* 0x042fe20000000000 */
[C---:B----4-:R-:W-:Y:S01]  /*1b7b0*/  IADD3 R8, PT, PT, R5.reuse, 0x4, RZ ;  /* 0x0000000405087810 */ /* 0x050fe20007ffe0ff */
[C---:B------:R-:W-:Y:S02]  /*1b7c0*/  VIADD R44, R5.reuse, 0xa ;  /* 0x0000000a052c7836 */ /* 0x040fe40000000000 */
        /* <DEDUP_REMOVED lines=44> */
.L_x_514:
[----:B------:R-:W-:-:S09]  /*1ba90*/  ULOP3.LUT UP0, URZ, UR10, 0xf, URZ, 0xc0, !UPT ;  /* 0x0000000f0aff7892 */ /* 0x000fd2000f80c0ff */
[----:B------:R-:W-:Y:S05]  /*1baa0*/  BRA.U !UP0, `(.L_x_513) ;  /* 0x0000000108c47547 */ /* 0x000fea000b800000 */
[----:B------:R-:W-:-:S04]  /*1bab0*/  LOP3.LUT R41, R41, 0xf, RZ, 0xc0, !PT ;  /* 0x0000000f29297812 */ /* 0x000fc800078ec0ff */
[C---:B------:R-:W-:Y:S01]  /*1bac0*/  LOP3.LUT P1, RZ, R41.reuse, 0x7, RZ, 0xc0, !PT ;  /* 0x0000000729ff7812 */ /* 0x040fe2000782c0ff */
[----:B------:R-:W-:-:S05]  /*1bad0*/  VIADD R5, R41, 0xffffffff ;  /* 0xffffffff29057836 */ /* 0x000fca0000000000 */
[----:B------:R-:W-:-:S13]  /*1bae0*/  ISETP.GE.U32.AND P0, PT, R5, 0x7, PT ;  /* 0x000000070500780c */ /* 0x000fda0003f06070 */
[----:B------:R-:W-:Y:S05]  /*1baf0*/  @!P0 BRA `(.L_x_516) ;  /* 0x0000000000448947 */ /* 0x000fea0003800000 */
[----:B------:R-:W-:Y:S01]  /*1bb00*/  IADD3 R43, PT, PT, R1, R4, RZ ;  /* 0x00000004012b7210 */ /* 0x000fe20007ffe0ff */
[C---:B------:R-:W-:Y:S02]  /*1bb10*/  VIADD R5, R4.reuse, 0x1 ;  /* 0x0000000104057836 */ /* 0x040fe40000000000 */
[C---:B-1--4-:R-:W-:Y:S02]  /*1bb20*/  VIADD R8, R4.reuse, 0x2 ;  /* 0x0000000204087836 */ /* 0x052fe40000000000 */
        /* <DEDUP_REMOVED lines=13> */
[----:B-1----:R-:W-:-:S07]  /*1bc00*/  VIADD R4, R4, 0x8 ;  /* 0x0000000804047836 */ /* 0x002fce0000000000 */
.L_x_516:
[----:B------:R-:W-:Y:S05]  /*1bc10*/  @!P1 BRA `(.L_x_513) ;  /* 0x0000000000689947 */ /* 0x000fea0003800000 */
[----:B------:R-:W-:-:S04]  /*1bc20*/  LOP3.LUT R6, R6, 0xffff, RZ, 0xc0, !PT ;  /* 0x0000ffff06067812 */ /* 0x000fc800078ec0ff */
[C---:B------:R-:W-:Y:S02]  /*1bc30*/  LOP3.LUT R5, R6.reuse, 0x7, RZ, 0xc0, !PT ;  /* 0x0000000706057812 */ /* 0x040fe400078ec0ff */
[----:B------:R-:W-:Y:S02]  /*1bc40*/  LOP3.LUT R6, R6, 0x3, RZ, 0xc0, !PT ;  /* 0x0000000306067812 */ /* 0x000fe400078ec0ff */
[----:B------:R-:W-:Y:S02]  /*1bc50*/  IADD3 R5, PT, PT, R5, -0x1, RZ ;  /* 0xffffffff05057810 */ /* 0x000fe40007ffe0ff */
[----:B------:R-:W-:Y:S02]  /*1bc60*/  ISETP.NE.AND P1, PT, R6, RZ, PT ;  /* 0x000000ff0600720c */ /* 0x000fe40003f25270 */
[----:B------:R-:W-:-:S13]  /*1bc70*/  ISETP.GE.U32.AND P0, PT, R5, 0x3, PT ;  /* 0x000000030500780c */ /* 0x000fda0003f06070 */
[----:B------:R-:W-:Y:S05]  /*1bc80*/  @!P0 BRA `(.L_x_517) ;  /* 0x0000000000248947 */ /* 0x000fea0003800000 */
[----:B------:R-:W-:Y:S02]  /*1bc90*/  IMAD.IADD R5, R1, 0x1, R4 ;  /* 0x0000000101057824 */ /* 0x000fe400078e0204 */
[C---:B-1--4-:R-:W-:Y:S02]  /*1bca0*/  VIADD R8, R4.reuse, 0x1 ;  /* 0x0000000104087836 */ /* 0x052fe40000000000 */
[C---:B------:R-:W-:Y:S01]  /*1bcb0*/  VIADD R10, R4.reuse, 0x2 ;  /* 0x00000002040a7836 */ /* 0x040fe20000000000 */
[----:B------:R1:W-:Y:S01]  /*1bcc0*/  STL.U8 [R5], R4 ;  /* 0x0000000405007387 */ /* 0x0003e20000100000 */
[----:B------:R-:W-:-:S03]  /*1bcd0*/  VIADD R42, R4, 0x3 ;  /* 0x00000003042a7836 */ /* 0x000fc60000000000 */
[----:B------:R2:W-:Y:S04]  /*1bce0*/  STL.U8 [R5+0x1], R8 ;  /* 0x0000010805007387 */ /* 0x0005e80000100000 */
[----:B------:R2:W-:Y:S01]  /*1bcf0*/  STL.U8 [R5+0x2], R10 ;  /* 0x0000020a05007387 */ /* 0x0005e20000100000 */
[----:B-1----:R-:W-:-:S03]  /*1bd00*/  VIADD R4, R4, 0x4 ;  /* 0x0000000404047836 */ /* 0x002fc60000000000 */
[----:B------:R2:W-:Y:S04]  /*1bd10*/  STL.U8 [R5+0x3], R42 ;  /* 0x0000032a05007387 */ /* 0x0005e80000100000 */
.L_x_517:
[----:B------:R-:W-:Y:S05]  /*1bd20*/  @!P1 BRA `(.L_x_513) ;  /* 0x0000000000249947 */ /* 0x000fea0003800000 */
[----:B-1--4-:R-:W-:Y:S01]  /*1bd30*/  IMAD.IADD R9, R1, 0x1, R4 ;  /* 0x0000000101097824 */ /* 0x012fe200078e0204 */
        /* <DEDUP_REMOVED lines=8> */
.L_x_513:
[----:B------:R-:W5:Y:S01]  /*1bdc0*/  LDCU UR11, c[0x3][0x1b3c] ;  /* 0x00c36780ff0b77ac */ /* 0x000f620008000800 */
[----:B------:R-:W-:Y:S01]  /*1bdd0*/  BSSY.RECONVERGENT B0, `(.L_x_518) ;  /* 0x0000986000007945 */ /* 0x000fe20003800200 */
[----:B------:R-:W0:Y:S01]  /*1bde0*/  LDCU.64 UR16, c[0x3][0x1b30] ;  /* 0x00c36600ff1077ac */ /* 0x000e220008000a00 */
[----:B-----5:R-:W-:-:S04]  /*1bdf0*/  UIADD3 UR27, UPT, UPT, -UR10, UR11, URZ ;  /* 0x0000000b0a1b7290 */ /* 0x020fc8000fffe1ff */
[----:B------:R-:W-:Y:S02]  /*1be00*/  UISETP.NE.AND UP0, UPT, UR27, URZ, UPT ;  /* 0x000000ff1b00728c */ /* 0x000fe4000bf05270 */
[----:B0-----:R-:W-:Y:S02]  /*1be10*/  UIADD3 UR28, UPT, UPT, -UR10, UR17, URZ ;  /* 0x000000110a1c7290 */ /* 0x001fe4000fffe1ff */
[----:B------:R-:W-:-:S05]  /*1be20*/  UIADD3 UR14, UPT, UPT, UR16, -UR27, -UR17 ;  /* 0x8000001b100e7290 */ /* 0x000fca000fffe811 */
[----:B------:R-:W-:Y:S07]  /*1be30*/  BRA.U UP0, `(.L_x_519) ;  /* 0x0000003d00447547 */ /* 0x000fee000b800000 */
[----:B------:R-:W-:-:S09]  /*1be40*/  UISETP.NE.AND UP0, UPT, UR10, URZ, UPT ;  /* 0x000000ff0a00728c */ /* 0x000fd2000bf05270 */
[----:B------:R-:W-:Y:S05]  /*1be50*/  BRA.U !UP0, `(.L_x_520) ;  /* 0x0000002508347547 */ /* 0x000fea000b800000 */
.L_x_589:
[----:B------:R-:W-:Y:S01]  /*1be60*/  ISETP.LT.AND P0, PT, RZ, UR27, PT ;  /* 0x0000001bff007c0c */ /* 0x000fe2000bf01270 */
[----:B0-----:R-:W0:Y:S01]  /*1be70*/  LDCU UR11, c[0x3][0x1b3c] ;  /* 0x00c36780ff0b77ac */ /* 0x001e220008000800 */
[----:B-12---:R-:W-:-:S11]  /*1be80*/  HFMA2 R5, -RZ, RZ, 0, 0 ;  /* 0x00000000ff057431 */ /* 0x006fd600000001ff */
[----:B------:R1:W-:Y:S01]  /*1be90*/  @P0 STL.U8 [R1+0x14], RZ ;  /* 0x000014ff01000387 */ /* 0x0003e20000100000 */
[----:B0-----:R-:W-:-:S09]  /*1bea0*/  UISETP.GT.AND UP0, UPT, UR11, URZ, UPT ;  /* 0x000000ff0b00728c */ /* 0x001fd2000bf04270 */
[----:B-1-3--:R-:W-:Y:S05]  /*1beb0*/  BRA.U !UP0, `(.L_x_521) ;  /* 0x0000001908f47547 */ /* 0x00afea000b800000 */
[----:B------:R-:W-:Y:S01]  /*1bec0*/  UISETP.GE.AND UP0, UPT, UR11, 0x4, UPT ;  /* 0x000000040b00788c */ /* 0x000fe2000bf06270 */
[----:B----4-:R-:W-:Y:S02]  /*1bed0*/  IMAD.MOV.U32 R8, RZ, RZ, RZ ;  /* 0x000000ffff087224 */ /* 0x010fe400078e00ff */
[----:B---3--:R-:W-:Y:S02]  /*1bee0*/  IMAD.MOV.U32 R4, RZ, RZ, RZ ;  /* 0x000000ffff047224 */ /* 0x008fe400078e00ff */
[----:B------:R-:W-:-:S04]  /*1bef0*/  IMAD.MOV.U32 R6, RZ, RZ, RZ ;  /* 0x000000ffff067224 */ /* 0x000fc800078e00ff */
[----:B------:R-:W-:Y:S05]  /*1bf00*/  BRA.U !UP0, `(.L_x_522) ;  /* 0x00000009085c7547 */ /* 0x000fea000b800000 */
[----:B------:R-:W-:Y:S02]  /*1bf10*/  IMAD.MOV.U32 R8, RZ, RZ, RZ ;  /* 0x000000ffff087224 */ /* 0x000fe400078e00ff */
[----:B------:R-:W-:Y:S02]  /*1bf20*/  IMAD.MOV.U32 R4, RZ, RZ, RZ ;  /* 0x000000ffff047224 */ /* 0x000fe400078e00ff */
[----:B------:R-:W-:-:S07]  /*1bf30*/  IMAD.MOV.U32 R6, RZ, RZ, RZ ;  /* 0x000000ffff067224 */ /* 0x000fce00078e00ff */
.L_x_550:
[----:B------:R-:W-:-:S13]  /*1bf40*/  ISETP.GE.AND P1, PT, R6, UR10, PT ;  /* 0x0000000a06007c0c */ /* 0x000fda000bf26270 */
[----:B------:R-:W-:-:S05]  /*1bf50*/  @P1 IMAD.IADD R9, R1, 0x1, R4 ;  /* 0x0000000101091824 */ /* 0x000fca00078e0204 */
[----:B01----:R-:W2:Y:S01]  /*1bf60*/  @P1 LDL.U8 R10, [R9+0x14] ;  /* 0x00001400090a1983 */ /* 0x003ea20000100000 */
[C---:B------:R-:W-:Y:S01]  /*1bf70*/  IADD3 R5, PT, PT, R1.reuse, R8, RZ ;  /* 0x0000000801057210 */ /* 0x040fe20007ffe0ff */
[----:B------:R-:W-:Y:S02]  /*1bf80*/  VIADD R8, R8, 0x4 ;  /* 0x0000000408087836 */ /* 0x000fe40000000000 */
[----:B--2---:R-:W-:-:S06]  /*1bf90*/  @P1 IMAD.IADD R10, R1, 0x1, R10 ;  /* 0x00000001010a1824 */ /* 0x004fcc00078e020a */
[----:B------:R-:W5:Y:S01]  /*1bfa0*/  @P1 LDL.U8 R10, [R10+0x4065] ;  /* 0x004065000a0a1983 */ /* 0x000f620000100000 */
[----:B------:R-:W-:Y:S04]  /*1bfb0*/  BSSY.RECONVERGENT B1, `(.L_x_523) ;  /* 0x000001e000017945 */ /* 0x000fe80003800200 */
        /* <DEDUP_REMOVED lines=11> */
.L_x_526:
        /* <DEDUP_REMOVED lines=12> */
.L_x_525:
[----:B------:R-:W-:Y:S05]  /*1c130*/  BSYNC.RELIABLE B2 ;  /* 0x0000000000027941 */ /* 0x000fea0003800100 */
.L_x_524:
[----:B-----5:R0:W-:Y:S01]  /*1c140*/  STL.U8 [R5+0x28], R10 ;  /* 0x0000280a05007387 */ /* 0x0201e20000100000 */
[----:B------:R-:W-:Y:S01]  /*1c150*/  VIADD R4, R4, 0x1 ;  /* 0x0000000104047836 */ /* 0x000fe20000000000 */
[----:B------:R-:W-:Y:S06]  /*1c160*/  BRA `(.L_x_528) ;  /* 0x0000000000087947 */ /* 0x000fec0003800000 */
.L_x_527:
[----:B-----5:R1:W-:Y:S01]  /*1c170*/  STL.U8 [R5+0x28], R10 ;  /* 0x0000280a05007387 */ /* 0x0203e20000100000 */
[----:B------:R-:W-:-:S07]  /*1c180*/  IADD3 R6, PT, PT, R6, 0x1, RZ ;  /* 0x0000000106067810 */ /* 0x000fce0007ffe0ff */
.L_x_528:
[----:B------:R-:W-:Y:S05]  /*1c190*/  BSYNC.RECONVERGENT B1 ;  /* 0x0000000000017941 */ /* 0x000fea0003800200 */
.L_x_523:
        /* <DEDUP_REMOVED lines=9> */
.L_x_531:
        /* <DEDUP_REMOVED lines=8> */
.L_x_533:
        /* <DEDUP_REMOVED lines=12> */
.L_x_532:
[----:B------:R-:W-:Y:S05]  /*1c370*/  BSYNC.RELIABLE B2 ;  /* 0x0000000000027941 */ /* 0x000fea0003800100 */
.L_x_530:
[----:B-----5:R1:W-:Y:S01]  /*1c380*/  STL.U8 [R5+0x29], R10 ;  /* 0x0000290a05007387 */ /* 0x0203e20000100000 */
[----:B------:R-:W-:Y:S01]  /*1c390*/  IADD3 R4, PT, PT, R4, 0x1, RZ ;  /* 0x0000000104047810 */ /* 0x000fe20007ffe0ff */
[----:B------:R-:W-:Y:S06]  /*1c3a0*/  BRA `(.L_x_535) ;  /* 0x0000000000087947 */ /* 0x000fec0003800000 */
.L_x_534:
[----:B-----5:R0:W-:Y:S01]  /*1c3b0*/  STL.U8 [R5+0x29], R10 ;  /* 0x0000290a05007387 */ /* 0x0201e20000100000 */
[----:B------:R-:W-:-:S07]  /*1c3c0*/  VIADD R6, R6, 0x1 ;  /* 0x0000000106067836 */ /* 0x000fce0000000000 */
.L_x_535:
[----:B------:R-:W-:Y:S05]  /*1c3d0*/  BSYNC.RECONVERGENT B1 ;  /* 0x0000000000017941 */ /* 0x000fea0003800200 */
.L_x_529:
        /* <DEDUP_REMOVED lines=9> */
.L_x_538:
        /* <DEDUP_REMOVED lines=8> */
.L_x_540:
        /* <DEDUP_REMOVED lines=12> */
.L_x_539:
[----:B------:R-:W-:Y:S05]  /*1c5b0*/  BSYNC.RELIABLE B2 ;  /* 0x0000000000027941 */ /* 0x000fea0003800100 */
.L_x_537:
[----:B-----5:R1:W-:Y:S01]  /*1c5c0*/  STL.U8 [R5+0x2a], R10 ;  /* 0x00002a0a05007387 */ /* 0x0203e20000100000 */
[----:B------:R-:W-:Y:S01]  /*1c5d0*/  VIADD R4, R4, 0x1 ;  /* 0x0000000104047836 */ /* 0x000fe20000000000 */
[----:B------:R-:W-:Y:S06]  /*1c5e0*/  BRA `(.L_x_542) ;  /* 0x0000000000087947 */ /* 0x000fec0003800000 */
.L_x_541:
[----:B-----5:R0:W-:Y:S01]  /*1c5f0*/  STL.U8 [R5+0x2a], R10 ;  /* 0x00002a0a05007387 */ /* 0x0201e20000100000 */
[----:B------:R-:W-:-:S07]  /*1c600*/  VIADD R6, R6, 0x1 ;  /* 0x0000000106067836 */ /* 0x000fce0000000000 */
.L_x_542:
[----:B------:R-:W-:Y:S05]  /*1c610*/  BSYNC.RECONVERGENT B1 ;  /* 0x0000000000017941 */ /* 0x000fea0003800200 */
.L_x_536:
        /* <DEDUP_REMOVED lines=9> */
.L_x_545:
        /* <DEDUP_REMOVED lines=8> */
.L_x_547:
        /* <DEDUP_REMOVED lines=12> */
.L_x_546:
[----:B------:R-:W-:Y:S05]  /*1c7f0*/  BSYNC.RELIABLE B2 ;  /* 0x0000000000027941 */ /* 0x000fea0003800100 */
.L_x_544:
[----:B-----5:R0:W-:Y:S01]  /*1c800*/  STL.U8 [R5+0x2b], R10 ;  /* 0x00002b0a05007387 */ /* 0x0201e20000100000 */
[----:B------:R-:W-:Y:S01]  /*1c810*/  VIADD R4, R4, 0x1 ;  /* 0x0000000104047836 */ /* 0x000fe20000000000 */
[----:B------:R-:W-:Y:S06]  /*1c820*/  BRA `(.L_x_549) ;  /* 0x0000000000087947 */ /* 0x000fec0003800000 */
.L_x_548:
[----:B-----5:R1:W-:Y:S01]  /*1c830*/  STL.U8 [R5+0x2b], R10 ;  /* 0x00002b0a05007387 */ /* 0x0203e20000100000 */
[----:B------:R-:W-:-:S07]  /*1c840*/  VIADD R6, R6, 0x1 ;  /* 0x0000000106067836 */ /* 0x000fce0000000000 */
.L_x_549:
[----:B------:R-:W-:Y:S05]  /*1c850*/  BSYNC.RECONVERGENT B1 ;  /* 0x0000000000017941 */ /* 0x000fea0003800200 */
.L_x_543:
[----:B------:R-:W-:Y:S05]  /*1c860*/  @P0 BRA `(.L_x_550) ;  /* 0xfffffff400b40947 */ /* 0x000fea000383ffff */
[----:B------:R-:W-:-:S07]  /*1c870*/  IMAD.MOV.U32 R8, RZ, RZ, R25 ;  /* 0x000000ffff087224 */ /* 0x000fce00078e0019 */
.L_x_522:
[----:B------:R-:W-:-:S13]  /*1c880*/  ISETP.NE.AND P0, PT, R28, RZ, PT ;  /* 0x000000ff1c00720c */ /* 0x000fda0003f05270 */
[----:B------:R-:W-:Y:S05]  /*1c890*/  @!P0 BRA `(.L_x_551) ;  /* 0x0000000400c48947 */ /* 0x000fea0003800000 */
        /* <DEDUP_REMOVED lines=9> */
[----:B--2---:R-:W-:-:S06]  /*1c930*/  IADD3 R4, PT, PT, R1, R4, RZ ;  /* 0x0000000401047210 */ /* 0x004fcc0007ffe0ff */
[----:B------:R-:W5:Y:S01]  /*1c940*/  LDL.U8 R4, [R4+0x4065] ;  /* 0x0040650004047983 */ /* 0x000f620000100000 */
[----:B------:R-:W-:Y:S05]  /*1c950*/  BRA `(.L_x_555) ;  /* 0x0000000000507947 */ /* 0x000fea0003800000 */
.L_x_554:
        /* <DEDUP_REMOVED lines=8> */
.L_x_556:
        /* <DEDUP_REMOVED lines=12> */
.L_x_555:
[----:B------:R-:W-:Y:S05]  /*1caa0*/  BSYNC.RELIABLE B2 ;  /* 0x0000000000027941 */ /* 0x000fea0003800100 */
.L_x_553:
[----:B-----5:R0:W-:Y:S01]  /*1cab0*/  STL.U8 [R5+0x28], R4 ;  /* 0x0000280405007387 */ /* 0x0201e20000100000 */
[----:B------:R-:W-:Y:S01]  /*1cac0*/  VIADD R6, R6, 0x1 ;  /* 0x0000000106067836 */ /* 0x000fe20000000000 */
[----:B------:R-:W-:Y:S06]  /*1cad0*/  BRA `(.L_x_558) ;  /* 0x0000000000087947 */ /* 0x000fec0003800000 */
.L_x_557:
[----:B-----5:R1:W-:Y:S01]  /*1cae0*/  STL.U8 [R5+0x28], R4 ;  /* 0x0000280405007387 */ /* 0x0203e20000100000 */
[----:B------:R-:W-:-:S07]  /*1caf0*/  VIADD R10, R10, 0x1 ;  /* 0x000000010a0a7836 */ /* 0x000fce0000000000 */
.L_x_558:
[----:B------:R-:W-:Y:S05]  /*1cb00*/  BSYNC.RECONVERGENT B1 ;  /* 0x0000000000017941 */ /* 0x000fea0003800200 */
.L_x_552:
[----:B------:R-:W-:Y:S01]  /*1cb10*/  ISETP.NE.AND P0, PT, R28, 0x1, PT ;  /* 0x000000011c00780c */ /* 0x000fe20003f05270 */
[----:B------:R-:W-:-:S12]  /*1cb20*/  BSSY.RECONVERGENT B1, `(.L_x_551) ;  /* 0x0000048000017945 */ /* 0x000fd80003800200 */
[----:B------:R-:W-:Y:S05]  /*1cb30*/  @!P0 BRA `(.L_x_559) ;  /* 0x0000000400188947 */ /* 0x000fea0003800000 */
        /* <DEDUP_REMOVED lines=9> */
.L_x_562:
        /* <DEDUP_REMOVED lines=8> */
.L_x_564:
        /* <DEDUP_REMOVED lines=12> */
.L_x_563:
[----:B------:R-:W-:Y:S05]  /*1cd10*/  BSYNC.RELIABLE B3 ;  /* 0x0000000000037941 */ /* 0x000fea0003800100 */
.L_x_561:
[----:B-----5:R0:W-:Y:S01]  /*1cd20*/  STL.U8 [R5+0x29], R4 ;  /* 0x0000290405007387 */ /* 0x0201e20000100000 */
[----:B------:R-:W-:Y:S01]  /*1cd30*/  VIADD R6, R6, 0x1 ;  /* 0x0000000106067836 */ /* 0x000fe20000000000 */
[----:B------:R-:W-:Y:S06]  /*1cd40*/  BRA `(.L_x_566) ;  /* 0x0000000000087947 */ /* 0x000fec0003800000 */
.L_x_565:
[----:B-----5:R1:W-:Y:S01]  /*1cd50*/  STL.U8 [R5+0x29], R4 ;  /* 0x0000290405007387 */ /* 0x0203e20000100000 */
[----:B------:R-:W-:-:S07]  /*1cd60*/  IADD3 R10, PT, PT, R10, 0x1, RZ ;  /* 0x000000010a0a7810 */ /* 0x000fce0007ffe0ff */
.L_x_566:
[----:B------:R-:W-:Y:S05]  /*1cd70*/  BSYNC.RECONVERGENT B2 ;  /* 0x0000000000027941 */ /* 0x000fea0003800200 */
.L_x_560:
[----:B------:R-:W-:-:S13]  /*1cd80*/  ISETP.NE.AND P0, PT, R28, 0x2, PT ;  /* 0x000000021c00780c */ /* 0x000fda0003f05270 */
[----:B------:R-:W-:Y:S05]  /*1cd90*/  @!P0 BRA `(.L_x_559) ;  /* 0x0000000000808947 */ /* 0x000fea0003800000 */
        /* <DEDUP_REMOVED lines=8> */
.L_x_568:
        /* <DEDUP_REMOVED lines=8> */
.L_x_570:
[C---:B------:R-:W-:Y:S02]  /*1cea0*/  IMAD.IADD R10, R1.reuse, 0x1, R10 ;  /* 0x00000001010a7824 */ /* 0x040fe400078e020a */
[----:B------:R-:W-:-:S03]  /*1ceb0*/  IMAD.IADD R6, R1, 0x1, R6 ;  /* 0x0000000101067824 */ /* 0x000fc600078e0206 */
        /* <DEDUP_REMOVED lines=10> */
.L_x_569:
[----:B------:R-:W-:Y:S05]  /*1cf60*/  BSYNC.RELIABLE B2 ;  /* 0x0000000000027941 */ /* 0x000fea0003800100 */
.L_x_567:
[----:B-----5:R3:W-:Y:S01]  /*1cf70*/  STL.U8 [R5+0x2a], R4 ;  /* 0x00002a0405007387 */ /* 0x0207e20000100000 */
[----:B------:R-:W-:Y:S05]  /*1cf80*/  BRA `(.L_x_559) ;  /* 0x0000000000047947 */ /* 0x000fea0003800000 */
.L_x_571:
[----:B-----5:R2:W-:Y:S02]  /*1cf90*/  STL.U8 [R5+0x2a], R4 ;  /* 0x00002a0405007387 */ /* 0x0205e40000100000 */
.L_x_559:
[----:B------:R-:W-:Y:S05]  /*1cfa0*/  BSYNC.RECONVERGENT B1 ;  /* 0x0000000000017941 */ /* 0x000fea0003800200 */
.L_x_551:
[----:B------:R-:W-:Y:S02]  /*1cfb0*/  ISETP.GE.U32.AND P0, PT, R17, 0xf, PT ;  /* 0x0000000f1100780c */ /* 0x000fe40003f06070 */
[----:B0123--:R-:W-:-:S11]  /*1cfc0*/  CS2R R4, SRZ ;  /* 0x0000000000047805 */ /* 0x00ffd6000001ff00 */
[----:B------:R-:W-:Y:S05]  /*1cfd0*/  @!P0 BRA `(.L_x_572) ;  /* 0x0000000400448947 */ /* 0x000fea0003800000 */
[----:B------:R-:W-:-:S07]  /*1cfe0*/  CS2R R4, SRZ ;  /* 0x0000000000047805 */ /* 0x000fce000001ff00 */
.L_x_573:
[----:B------:R-:W-:-:S05]  /*1cff0*/  IADD3 R41, PT, PT, R1, R4, RZ ;  /* 0x0000000401297210 */ /* 0x000fca0007ffe0ff */
        /* <DEDUP_REMOVED lines=9> */
[C---:B------:R-:W-:Y:S01]  /*1d090*/  PRMT R39, R9.reuse, 0x7770, RZ ;  /* 0x0000777009277816 */ /* 0x040fe200000000ff */
[--C-:B------:R-:W-:Y:S01]  /*1d0a0*/  IMAD R61, R38, 0xa8, R44.reuse ;  /* 0x000000a8263d7824 */ /* 0x100fe200078e022c */
[C---:B------:R-:W-:Y:S01]  /*1d0b0*/  PRMT R40, R9.reuse, 0x7771, RZ ;  /* 0x0000777109287816 */ /* 0x040fe200000000ff */
[--C-:B------:R-:W-:Y:S01]  /*1d0c0*/  IMAD R63, R8, 0xa8, R44.reuse ;  /* 0x000000a8083f7824 */ /* 0x100fe200078e022c */
[C---:B------:R-:W-:Y:S01]  /*1d0d0*/  PRMT R55, R9.reuse, 0x7772, RZ ;  /* 0x0000777209377816 */ /* 0x040fe200000000ff */
[C---:B------:R-:W-:Y:S01]  /*1d0e0*/  IMAD R6, R4.reuse, 0x4, R53 ;  /* 0x0000000404067824 */ /* 0x040fe200078e0235 */
[----:B------:R-:W-:Y:S01]  /*1d0f0*/  PRMT R57, R9, 0x7773, RZ ;  /* 0x0000777309397816 */ /* 0x000fe200000000ff */
[----:B------:R-:W-:Y:S01]  /*1d100*/  IMAD R8, R4, 0x4, R59 ;  /* 0x0000000404087824 */ /* 0x000fe200078e023b */
[C---:B---3--:R-:W-:Y:S01]  /*1d110*/  PRMT R45, R10.reuse, 0x7770, RZ ;  /* 0x000077700a2d7816 */ /* 0x048fe200000000ff */
[--C-:B------:R-:W-:Y:S01]  /*1d120*/  IMAD R65, R39, 0xa8, R44.reuse ;  /* 0x000000a827417824 */ /* 0x100fe200078e022c */
[----:B------:R-:W-:Y:S01]  /*1d130*/  PRMT R51, R10, 0x7771, RZ ;  /* 0x000077710a337816 */ /* 0x000fe200000000ff */
[----:B------:R-:W-:Y:S01]  /*1d140*/  IMAD R53, R4, 0x4, R63 ;  /* 0x0000000404357824 */ /* 0x000fe200078e023f */
[----:B------:R-:W-:Y:S01]  /*1d150*/  PRMT R43, R10, 0x7772, RZ ;  /* 0x000077720a2b7816 */ /* 0x000fe200000000ff */
[--C-:B------:R-:W-:Y:S01]  /*1d160*/  IMAD R67, R40, 0xa8, R44.reuse ;  /* 0x000000a828437824 */ /* 0x100fe200078e022c */
[----:B------:R-:W-:Y:S01]  /*1d170*/  PRMT R41, R10, 0x7773, RZ ;  /* 0x000077730a297816 */ /* 0x000fe200000000ff */
[----:B------:R-:W0:Y:S01]  /*1d180*/  LDC R6, c[0x3][R6+0x4] ;  /* 0x00c0010006067b82 */ /* 0x000e220000000800 */
[----:B------:R-:W-:Y:S01]  /*1d190*/  PRMT R9, R11, 0x7770, RZ ;  /* 0x000077700b097816 */ /* 0x000fe200000000ff */
[--C-:B------:R-:W-:Y:S01]  /*1d1a0*/  IMAD R57, R57, 0xa8, R44.reuse ;  /* 0x000000a839397824 */ /* 0x100fe200078e022c */
[----:B------:R-:W-:Y:S01]  /*1d1b0*/  PRMT R10, R11, 0x7771, RZ ;  /* 0x000077710b0a7816 */ /* 0x000fe200000000ff */
[--C-:B------:R-:W-:Y:S01]  /*1d1c0*/  IMAD R55, R55, 0xa8, R44.reuse ;  /* 0x000000a837377824 */ /* 0x100fe200078e022c */
[----:B------:R-:W-:Y:S01]  /*1d1d0*/  PRMT R42, R11, 0x7772, RZ ;  /* 0x000077720b2a7816 */ /* 0x000fe200000000ff */
[--C-:B------:R-:W-:Y:S01]  /*1d1e0*/  IMAD R39, R9, 0xa8, R44.reuse ;  /* 0x000000a809277824 */ /* 0x100fe200078e022c */
[----:B------:R-:W-:Y:S01]  /*1d1f0*/  LEA R57, R4, R57, 0x2 ;  /* 0x0000003904397211 */ /* 0x000fe200078e10ff */
[----:B------:R-:W-:Y:S01]  /*1d200*/  IMAD R9, R10, 0xa8, R44 ;  /* 0x000000a80a097824 */ /* 0x000fe200078e022c */
[----:B------:R-:W0:Y:S01]  /*1d210*/  LDC R8, c[0x3][R8+0x8] ;  /* 0x00c0020008087b82 */ /* 0x000e220000000800 */
[C---:B------:R-:W-:Y:S01]  /*1d220*/  IMAD R10, R4.reuse, 0x4, R61 ;  /* 0x00000004040a7824 */ /* 0x040fe200078e023d */
[----:B------:R-:W-:Y:S01]  /*1d230*/  PRMT R11, R11, 0x7773, RZ ;  /* 0x000077730b0b7816 */ /* 0x000fe200000000ff */
[----:B------:R-:W-:-:S02]  /*1d240*/  IMAD R38, R4, 0x4, R65 ;  /* 0x0000000404267824 */ /* 0x000fc400078e0241 */
[C---:B------:R-:W-:Y:S02]  /*1d250*/  IMAD R67, R4.reuse, 0x4, R67 ;  /* 0x0000000404437824 */ /* 0x040fe400078e0243 */
[--C-:B------:R-:W-:Y:S01]  /*1d260*/  IMAD R45, R45, 0xa8, R44.reuse ;  /* 0x000000a82d2d7824 */ /* 0x100fe200078e022c */
[----:B------:R-:W1:Y:S01]  /*1d270*/  LDC R10, c[0x3][R10+0xc] ;  /* 0x00c003000a0a7b82 */ /* 0x000e620000000800 */
[--C-:B------:R-:W-:Y:S02]  /*1d280*/  IMAD R51, R51, 0xa8, R44.reuse ;  /* 0x000000a833337824 */ /* 0x100fe400078e022c */
[----:B------:R-:W-:Y:S02]  /*1d290*/  IMAD R40, R4, 0x4, R55 ;  /* 0x0000000404287824 */ /* 0x000fe400078e0237 */
[--C-:B------:R-:W-:Y:S02]  /*1d2a0*/  IMAD R43, R43, 0xa8, R44.reuse ;  /* 0x000000a82b2b7824 */ /* 0x100fe400078e022c */
[--C-:B------:R-:W-:Y:S01]  /*1d2b0*/  IMAD R41, R41, 0xa8, R44.reuse ;  /* 0x000000a829297824 */ /* 0x100fe200078e022c */
[----:B------:R-:W1:Y:S01]  /*1d2c0*/  LDC R53, c[0x3][R53+0x10] ;  /* 0x00c0040035357b82 */ /* 0x000e620000000800 */
[----:B------:R-:W-:-:S02]  /*1d2d0*/  IMAD R37, R42, 0xa8, R44 ;  /* 0x000000a82a257824 */ /* 0x000fc400078e022c */
[C---:B------:R-:W-:Y:S02]  /*1d2e0*/  IMAD R51, R4.reuse, 0x4, R51 ;  /* 0x0000000404337824 */ /* 0x040fe400078e0233 */
[C---:B------:R-:W-:Y:S02]  /*1d2f0*/  IMAD R42, R4.reuse, 0x4, R45 ;  /* 0x00000004042a7824 */ /* 0x040fe400078e022d */
[----:B------:R-:W-:Y:S01]  /*1d300*/  IMAD R11, R11, 0xa8, R44 ;  /* 0x000000a80b0b7824 */ /* 0x000fe200078e022c */
[----:B------:R-:W2:Y:S01]  /*1d310*/  LDC R38, c[0x3][R38+0x14] ;  /* 0x00c0050026267b82 */ /* 0x000ea20000000800 */
[C---:B------:R-:W-:Y:S02]  /*1d320*/  IMAD R43, R4.reuse, 0x4, R43 ;  /* 0x00000004042b7824 */ /* 0x040fe400078e022b */
[C---:B------:R-:W-:Y:S02]  /*1d330*/  IMAD R44, R4.reuse, 0x4, R41 ;  /* 0x00000004042c7824 */ /* 0x040fe400078e0229 */
[----:B------:R-:W-:-:S02]  /*1d340*/  IMAD R39, R4, 0x4, R39 ;  /* 0x0000000404277824 */ /* 0x000fc400078e0227 */
[C---:B------:R-:W-:Y:S01]  /*1d350*/  IMAD R9, R4.reuse, 0x4, R9 ;  /* 0x0000000404097824 */ /* 0x040fe200078e0209 */
[----:B------:R-:W2:Y:S01]  /*1d360*/  LDC R55, c[0x3][R67+0x18] ;  /* 0x00c0060043377b82 */ /* 0x000ea20000000800 */
[C---:B------:R-:W-:Y:S02]  /*1d370*/  IMAD R37, R4.reuse, 0x4, R37 ;  /* 0x0000000404257824 */ /* 0x040fe400078e0225 */
[C---:B------:R-:W-:Y:S01]  /*1d380*/  IMAD R11, R4.reuse, 0x4, R11 ;  /* 0x00000004040b7824 */ /* 0x040fe200078e020b */
[----:B------:R-:W-:-:S04]  /*1d390*/  IADD3 R4, PT, PT, R4, 0x10, RZ ;  /* 0x0000001004047810 */ /* 0x000fc80007ffe0ff */
[----:B------:R-:W3:Y:S01]  /*1d3a0*/  LDC R45, c[0x3][R40+0x1c] ;  /* 0x00c00700282d7b82 */ /* 0x000ee20000000800 */
[----:B------:R-:W-:-:S07]  /*1d3b0*/  ISETP.NE.AND P0, PT, R4, R22, PT ;  /* 0x000000160400720c */ /* 0x000fce0003f05270 */
        /* <DEDUP_REMOVED lines=19> */
.L_x_572:
        /* <DEDUP_REMOVED lines=19> */
[----:B------:R-:W-:Y:S02]  /*1d620*/  IMAD R9, R4, 0x4, R9 ;  /* 0x0000000404097824 */ /* 0x000fe400078e0209 */
[----:B-----5:R-:W-:-:S02]  /*1d630*/  IMAD R39, R38, 0xa8, R51 ;  /* 0x000000a826277824 */ /* 0x020fc400078e0233 */
        /* <DEDUP_REMOVED lines=23> */
.L_x_574:
        /* <DEDUP_REMOVED lines=13> */
[--C-:B----4-:R-:W-:Y:S02]  /*1d880*/  IMAD R39, R38, 0xa8, R9.reuse ;  /* 0x000000a826277824 */ /* 0x110fe400078e0209 */
[----:B-----5:R-:W-:Y:S02]  /*1d890*/  IMAD R9, R40, 0xa8, R9 ;  /* 0x000000a828097824 */ /* 0x020fe400078e0209 */
[C---:B------:R-:W-:Y:S01]  /*1d8a0*/  IMAD R11, R4.reuse, 0x4, R11 ;  /* 0x00000004040b7824 */ /* 0x040fe200078e020b */
[----:B------:R-:W0:Y:S02]  /*1d8b0*/  LDC R37, c[0x3][R37+0x8] ;  /* 0x00c0020025257b82 */ /* 0x000e240000000800 */
[C---:B------:R-:W-:Y:S01]  /*1d8c0*/  LEA R9, R4.reuse, R9, 0x2 ;  /* 0x0000000904097211 */ /* 0x040fe200078e10ff */
[----:B------:R-:W-:-:S05]  /*1d8d0*/  IMAD R39, R4, 0x4, R39 ;  /* 0x0000000404277824 */ /* 0x000fca00078e0227 */
[----:B------:R-:W0:Y:S08]  /*1d8e0*/  LDC R8, c[0x3][R11+0x4] ;  /* 0x00c001000b087b82 */ /* 0x000e300000000800 */
[----:B------:R-:W1:Y:S08]  /*1d8f0*/  LDC R6, c[0x3][R39+0xc] ;  /* 0x00c0030027067b82 */ /* 0x000e700000000800 */
[----:B------:R-:W1:Y:S01]  /*1d900*/  LDC R9, c[0x3][R9+0x10] ;  /* 0x00c0040009097b82 */ /* 0x000e620000000800 */
[----:B------:R-:W-:Y:S01]  /*1d910*/  VIADD R4, R4, 0x4 ;  /* 0x0000000404047836 */ /* 0x000fe20000000000 */
[----:B0-----:R-:W-:-:S04]  /*1d920*/  IADD3 R5, PT, PT, R37, R8, R5 ;  /* 0x0000000825057210 */ /* 0x001fc80007ffe005 */
[----:B-1----:R-:W-:-:S07]  /*1d930*/  IADD3 R5, PT, PT, R9, R6, R5 ;  /* 0x0000000609057210 */ /* 0x002fce0007ffe005 */
.L_x_575:
[----:B------:R-:W-:Y:S05]  /*1d940*/  @!P1 BRA `(.L_x_521) ;  /* 0x0000000000509947 */ /* 0x000fea0003800000 */
[----:B------:R-:W-:-:S05]  /*1d950*/  IMAD.IADD R10, R1, 0x1, R4 ;  /* 0x00000001010a7824 */ /* 0x000fca00078e0204 */
[----:B------:R-:W2:Y:S01]  /*1d960*/  LDL.U8 R6, [R10+0x28] ;  /* 0x000028000a067983 */ /* 0x000ea20000100000 */
[----:B------:R-:W-:Y:S01]  /*1d970*/  IMAD.MOV.U32 R11, RZ, RZ, 0x48 ;  /* 0x00000048ff0b7424 */ /* 0x000fe200078e00ff */
[----:B------:R-:W-:-:S03]  /*1d980*/  ISETP.NE.AND P0, PT, R27, 0x1, PT ;  /* 0x000000011b00780c */ /* 0x000fc60003f05270 */
[----:B--2---:R-:W-:-:S04]  /*1d990*/  IMAD R9, R6, 0xa8, R11 ;  /* 0x000000a806097824 */ /* 0x004fc800078e020b */
[----:B------:R-:W-:-:S04]  /*1d9a0*/  IMAD R9, R4, 0x4, R9 ;  /* 0x0000000404097824 */ /* 0x000fc800078e0209 */
[----:B------:R-:W0:Y:S02]  /*1d9b0*/  LDC R6, c[0x3][R9+0x4] ;  /* 0x00c0010009067b82 */ /* 0x000e240000000800 */
[----:B0-----:R-:W-:Y:S01]  /*1d9c0*/  IMAD.IADD R5, R5, 0x1, R6 ;  /* 0x0000000105057824 */ /* 0x001fe200078e0206 */
[----:B------:R-:W-:Y:S06]  /*1d9d0*/  @!P0 BRA `(.L_x_521) ;  /* 0x00000000002c8947 */ /* 0x000fec0003800000 */
[----:B------:R-:W-:Y:S01]  /*1d9e0*/  ISETP.NE.AND P0, PT, R27, 0x2, PT ;  /* 0x000000021b00780c */ /* 0x000fe20003f05270 */
[----:B------:R-:W2:-:S12]  /*1d9f0*/  LDL.U8 R6, [R10+0x29] ;  /* 0x000029000a067983 */ /* 0x000e980000100000 */
[----:B------:R-:W3:Y:S01]  /*1da00*/  @P0 LDL.U8 R8, [R10+0x2a] ;  /* 0x00002a000a080983 */ /* 0x000ee20000100000 */
[----:B--2---:R-:W-:-:S04]  /*1da10*/  IMAD R9, R6, 0xa8, R11 ;  /* 0x000000a806097824 */ /* 0x004fc800078e020b */
[----:B------:R-:W-:Y:S02]  /*1da20*/  IMAD R9, R4, 0x4, R9 ;  /* 0x0000000404097824 */ /* 0x000fe400078e0209 */
[----:B---3--:R-:W-:-:S04]  /*1da30*/  @P0 IMAD R11, R8, 0xa8, R11 ;  /* 0x000000a8080b0824 */ /* 0x008fc800078e020b */
[----:B------:R-:W-:Y:S02]  /*1da40*/  @P0 IMAD R11, R4, 0x4, R11 ;  /* 0x00000004040b0824 */ /* 0x000fe400078e020b */
[----:B------:R-:W0:Y:S08]  /*1da50*/  LDC R4, c[0x3][R9+0x8] ;  /* 0x00c0020009047b82 */ /* 0x000e300000000800 */
[----:B------:R-:W1:Y:S01]  /*1da60*/  @P0 LDC R6, c[0x3][R11+0xc] ;  /* 0x00c003000b060b82 */ /* 0x000e620000000800 */
[----:B0-----:R-:W-:-:S05]  /*1da70*/  IMAD.IADD R5, R5, 0x1, R4 ;  /* 0x0000000105057824 */ /* 0x001fca00078e0204 */
[----:B-1----:R-:W-:-:S07]  /*1da80*/  @P0 IADD3 R5, PT, PT, R5, R6, RZ ;  /* 0x0000000605050210 */ /* 0x002fce0007ffe0ff */
.L_x_521:
[----:B------:R0:W-:Y:S01]  /*1da90*/  STL [R0], R5 ;  /* 0x0000000500007387 */ /* 0x0001e20000100800 */
[----:B------:R-:W-:Y:S01]  /*1daa0*/  BSSY.RECONVERGENT B1, `(.L_x_576) ;  /* 0x000000e000017945 */ /* 0x000fe20003800200 */
[----:B------:R-:W-:-:S07]  /*1dab0*/  IMAD.MOV.U32 R6, RZ, RZ, RZ ;  /* 0x000000ffff067224 */ /* 0x000fce00078e00ff */
.L_x_578:
[----:B------:R-:W-:Y:S01]  /*1dac0*/  ISETP.NE.AND P0, PT, R6, UR12, PT ;  /* 0x0000000c06007c0c */ /* 0x000fe2000bf05270 */
[----:B---34-:R-:W-:Y:S02]  /*1dad0*/  IMAD.MOV.U32 R9, RZ, RZ, R6 ;  /* 0x000000ffff097224 */ /* 0x018fe400078e0006 */
[----:B------:R-:W-:-:S10]  /*1dae0*/  IMAD.U32 R4, RZ, RZ, UR12 ;  /* 0x0000000cff047e24 */ /* 0x000fd4000f8e00ff */
[----:B------:R-:W-:Y:S05]  /*1daf0*/  @!P0 BRA `(.L_x_577) ;  /* 0x0000000000208947 */ /* 0x000fea0003800000 */
[----:B------:R-:W-:-:S05]  /*1db00*/  IMAD.IADD R8, R1, 0x1, R6 ;  /* 0x0000000101087824 */ /* 0x000fca00078e0206 */
[----:B0-----:R-:W2:Y:S04]  /*1db10*/  LDL.U8 R5, [R8] ;  /* 0x0000000008057983 */ /* 0x001ea80000100000 */
[----:B------:R-:W3:Y:S01]  /*1db20*/  LDL.U8 R4, [R8+0x1] ;  /* 0x0000010008047983 */ /* 0x000ee20000100000 */
[----:B------:R-:W-:Y:S02]  /*1db30*/  VIADD R6, R6, 0x1 ;  /* 0x0000000106067836 */ /* 0x000fe40000000000 */
[----:B--2---:R-:W-:-:S05]  /*1db40*/  VIADD R5, R5, 0x1 ;  /* 0x0000000105057836 */ /* 0x004fca0000000000 */
[----:B---3--:R-:W-:-:S13]  /*1db50*/  ISETP.GE.U32.AND P0, PT, R5, R4, PT ;  /* 0x000000040500720c */ /* 0x008fda0003f06070 */
[----:B------:R-:W-:Y:S05]  /*1db60*/  @P0 BRA `(.L_x_578) ;  /* 0xfffffffc00d40947 */ /* 0x000fea000383ffff */
[----:B------:R-:W-:-:S07]  /*1db70*/  IMAD.MOV.U32 R4, RZ, RZ, R9 ;  /* 0x000000ffff047224 */ /* 0x000fce00078e0009 */
.L_x_577:
[----:B------:R-:W-:Y:S05]  /*1db80*/  BSYNC.RECONVERGENT B1 ;  /* 0x0000000000017941 */ /* 0x000fea0003800200 */
.L_x_576:
[----:B0-----:R-:W2:Y:S01]  /*1db90*/  LDL.U8 R5, [R1] ;  /* 0x0000000001057983 */ /* 0x001ea20000100000 */
[----:B------:R-:W-:Y:S01]  /*1dba0*/  IADD3 R2, P1, PT, R2, 0x4, RZ ;  /* 0x0000000402027810 */ /* 0x000fe20007f3e0ff */
[----:B------:R-:W-:-:S03]  /*1dbb0*/  VIADD R0, R0, 0x4 ;  /* 0x0000000400007836 */ /* 0x000fc60000000000 */
[----:B------:R-:W-:Y:S02]  /*1dbc0*/  IADD3.X R3, PT, PT, RZ, R3, RZ, P1, !PT ;  /* 0x00000003ff037210 */ /* 0x000fe40000ffe4ff */
        /* <DEDUP_REMOVED lines=16> */
.L_x_584:
[C---:B------:R-:W-:Y:S01]  /*1dcd0*/  VIADD R38, R5.reuse, 0x9 ;  /* 0x0000000905267836 */ /* 0x040fe20000000000 */
        /* <DEDUP_REMOVED lines=46> */
.L_x_583:
[----:B------:R-:W-:Y:S05]  /*1dfc0*/  BSYNC.RECONVERGENT B2 ;  /* 0x0000000000027941 */ /* 0x000fea0003800200 */
.L_x_582:
        /* <DEDUP_REMOVED lines=23> */
.L_x_586:
[----:B------:R-:W-:Y:S05]  /*1e140*/  BSYNC.RECONVERGENT B2 ;  /* 0x0000000000027941 */ /* 0x000fea0003800200 */
.L_x_585:
        /* <DEDUP_REMOVED lines=13> */
[----:B0-----:R-:W-:-:S03]  /*1e220*/  VIADD R6, R6, 0x4 ;  /* 0x0000000406067836 */ /* 0x001fc60000000000 */
[----:B------:R1:W-:Y:S04]  /*1e230*/  STL.U8 [R9+0x3], R10 ;  /* 0x0000030a09007387 */ /* 0x0003e80000100000 */
.L_x_588:
[----:B------:R-:W-:Y:S05]  /*1e240*/  BSYNC.RECONVERGENT B2 ;  /* 0x0000000000027941 */ /* 0x000fea0003800200 */
.L_x_587:
[----:B------:R-:W-:-:S13]  /*1e250*/  ISETP.NE.AND P0, PT, R5, RZ, PT ;  /* 0x000000ff0500720c */ /* 0x000fda0003f05270 */
[----:B------:R-:W-:Y:S05]  /*1e260*/  @!P0 BRA `(.L_x_581) ;  /* 0x0000000000288947 */ /* 0x000fea0003800000 */
[----:B01----:R-:W-:Y:S02]  /*1e270*/  IADD3 R9, PT, PT, R1, R6, RZ ;  /* 0x0000000601097210 */ /* 0x003fe40007ffe0ff */
[----:B------:R-:W-:-:S03]  /*1e280*/  ISETP.NE.AND P0, PT, R5, 0x1, PT ;  /* 0x000000010500780c */ /* 0x000fc60003f05270 */
[----:B------:R2:W-:Y:S10]  /*1e290*/  STL.U8 [R9], R6 ;  /* 0x0000000609007387 */ /* 0x0005f40000100000 */
[----:B--2---:R-:W-:Y:S05]  /*1e2a0*/  @!P0 BRA `(.L_x_581) ;  /* 0x0000000000188947 */ /* 0x004fea0003800000 */
[----:B------:R-:W-:Y:S01]  /*1e2b0*/  VIADD R4, R6, 0x1 ;  /* 0x0000000106047836 */ /* 0x000fe20000000000 */
[----:B------:R-:W-:-:S04]  /*1e2c0*/  ISETP.NE.AND P0, PT, R5, 0x2, PT ;  /* 0x000000020500780c */ /* 0x000fc80003f05270 */
[----:B------:R2:W-:Y:S09]  /*1e2d0*/  STL.U8 [R9+0x1], R4 ;  /* 0x0000010409007387 */ /* 0x0005f20000100000 */
[----:B------:R-:W-:Y:S05]  /*1e2e0*/  @!P0 BRA `(.L_x_581) ;  /* 0x0000000000088947 */ /* 0x000fea0003800000 */
[----:B------:R-:W-:-:S05]  /*1e2f0*/  VIADD R6, R6, 0x2 ;  /* 0x0000000206067836 */ /* 0x000fca0000000000 */
[----:B------:R3:W-:Y:S02]  /*1e300*/  STL.U8 [R9+0x2], R6 ;  /* 0x0000020609007387 */ /* 0x0007e40000100000 */
.L_x_581:
[----:B------:R-:W-:Y:S05]  /*1e310*/  BSYNC.RECONVERGENT B1 ;  /* 0x0000000000017941 */ /* 0x000fea0003800200 */
.L_x_580:
[----:B------:R-:W-:Y:S05]  /*1e320*/  BRA `(.L_x_589) ;  /* 0xffffffd800cc7947 */ /* 0x000fea000383ffff */
.L_x_520:
[----:B------:R-:W-:Y:S01]  /*1e330*/  UISETP.GE.AND UP0, UPT, UR27, 0x1, UPT ;  /* 0x000000011b00788c */ /* 0x000fe2000bf06270 */
[----:B-12---:R-:W-:-:S05]  /*1e340*/  IMAD.MOV.U32 R5, RZ, RZ, RZ ;  /* 0x000000ffff057224 */ /* 0x006fca00078e00ff */
[----:B------:R-:W-:Y:S01]  /*1e350*/  PLOP3.LUT P0, PT, PT, PT, UP0, 0x80, 0x8 ;  /* 0x000000000008781c */ /* 0x000fe20003f0f008 */
[----:B------:R-:W-:-:S12]  /*1e360*/  UISETP.GT.AND UP0, UPT, UR11, URZ, UPT ;  /* 0x000000ff0b00728c */ /* 0x000fd8000bf04270 */
[----:B------:R0:W-:Y:S01]  /*1e370*/  @P0 STL.U8 [R1+0x14], RZ ;  /* 0x000014ff01000387 */ /* 0x0001e20000100000 */
[----:B------:R-:W-:Y:S05]  /*1e380*/  BRA.U !UP0, `(.L_x_590) ;  /* 0x0000001508dc7547 */ /* 0x000fea000b800000 */
[----:B------:R-:W-:Y:S01]  /*1e390*/  UISETP.GE.AND UP0, UPT, UR11, 0x4, UPT ;  /* 0x000000040b00788c */ /* 0x000fe2000bf06270 */
[----:B------:R-:W-:-:S08]  /*1e3a0*/  IMAD.MOV.U32 R6, RZ, RZ, RZ ;  /* 0x000000ffff067224 */ /* 0x000fd000078e00ff */
[----:B------:R-:W-:Y:S05]  /*1e3b0*/  BRA.U !UP0, `(.L_x_591) ;  /* 0x0000000908cc7547 */ /* 0x000fea000b800000 */
[----:B------:R-:W-:Y:S01]  /*1e3c0*/  ISETP.GT.AND P0, PT, R25, RZ, PT ;  /* 0x000000ff1900720c */ /* 0x000fe20003f04270 */
[----:B---3--:R-:W-:-:S12]  /*1e3d0*/  IMAD.MOV.U32 R4, RZ, RZ, RZ ;  /* 0x000000ffff047224 */ /* 0x008fd800078e00ff */
[----:B------:R-:W-:Y:S05]  /*1e3e0*/  @!P0 BRA `(.L_x_592) ;  /* 0x0000000800588947 */ /* 0x000fea0003800000 */
[----:B------:R-:W-:Y:S01]  /*1e3f0*/  IMAD.IADD R5, R25, 0x1, -R4 ;  /* 0x0000000119057824 */ /* 0x000fe200078e0a04 */
[----:B------:R-:W-:-:S04]  /*1e400*/  PLOP3.LUT P0, PT, PT, PT, PT, 0x80, 0x8 ;  /* 0x000000000008781c */ /* 0x000fc80003f0f070 */
[----:B------:R-:W-:-:S13]  /*1e410*/  ISETP.GT.AND P1, PT, R5, 0xc, PT ;  /* 0x0000000c0500780c */ /* 0x000fda0003f24270 */
[----:B------:R-:W-:Y:S05]  /*1e420*/  @!P1 BRA `(.L_x_593) ;  /* 0x0000000400789947 */ /* 0x000fea0003800000 */
[----:B------:R-:W-:Y:S01]  /*1e430*/  PLOP3.LUT P0, PT, PT, PT, PT, 0x8, 0x80 ;  /* 0x000000000080781c */ /* 0x000fe20003f0e170 */
[----:B------:R-:W-:-:S12]  /*1e440*/  VIADD R5, R25, 0xfffffff4 ;  /* 0xfffffff419057836 */ /* 0x000fd80000000000 */
.L_x_594:
[----:B------:R-:W-:-:S05]  /*1e450*/  IMAD.IADD R44, R1, 0x1, R4 ;  /* 0x00000001012c7824 */ /* 0x000fca00078e0204 */
[----:B-1----:R-:W2:Y:S02]  /*1e460*/  LDL R6, [R44+0x14] ;  /* 0x000014002c067983 */ /* 0x002ea40000100800 */
[C---:B--2---:R-:W-:Y:S02]  /*1e470*/  PRMT R10, R6.reuse, 0x7771, RZ ;  /* 0x00007771060a7816 */ /* 0x044fe400000000ff */
[C---:B----4-:R-:W-:Y:S02]  /*1e480*/  PRMT R9, R6.reuse, 0x7773, RZ ;  /* 0x0000777306097816 */ /* 0x050fe400000000ff */
        /* <DEDUP_REMOVED lines=9> */
[C---:B------:R-:W-:Y:S01]  /*1e520*/  IADD3 R37, PT, PT, R1.reuse, R38, RZ ;  /* 0x0000002601257210 */ /* 0x040fe20007ffe0ff */
        /* <DEDUP_REMOVED lines=20> */
[C---:B------:R-:W-:Y:S01]  /*1e670*/  IMAD.IADD R41, R1.reuse, 0x1, R6 ;  /* 0x0000000101297824 */ /* 0x040fe200078e0206 */
[----:B-1----:R-:W2:Y:S01]  /*1e680*/  LDL.U8 R11, [R37+0x4065] ;  /* 0x00406500250b7983 */ /* 0x002ea20000100000 */
        /* <DEDUP_REMOVED lines=19> */
[C---:B-1----:R-:W-:Y:S01]  /*1e7c0*/  IMAD.IADD R42, R1.reuse, 0x1, R6 ;  /* 0x00000001012a7824 */ /* 0x042fe200078e0206 */
[C---:B------:R-:W-:Y:S01]  /*1e7d0*/  IADD3 R40, PT, PT, R1.reuse, R10, RZ ;  /* 0x0000000a01287210 */ /* 0x040fe20007ffe0ff */
        /* <DEDUP_REMOVED lines=23> */
[----:B-1----:R-:W2:Y:S04]  /*1e950*/  LDL.U8 R11, [R38+0x4065] ;  /* 0x00406500260b7983 */ /* 0x002ea80000100000 */
[----:B------:R-:W2:Y:S04]  /*1e960*/  LDL.U8 R8, [R10+0x4065] ;  /* 0x004065000a087983 */ /* 0x000ea80000100000 */
[----:B------:R-:W3:Y:S04]  /*1e970*/  LDL.U8 R6, [R37+0x4065] ;  /* 0x0040650025067983 */ /* 0x000ee80000100000 */
[----:B------:R-:W3:Y:S01]  /*1e980*/  LDL.U8 R9, [R9+0x4065] ;  /* 0x0040650009097983 */ /* 0x000ee20000100000 */
[----:B------:R-:W-:-:S05]  /*1e990*/  VIADD R4, R4, 0x10 ;  /* 0x0000001004047836 */ /* 0x000fca0000000000 */
[----:B------:R-:W-:Y:S02]  /*1e9a0*/  ISETP.GE.AND P1, PT, R4, R5, PT ;  /* 0x000000050400720c */ /* 0x000fe40003f26270 */
[----:B--2---:R-:W-:Y:S02]  /*1e9b0*/  PRMT R11, R11, 0x3340, R8 ;  /* 0x000033400b0b7816 */ /* 0x004fe40000000008 */
[----:B---3--:R-:W-:-:S04]  /*1e9c0*/  PRMT R6, R9, 0x3340, R6 ;  /* 0x0000334009067816 */ /* 0x008fc80000000006 */
[----:B------:R-:W-:-:S05]  /*1e9d0*/  PRMT R6, R11, 0x5410, R6 ;  /* 0x000054100b067816 */ /* 0x000fca0000000006 */
[----:B------:R1:W-:Y:S01]  /*1e9e0*/  STL [R39+0x28], R6 ;  /* 0x0000280627007387 */ /* 0x0003e20000100800 */
[----:B------:R-:W-:Y:S05]  /*1e9f0*/  @!P1 BRA `(.L_x_594) ;  /* 0xfffffff800949947 */ /* 0x000fea000383ffff */
[----:B-1----:R-:W-:-:S07]  /*1ea00*/  IMAD.MOV.U32 R6, RZ, RZ, R25 ;  /* 0x000000ffff067224 */ /* 0x002fce00078e0019 */
.L_x_593:
[----:B------:R-:W-:-:S04]  /*1ea10*/  IADD3 R5, PT, PT, R25, -R4, RZ ;  /* 0x8000000419057210 */ /* 0x000fc80007ffe0ff */
        /* <DEDUP_REMOVED lines=49> */
.L_x_595:
[----:B------:R-:W-:-:S13]  /*1ed30*/  ISETP.EQ.AND P1, PT, R4, R25, PT ;  /* 0x000000190400720c */ /* 0x000fda0003f22270 */
[----:B------:R-:W-:Y:S05]  /*1ed40*/  @!P0 BRA P1, `(.L_x_591) ;  /* 0x0000000000688947 */ /* 0x000fea0000800000 */
.L_x_592:
[----:B-12---:R-:W-:-:S05]  /*1ed50*/  IMAD.IADD R40, R1, 0x1, R4 ;  /* 0x0000000101287824 */ /* 0x006fca00078e0204 */
[----:B------:R-:W2:Y:S02]  /*1ed60*/  LDL R5, [R40+0x14] ;  /* 0x0000140028057983 */ /* 0x000ea40000100800 */
        /* <DEDUP_REMOVED lines=23> */
[----:B------:R-:W-:-:S07]  /*1eee0*/  MOV R6, R25 ;  /* 0x0000001900067202 */ /* 0x000fce0000000f00 */
.L_x_591:
[----:B------:R-:W-:-:S13]  /*1eef0*/  ISETP.NE.AND P0, PT, R28, RZ, PT ;  /* 0x000000ff1c00720c */ /* 0x000fda0003f05270 */
[----:B------:R-:W-:Y:S05]  /*1ef00*/  @!P0 BRA `(.L_x_596) ;  /* 0x0000000000448947 */ /* 0x000fea0003800000 */
[----:B-12---:R-:W-:-:S05]  /*1ef10*/  IMAD.IADD R5, R1, 0x1, R6 ;  /* 0x0000000101057824 */ /* 0x006fca00078e0206 */
[----:B---3--:R-:W2:Y:S02]  /*1ef20*/  LDL.U8 R4, [R5+0x14] ;  /* 0x0000140005047983 */ /* 0x008ea40000100000 */
[----:B--2---:R-:W-:-:S06]  /*1ef30*/  IMAD.IADD R4, R1, 0x1, R4 ;  /* 0x0000000101047824 */ /* 0x004fcc00078e0204 */
[----:B------:R-:W2:Y:S01]  /*1ef40*/  LDL.U8 R4, [R4+0x4065] ;  /* 0x0040650004047983 */ /* 0x000ea20000100000 */
[----:B------:R-:W-:-:S03]  /*1ef50*/  ISETP.NE.AND P0, PT, R28, 0x1, PT ;  /* 0x000000011c00780c */ /* 0x000fc60003f05270 */
[----:B--2---:R1:W-:Y:S10]  /*1ef60*/  STL.U8 [R5+0x28], R4 ;  /* 0x0000280405007387 */ /* 0x0043f40000100000 */
[----:B------:R-:W-:Y:S05]  /*1ef70*/  @!P0 BRA `(.L_x_596) ;  /* 0x0000000000288947 */ /* 0x000fea0003800000 */
[----:B-1----:R-:W2:Y:S02]  /*1ef80*/  LDL.U8 R4, [R5+0x15] ;  /* 0x0000150005047983 */ /* 0x002ea40000100000 */
[----:B--2---:R-:W-:-:S06]  /*1ef90*/  IMAD.IADD R4, R1, 0x1, R4 ;  /* 0x0000000101047824 */ /* 0x004fcc00078e0204 */
[----:B------:R-:W2:Y:S01]  /*1efa0*/  LDL.U8 R4, [R4+0x4065] ;  /* 0x0040650004047983 */ /* 0x000ea20000100000 */
[----:B------:R-:W-:-:S03]  /*1efb0*/  ISETP.NE.AND P0, PT, R28, 0x2, PT ;  /* 0x000000021c00780c */ /* 0x000fc60003f05270 */
[----:B--2---:R1:W-:Y:S10]  /*1efc0*/  STL.U8 [R5+0x29], R4 ;  /* 0x0000290405007387 */ /* 0x0043f40000100000 */
[----:B------:R-:W-:Y:S05]  /*1efd0*/  @!P0 BRA `(.L_x_596) ;  /* 0x0000000000108947 */ /* 0x000fea0003800000 */
[----:B-1----:R-:W2:Y:S02]  /*1efe0*/  LDL.U8 R4, [R5+0x16] ;  /* 0x0000160005047983 */ /* 0x002ea40000100000 */
[----:B--2---:R-:W-:-:S06]  /*1eff0*/  IMAD.IADD R4, R1, 0x1, R4 ;  /* 0x0000000101047824 */ /* 0x004fcc00078e0204 */
[----:B------:R-:W2:Y:S04]  /*1f000*/  LDL.U8 R4, [R4+0x4065] ;  /* 0x0040650004047983 */ /* 0x000ea80000100000 */
[----:B--2---:R1:W-:Y:S02]  /*1f010*/  STL.U8 [R5+0x2a], R4 ;  /* 0x00002a0405007387 */ /* 0x0043e40000100000 */
.L_x_596:
[----:B------:R-:W-:Y:S02]  /*1f020*/  ISETP.GE.U32.AND P0, PT, R17, 0xf, PT ;  /* 0x0000000f1100780c */ /* 0x000fe40003f06070 */
[----:B-123--:R-:W-:-:S11]  /*1f030*/  CS2R R4, SRZ ;  /* 0x0000000000047805 */ /* 0x00efd6000001ff00 */
[----:B------:R-:W-:Y:S05]  /*1f040*/  @!P0 BRA `(.L_x_597) ;  /* 0x0000000400448947 */ /* 0x000fea0003800000 */
[----:B------:R-:W-:-:S07]  /*1f050*/  CS2R R4, SRZ ;  /* 0x0000000000047805 */ /* 0x000fce000001ff00 */
.L_x_598:
[----:B------:R-:W-:-:S05]  /*1f060*/  IMAD.IADD R41, R1, 0x1, R4 ;  /* 0x0000000101297824 */ /* 0x000fca00078e0204 */
[----:B----4-:R-:W2:Y:S04]  /*1f070*/  LDL.64 R8, [R41+0x28] ;  /* 0x0000280029087983 */ /* 0x010ea80000100a00 */
        /* <DEDUP_REMOVED lines=23> */
[----:B------:R-:W1:Y:S01]  /*1f1f0*/  LDC R6, c[0x3][R6+0x4] ;  /* 0x00c0010006067b82 */ /* 0x000e620000000800 */
[----:B------:R-:W-:Y:S01]  /*1f200*/  PRMT R9, R11, 0x7770, RZ ;  /* 0x000077700b097816 */ /* 0x000fe200000000ff */
[--C-:B------:R-:W-:Y:S01]  /*1f210*/  IMAD R55, R55, 0xa8, R44.reuse ;  /* 0x000000a837377824 */ /* 0x100fe200078e022c */
[----:B------:R-:W-:Y:S01]  /*1f220*/  PRMT R10, R11, 0x7771, RZ ;  /* 0x000077710b0a7816 */ /* 0x000fe200000000ff */
[--C-:B------:R-:W-:Y:S01]  /*1f230*/  IMAD R57, R57, 0xa8, R44.reuse ;  /* 0x000000a839397824 */ /* 0x100fe200078e022c */
[----:B------:R-:W-:Y:S01]  /*1f240*/  PRMT R42, R11, 0x7772, RZ ;  /* 0x000077720b2a7816 */ /* 0x000fe200000000ff */
[--C-:B------:R-:W-:Y:S01]  /*1f250*/  IMAD R39, R9, 0xa8, R44.reuse ;  /* 0x000000a809277824 */ /* 0x100fe200078e022c */
[----:B------:R-:W-:Y:S01]  /*1f260*/  PRMT R11, R11, 0x7773, RZ ;  /* 0x000077730b0b7816 */ /* 0x000fe200000000ff */
[----:B------:R-:W-:Y:S01]  /*1f270*/  IMAD R9, R10, 0xa8, R44 ;  /* 0x000000a80a097824 */ /* 0x000fe200078e022c */
[C---:B------:R-:W-:Y:S01]  /*1f280*/  LEA R10, R4.reuse, R61, 0x2 ;  /* 0x0000003d040a7211 */ /* 0x040fe200078e10ff */
[----:B------:R-:W1:Y:S01]  /*1f290*/  LDC R8, c[0x3][R8+0x8] ;  /* 0x00c0020008087b82 */ /* 0x000e620000000800 */
[----:B------:R-:W-:-:S02]  /*1f2a0*/  IMAD R38, R4, 0x4, R65 ;  /* 0x0000000404267824 */ /* 0x000fc400078e0241 */
[C---:B------:R-:W-:Y:S02]  /*1f2b0*/  IMAD R67, R4.reuse, 0x4, R67 ;  /* 0x0000000404437824 */ /* 0x040fe400078e0243 */
[--C-:B------:R-:W-:Y:S02]  /*1f2c0*/  IMAD R45, R45, 0xa8, R44.reuse ;  /* 0x000000a82d2d7824 */ /* 0x100fe400078e022c */
[--C-:B------:R-:W-:Y:S01]  /*1f2d0*/  IMAD R51, R51, 0xa8, R44.reuse ;  /* 0x000000a833337824 */ /* 0x100fe200078e022c */
[----:B------:R-:W2:Y:S01]  /*1f2e0*/  LDC R10, c[0x3][R10+0xc] ;  /* 0x00c003000a0a7b82 */ /* 0x000ea20000000800 */
[C---:B------:R-:W-:Y:S02]  /*1f2f0*/  IMAD R57, R4.reuse, 0x4, R57 ;  /* 0x0000000404397824 */ /* 0x040fe400078e0239 */
[----:B------:R-:W-:Y:S02]  /*1f300*/  IMAD R40, R4, 0x4, R55 ;  /* 0x0000000404287824 */ /* 0x000fe400078e0237 */
[----:B------:R-:W-:-:S02]  /*1f310*/  IMAD R41, R41, 0xa8, R44 ;  /* 0x000000a829297824 */ /* 0x000fc400078e022c */
[--C-:B------:R-:W-:Y:S01]  /*1f320*/  IMAD R43, R43, 0xa8, R44.reuse ;  /* 0x000000a82b2b7824 */ /* 0x100fe200078e022c */
[----:B------:R-:W2:Y:S01]  /*1f330*/  LDC R53, c[0x3][R53+0x10] ;  /* 0x00c0040035357b82 */ /* 0x000ea20000000800 */
[--C-:B------:R-:W-:Y:S02]  /*1f340*/  IMAD R37, R42, 0xa8, R44.reuse ;  /* 0x000000a82a257824 */ /* 0x100fe400078e022c */
[C---:B------:R-:W-:Y:S02]  /*1f350*/  IMAD R51, R4.reuse, 0x4, R51 ;  /* 0x0000000404337824 */ /* 0x040fe400078e0233 */
[C---:B------:R-:W-:Y:S02]  /*1f360*/  IMAD R42, R4.reuse, 0x4, R45 ;  /* 0x00000004042a7824 */ /* 0x040fe400078e022d */
[----:B------:R-:W-:Y:S01]  /*1f370*/  IMAD R11, R11, 0xa8, R44 ;  /* 0x000000a80b0b7824 */ /* 0x000fe200078e022c */
[----:B------:R-:W3:Y:S01]  /*1f380*/  LDC R38, c[0x3][R38+0x14] ;  /* 0x00c0050026267b82 */ /* 0x000ee20000000800 */
[C---:B------:R-:W-:Y:S01]  /*1f390*/  IMAD R43, R4.reuse, 0x4, R43 ;  /* 0x00000004042b7824 */ /* 0x040fe200078e022b */
[C---:B------:R-:W-:Y:S01]  /*1f3a0*/  LEA R44, R4.reuse, R41, 0x2 ;  /* 0x00000029042c7211 */ /* 0x040fe200078e10ff */
[----:B------:R-:W-:-:S02]  /*1f3b0*/  IMAD R39, R4, 0x4, R39 ;  /* 0x0000000404277824 */ /* 0x000fc400078e0227 */
[C---:B------:R-:W-:Y:S02]  /*1f3c0*/  IMAD R9, R4.reuse, 0x4, R9 ;  /* 0x0000000404097824 */ /* 0x040fe400078e0209 */
[C---:B------:R-:W-:Y:S01]  /*1f3d0*/  IMAD R37, R4.reuse, 0x4, R37 ;  /* 0x0000000404257824 */ /* 0x040fe200078e0225 */
[----:B------:R-:W3:Y:S01]  /*1f3e0*/  LDC R55, c[0x3][R67+0x18] ;  /* 0x00c0060043377b82 */ /* 0x000ee20000000800 */
[C---:B------:R-:W-:Y:S02]  /*1f3f0*/  IMAD R11, R4.reuse, 0x4, R11 ;  /* 0x00000004040b7824 */ /* 0x040fe400078e020b */
[----:B------:R-:W-:-:S05]  /*1f400*/  VIADD R4, R4, 0x10 ;  /* 0x0000001004047836 */ /* 0x000fca0000000000 */
[----:B------:R-:W4:Y:S01]  /*1f410*/  LDC R45, c[0x3][R40+0x1c] ;  /* 0x00c00700282d7b82 */ /* 0x000f220000000800 */
[----:B------:R-:W-:-:S07]  /*1f420*/  ISETP.NE.AND P0, PT, R4, R22, PT ;  /* 0x000000160400720c */ /* 0x000fce0003f05270 */
[----:B------:R-:W4:Y:S01]  /*1f430*/  LDC R57, c[0x3][R57+0x20] ;  /* 0x00c0080039397b82 */ /* 0x000f220000000800 */
        /* <DEDUP_REMOVED lines=9> */
[----:B----4-:R-:W-:-:S07]  /*1f4d0*/  IADD3 R6, PT, PT, R57, R45, R6 ;  /* 0x0000002d39067210 */ /* 0x010fce0007ffe006 */
[----:B------:R-:W4:Y:S08]  /*1f4e0*/  LDC R37, c[0x3][R37+0x3c] ;  /* 0x00c00f0025257b82 */ /* 0x000f300000000800 */
[----:B------:R-:W4:Y:S01]  /*1f4f0*/  LDC R11, c[0x3][R11+0x40] ;  /* 0x00c010000b0b7b82 */ /* 0x000f220000000800 */
[----:B-1----:R-:W-:-:S04]  /*1f500*/  IADD3 R6, PT, PT, R51, R41, R6 ;  /* 0x0000002933067210 */ /* 0x002fc80007ffe006 */
[----:B--2---:R-:W-:-:S04]  /*1f510*/  IADD3 R6, PT, PT, R44, R43, R6 ;  /* 0x0000002b2c067210 */ /* 0x004fc80007ffe006 */
[----:B---3--:R-:W-:-:S04]  /*1f520*/  IADD3 R6, PT, PT, R9, R39, R6 ;  /* 0x0000002709067210 */ /* 0x008fc80007ffe006 */
[----:B----4-:R-:W-:Y:S01]  /*1f530*/  IADD3 R5, PT, PT, R11, R37, R6 ;  /* 0x000000250b057210 */ /* 0x010fe20007ffe006 */
[----:B------:R-:W-:Y:S06]  /*1f540*/  @P0 BRA `(.L_x_598) ;  /* 0xfffffff800c40947 */ /* 0x000fec000383ffff */
[----:B------:R-:W-:-:S07]  /*1f550*/  IMAD.MOV.U32 R4, RZ, RZ, R22 ;  /* 0x000000ffff047224 */ /* 0x000fce00078e0016 */
.L_x_597:
[----:B------:R-:W-:-:S13]  /*1f560*/  ISETP.NE.AND P0, PT, R19, RZ, PT ;  /* 0x000000ff1300720c */ /* 0x000fda0003f05270 */
[----:B------:R-:W-:Y:S05]  /*1f570*/  @!P0 BRA `(.L_x_590) ;  /* 0x0000000400608947 */ /* 0x000fea0003800000 */
[----:B------:R-:W-:Y:S02]  /*1f580*/  ISETP.GE.U32.AND P0, PT, R29, 0x7, PT ;  /* 0x000000071d00780c */ /* 0x000fe40003f06070 */
[----:B------:R-:W-:-:S11]  /*1f590*/  ISETP.NE.AND P1, PT, R20, RZ, PT ;  /* 0x000000ff1400720c */ /* 0x000fd60003f25270 */
[----:B------:R-:W-:Y:S05]  /*1f5a0*/  @!P0 BRA `(.L_x_599) ;  /* 0x00000000009c8947 */ /* 0x000fea0003800000 */
[----:B------:R-:W-:-:S05]  /*1f5b0*/  IMAD.IADD R52, R1, 0x1, R4 ;  /* 0x0000000101347824 */ /* 0x000fca00078e0204 */
[----:B----4-:R-:W2:Y:S04]  /*1f5c0*/  LDL.U8 R8, [R52+0x29] ;  /* 0x0000290034087983 */ /* 0x010ea80000100000 */
        /* <DEDUP_REMOVED lines=11> */
[--C-:B----4-:R-:W-:Y:S01]  /*1f680*/  IMAD R37, R10, 0xa8, R51.reuse ;  /* 0x000000a80a257824 */ /* 0x110fe200078e0233 */
[----:B------:R-:W-:Y:S01]  /*1f690*/  LEA R9, R4, R9, 0x2 ;  /* 0x0000000904097211 */ /* 0x000fe200078e10ff */
[----:B-----5:R-:W-:Y:S02]  /*1f6a0*/  IMAD R39, R38, 0xa8, R51 ;  /* 0x000000a826277824 */ /* 0x020fe400078e0233 */
[----:B------:R-:W-:-:S02]  /*1f6b0*/  IMAD R37, R4, 0x4, R37 ;  /* 0x0000000404257824 */ /* 0x000fc400078e0225 */
[----:B------:R-:W-:Y:S02]  /*1f6c0*/  IMAD R41, R40, 0xa8, R51 ;  /* 0x000000a828297824 */ /* 0x000fe400078e0233 */
[----:B------:R-:W-:Y:S02]  /*1f6d0*/  IMAD R39, R4, 0x4, R39 ;  /* 0x0000000404277824 */ /* 0x000fe400078e0227 */
[----:B------:R-:W-:Y:S01]  /*1f6e0*/  IMAD R43, R42, 0xa8, R51 ;  /* 0x000000a82a2b7824 */ /* 0x000fe200078e0233 */
[----:B------:R-:W1:Y:S01]  /*1f6f0*/  LDC R6, c[0x3][R9+0x4] ;  /* 0x00c0010009067b82 */ /* 0x000e620000000800 */
[----:B------:R-:W-:Y:S02]  /*1f700*/  IMAD R41, R4, 0x4, R41 ;  /* 0x0000000404297824 */ /* 0x000fe400078e0229 */
[----:B------:R-:W-:Y:S02]  /*1f710*/  IMAD R45, R44, 0xa8, R51 ;  /* 0x000000a82c2d7824 */ /* 0x000fe400078e0233 */
[----:B------:R-:W-:-:S03]  /*1f720*/  IMAD R43, R4, 0x4, R43 ;  /* 0x00000004042b7824 */ /* 0x000fc600078e022b */
[----:B------:R-:W1:Y:S01]  /*1f730*/  LDC R11, c[0x3][R11+0x8] ;  /* 0x00c002000b0b7b82 */ /* 0x000e620000000800 */
[----:B------:R-:W-:Y:S02]  /*1f740*/  IMAD R51, R50, 0xa8, R51 ;  /* 0x000000a832337824 */ /* 0x000fe400078e0233 */
[C---:B------:R-:W-:Y:S02]  /*1f750*/  IMAD R45, R4.reuse, 0x4, R45 ;  /* 0x00000004042d7824 */ /* 0x040fe400078e022d */
[----:B------:R-:W-:-:S03]  /*1f760*/  IMAD R51, R4, 0x4, R51 ;  /* 0x0000000404337824 */ /* 0x000fc600078e0233 */
        /* <DEDUP_REMOVED lines=11> */
.L_x_599:
[----:B------:R-:W-:Y:S05]  /*1f820*/  @!P1 BRA `(.L_x_590) ;  /* 0x0000000000b49947 */ /* 0x000fea0003800000 */
[----:B------:R-:W-:Y:S02]  /*1f830*/  ISETP.GE.U32.AND P0, PT, R30, 0x3, PT ;  /* 0x000000031e00780c */ /* 0x000fe40003f06070 */
[----:B------:R-:W-:-:S11]  /*1f840*/  ISETP.NE.AND P1, PT, R27, RZ, PT ;  /* 0x000000ff1b00720c */ /* 0x000fd60003f25270 */
[----:B------:R-:W-:Y:S05]  /*1f850*/  @!P0 BRA `(.L_x_600) ;  /* 0x0000000000548947 */ /* 0x000fea0003800000 */
[----:B------:R-:W-:-:S05]  /*1f860*/  IADD3 R6, PT, PT, R1, R4, RZ ;  /* 0x0000000401067210 */ /* 0x000fca0007ffe0ff */
[----:B------:R-:W2:Y:S04]  /*1f870*/  LDL.U8 R10, [R6+0x29] ;  /* 0x00002900060a7983 */ /* 0x000ea80000100000 */
[----:B----4-:R-:W3:Y:S04]  /*1f880*/  LDL.U8 R8, [R6+0x28] ;  /* 0x0000280006087983 */ /* 0x010ee80000100000 */
        /* <DEDUP_REMOVED lines=18> */
.L_x_600:
[----:B------:R-:W-:Y:S05]  /*1f9b0*/  @!P1 BRA `(.L_x_590) ;  /* 0x0000000000509947 */ /* 0x000fea0003800000 */
[----:B------:R-:W-:-:S05]  /*1f9c0*/  IMAD.IADD R10, R1, 0x1, R4 ;  /* 0x00000001010a7824 */ /* 0x000fca00078e0204 */
[----:B------:R-:W4:Y:S01]  /*1f9d0*/  LDL.U8 R6, [R10+0x28] ;  /* 0x000028000a067983 */ /* 0x000f220000100000 */
[----:B------:R-:W-:Y:S01]  /*1f9e0*/  IMAD.MOV.U32 R11, RZ, RZ, 0x48 ;  /* 0x00000048ff0b7424 */ /* 0x000fe200078e00ff */
[----:B------:R-:W-:-:S03]  /*1f9f0*/  ISETP.NE.AND P0, PT, R27, 0x1, PT ;  /* 0x000000011b00780c */ /* 0x000fc60003f05270 */
[----:B----4-:R-:W-:-:S05]  /*1fa00*/  IMAD R9, R6, 0xa8, R11 ;  /* 0x000000a806097824 */ /* 0x010fca00078e020b */
[----:B------:R-:W-:-:S04]  /*1fa10*/  LEA R9, R4, R9, 0x2 ;  /* 0x0000000904097211 */ /* 0x000fc800078e10ff */
[----:B------:R-:W1:Y:S02]  /*1fa20*/  LDC R6, c[0x3][R9+0x4] ;  /* 0x00c0010009067b82 */ /* 0x000e640000000800 */
[----:B-1----:R-:W-:Y:S01]  /*1fa30*/  IMAD.IADD R5, R5, 0x1, R6 ;  /* 0x0000000105057824 */ /* 0x002fe200078e0206 */
        /* <DEDUP_REMOVED lines=8> */
[----:B------:R-:W1:Y:S08]  /*1fac0*/  LDC R4, c[0x3][R9+0x8] ;  /* 0x00c0020009047b82 */ /* 0x000e700000000800 */
[----:B------:R-:W2:Y:S01]  /*1fad0*/  @P0 LDC R6, c[0x3][R11+0xc] ;  /* 0x00c003000b060b82 */ /* 0x000ea20000000800 */
[----:B-1----:R-:W-:-:S04]  /*1fae0*/  IMAD.IADD R5, R5, 0x1, R4 ;  /* 0x0000000105057824 */ /* 0x002fc800078e0204 */
[----:B--2---:R-:W-:-:S07]  /*1faf0*/  @P0 IMAD.IADD R5, R5, 0x1, R6 ;  /* 0x0000000105050824 */ /* 0x004fce00078e0206 */
.L_x_590:
[----:B------:R-:W-:Y:S01]  /*1fb00*/  IADD3 R2, P0, PT, R2, 0x4, RZ ;  /* 0x0000000402027810 */ /* 0x000fe20007f1e0ff */
[----:B------:R1:W-:Y:S04]  /*1fb10*/  STL [R0], R5 ;  /* 0x0000000500007387 */ /* 0x0003e80000100800 */
[----:B------:R-:W-:Y:S02]  /*1fb20*/  IMAD.X R3, RZ, RZ, R3, P0 ;  /* 0x000000ffff037224 */ /* 0x000fe400000e0603 */
[----:B-1----:R-:W-:Y:S01]  /*1fb30*/  VIADD R0, R0, 0x4 ;  /* 0x0000000400007836 */ /* 0x002fe20000000000 */
[----:B------:R-:W-:Y:S06]  /*1fb40*/  BRA `(.L_x_579) ;  /* 0x0000005800b87947 */ /* 0x000fec0003800000 */
.L_x_519:
[----:B------:R-:W0:Y:S01]  /*1fb50*/  LDCU UR16, c[0x3][0x1b38] ;  /* 0x00c36700ff1077ac */ /* 0x000e220008000800 */
[----:B------:R-:W-:Y:S02]  /*1fb60*/  UISETP.NE.AND UP0, UPT, UR10, URZ, UPT ;  /* 0x000000ff0a00728c */ /* 0x000fe4000bf05270 */
[----:B0-----:R-:W-:-:S07]  /*1fb70*/  UIADD3 UR11, UPT, UPT, -UR11, UR16, URZ ;  /* 0x000000100b0b7290 */ /* 0x001fce000fffe1ff */
[----:B------:R-:W-:Y:S05]  /*1fb80*/  BRA.U !UP0, `(.L_x_601) ;  /* 0x0000003108ec7547 */ /* 0x000fea000b800000 */
[----:B------:R-:W-:Y:S01]  /*1fb90*/  UIADD3 UR11, UPT, UPT, UR11, UR5, URZ ;  /* 0x000000050b0b7290 */ /* 0x000fe2000fffe0ff */
[----:B------:R-:W-:Y:S01]  /*1fba0*/  LOP3.LUT R40, R40, 0x3, RZ, 0xc0, !PT ;  /* 0x0000000328287812 */ /* 0x000fe200078ec0ff */
[----:B------:R-:W-:Y:S02]  /*1fbb0*/  ULOP3.LUT UR16, UR26, 0xfffffff0, URZ, 0xc0, !UPT ;  /* 0xfffffff01a107892 */ /* 0x000fe4000f8ec0ff */
[----:B------:R-:W-:-:S11]  /*1fbc0*/  UISETP.GT.U32.AND UP0, UPT, UR11, -0x10, UPT ;  /* 0xfffffff00b00788c */ /* 0x000fd6000bf04070 */
.L_x_689:
[----:B------:R-:W-:-:S09]  /*1fbd0*/  UISETP.GE.AND UP1, UPT, UR27, 0x1, UPT ;  /* 0x000000011b00788c */ /* 0x000fd2000bf26270 */
[----:B012-4-:R-:W-:Y:S05]  /*1fbe0*/  BRA.U !UP1, `(.L_x_602) ;  /* 0x0000000509887547 */ /* 0x017fea000b800000 */
[----:B-1-3--:R-:W-:Y:S01]  /*1fbf0*/  IMAD.MOV.U32 R4, RZ, RZ, RZ ;  /* 0x000000ffff047224 */ /* 0x00afe200078e00ff */
[----:B------:R-:W-:Y:S06]  /*1fc00*/  BRA.U UP0, `(.L_x_603) ;  /* 0x0000000100cc7547 */ /* 0x000fec000b800000 */
[----:B------:R-:W-:-:S07]  /*1fc10*/  HFMA2 R4, -RZ, RZ, 0, 0 ;  /* 0x00000000ff047431 */ /* 0x000fce00000001ff */
.L_x_604:
[C---:B------:R-:W-:Y:S02]  /*1fc20*/  VIADD R11, R4.reuse, 0x9 ;  /* 0x00000009040b7836 */ /* 0x040fe40000000000 */
[C---:B------:R-:W-:Y:S02]  /*1fc30*/  VIADD R41, R4.reuse, 0xa ;  /* 0x0000000a04297836 */ /* 0x040fe40000000000 */
[C---:B--2---:R-:W-:Y:S01]  /*1fc40*/  VIADD R42, R4.reuse, 0xb ;  /* 0x0000000b042a7836 */ /* 0x044fe20000000000 */
[----:B------:R-:W-:Y:S01]  /*1fc50*/  LOP3.LUT R43, R11, 0xffff, RZ, 0xc0, !PT ;  /* 0x0000ffff0b2b7812 */ /* 0x000fe200078ec0ff */
[C---:B0-----:R-:W-:Y:S01]  /*1fc60*/  VIADD R5, R4.reuse, 0x4 ;  /* 0x0000000404057836 */ /* 0x041fe20000000000 */
[----:B------:R-:W-:Y:S01]  /*1fc70*/  LOP3.LUT R11, R41, 0xffff, RZ, 0xc0, !PT ;  /* 0x0000ffff290b7812 */ /* 0x000fe200078ec0ff */
[----:B------:R-:W-:Y:S01]  /*1fc80*/  VIADD R6, R4, 0x5 ;  /* 0x0000000504067836 */ /* 0x000fe20000000000 */
[----:B------:R-:W-:Y:S01]  /*1fc90*/  LOP3.LUT R42, R42, 0xffff, RZ, 0xc0, !PT ;  /* 0x0000ffff2a2a7812 */ /* 0x000fe200078ec0ff */
[C---:B----4-:R-:W-:Y:S01]  /*1fca0*/  VIADD R8, R4.reuse, 0x6 ;  /* 0x0000000604087836 */ /* 0x050fe20000000000 */
[----:B------:R-:W-:Y:S01]  /*1fcb0*/  LOP3.LUT R5, R5, 0xffff, RZ, 0xc0, !PT ;  /* 0x0000ffff05057812 */ /* 0x000fe200078ec0ff */
[----:B------:R-:W-:Y:S01]  /*1fcc0*/  VIADD R9, R4, 0x7 ;  /* 0x0000000704097836 */ /* 0x000fe20000000000 */
        /* <DEDUP_REMOVED lines=26> */
[C---:B------:R-:W-:Y:S02]  /*1fe70*/  PRMT R6, R4.reuse, 0x3340, R11 ;  /* 0x0000334004067816 */ /* 0x040fe4000000000b */
        /* <DEDUP_REMOVED lines=11> */
[----:B------:R-:W-:-:S07]  /*1ff30*/  MOV R4, UR16 ;  /* 0x0000001000047c02 */ /* 0x000fce0008000f00 */
.L_x_603:
[----:B------:R-:W-:-:S09]  /*1ff40*/  ULOP3.LUT UP1, URZ, UR26, 0xf, URZ, 0xc0, !UPT ;  /* 0x0000000f1aff7892 */ /* 0x000fd2000f82c0ff */
[----:B------:R-:W-:Y:S05]  /*1ff50*/  BRA.U !UP1, `(.L_x_602) ;  /* 0x0000000109ac7547 */ /* 0x000fea000b800000 */
[----:B------:R-:W-:Y:S02]  /*1ff60*/  ISETP.GE.U32.AND P0, PT, R38, 0x7, PT ;  /* 0x000000072600780c */ /* 0x000fe40003f06070 */
[----:B------:R-:W-:-:S11]  /*1ff70*/  LOP3.LUT P1, RZ, R37, 0x7, RZ, 0xc0, !PT ;  /* 0x0000000725ff7812 */ /* 0x000fd6000782c0ff */
[----:B------:R-:W-:Y:S05]  /*1ff80*/  @!P0 BRA `(.L_x_605) ;  /* 0x0000000000448947 */ /* 0x000fea0003800000 */
[----:B--2---:R-:W-:Y:S02]  /*1ff90*/  IMAD.IADD R42, R1, 0x1, R4 ;  /* 0x00000001012a7824 */ /* 0x004fe400078e0204 */
[C---:B0-----:R-:W-:Y:S02]  /*1ffa0*/  VIADD R5, R4.reuse, 0x1 ;  /* 0x0000000104057836 */ /* 0x041fe40000000000 */
[C---:B------:R-:W-:Y:S01]  /*1ffb0*/  VIADD R6, R4.reuse, 0x2 ;  /* 0x0000000204067836 */ /* 0x040fe20000000000 */
[----:B------:R0:W-:Y:S01]  /*1ffc0*/  STL.U8 [R42+0x14], R4 ;  /* 0x000014042a007387 */ /* 0x0001e20000100000 */
[C---:B----4-:R-:W-:Y:S02]  /*1ffd0*/  VIADD R8, R4.reuse, 0x3 ;  /* 0x0000000304087836 */ /* 0x050fe40000000000 */
        /* <DEDUP_REMOVED lines=12> */
.L_x_605:
[----:B------:R-:W-:Y:S05]  /*200a0*/  @!P1 BRA `(.L_x_602) ;  /* 0x0000000000589947 */ /* 0x000fea0003800000 */
[----:B------:R-:W-:Y:S02]  /*200b0*/  ISETP.GE.U32.AND P0, PT, R39, 0x3, PT ;  /* 0x000000032700780c */ /* 0x000fe40003f06070 */
[----:B------:R-:W-:-:S11]  /*200c0*/  ISETP.NE.AND P1, PT, R40, RZ, PT ;  /* 0x000000ff2800720c */ /* 0x000fd60003f25270 */
[----:B------:R-:W-:Y:S05]  /*200d0*/  @!P0 BRA `(.L_x_606) ;  /* 0x0000000000248947 */ /* 0x000fea0003800000 */
[----:B012---:R-:W-:Y:S02]  /*200e0*/  IMAD.IADD R5, R1, 0x1, R4 ;  /* 0x0000000101057824 */ /* 0x007fe400078e0204 */
[C---:B------:R-:W-:Y:S02]  /*200f0*/  VIADD R6, R4.reuse, 0x1 ;  /* 0x0000000104067836 */ /* 0x040fe40000000000 */
[C---:B----4-:R-:W-:Y:S01]  /*20100*/  VIADD R8, R4.reuse, 0x2 ;  /* 0x0000000204087836 */ /* 0x050fe20000000000 */
[----:B------:R0:W-:Y:S01]  /*20110*/  STL.U8 [R5+0x14], R4 ;  /* 0x0000140405007387 */ /* 0x0001e20000100000 */
[----:B------:R-:W-:-:S03]  /*20120*/  VIADD R10, R4, 0x3 ;  /* 0x00000003040a7836 */ /* 0x000fc60000000000 */
[----:B------:R3:W-:Y:S04]  /*20130*/  STL.U8 [R5+0x15], R6 ;  /* 0x0000150605007387 */ /* 0x0007e80000100000 */
[----:B------:R3:W-:Y:S01]  /*20140*/  STL.U8 [R5+0x16], R8 ;  /* 0x0000160805007387 */ /* 0x0007e20000100000 */
[----:B0-----:R-:W-:-:S03]  /*20150*/  VIADD R4, R4, 0x4 ;  /* 0x0000000404047836 */ /* 0x001fc60000000000 */
[----:B------:R3:W-:Y:S04]  /*20160*/  STL.U8 [R5+0x17], R10 ;  /* 0x0000170a05007387 */ /* 0x0007e80000100000 */
.L_x_606:
[----:B------:R-:W-:Y:S05]  /*20170*/  @!P1 BRA `(.L_x_602) ;  /* 0x0000000000249947 */ /* 0x000fea0003800000 */
[----:B01--4-:R-:W-:Y:S01]  /*20180*/  IMAD.IADD R9, R1, 0x1, R4 ;  /* 0x0000000101097824 */ /* 0x013fe200078e0204 */
[----:B------:R-:W-:-:S04]  /*20190*/  ISETP.NE.AND P0, PT, R40, 0x1, PT ;  /* 0x000000012800780c */ /* 0x000fc80003f05270 */
[----:B------:R0:W-:Y:S09]  /*201a0*/  STL.U8 [R9+0x14], R4 ;  /* 0x0000140409007387 */ /* 0x0001f20000100000 */
[----:B------:R-:W-:Y:S05]  /*201b0*/  @!P0 BRA `(.L_x_602) ;  /* 0x0000000000148947 */ /* 0x000fea0003800000 */
[----:B------:R-:W-:Y:S01]  /*201c0*/  ISETP.NE.AND P0, PT, R40, 0x2, PT ;  /* 0x000000022800780c */ /* 0x000fe20003f05270 */
[----:B--23--:R-:W-:-:S05]  /*201d0*/  VIADD R5, R4, 0x1 ;  /* 0x0000000104057836 */ /* 0x00cfca0000000000 */
[----:B------:R1:W-:Y:S07]  /*201e0*/  STL.U8 [R9+0x15], R5 ;  /* 0x0000150509007387 */ /* 0x0003ee0000100000 */
[----:B0-----:R-:W-:-:S05]  /*201f0*/  @P0 VIADD R4, R4, 0x2 ;  /* 0x0000000204040836 */ /* 0x001fca0000000000 */
[----:B------:R1:W-:Y:S02]  /*20200*/  @P0 STL.U8 [R9+0x16], R4 ;  /* 0x0000160409000387 */ /* 0x0003e40000100000 */
.L_x_602:
[----:B------:R-:W-:Y:S01]  /*20210*/  BSSY.RECONVERGENT B1, `(.L_x_607) ;  /* 0x000024c000017945 */ /* 0x000fe20003800200 */
.L_x_676:
[----:B------:R-:W5:Y:S01]  /*20220*/  LDCU UR11, c[0x3][0x1b3c] ;  /* 0x00c36780ff0b77ac */ /* 0x000f620008000800 */
[----:B0123--:R-:W-:Y:S01]  /*20230*/  MOV R5, RZ ;  /* 0x000000ff00057202 */ /* 0x00ffe20000000f00 */
[----:B-----5:R-:W-:-:S09]  /*20240*/  UISETP.GE.AND UP1, UPT, UR11, 0x1, UPT ;  /* 0x000000010b00788c */ /* 0x020fd2000bf26270 */
[----:B----4-:R-:W-:Y:S05]  /*20250*/  BRA.U !UP1, `(.L_x_608) ;  /* 0x0000001909ec7547 */ /* 0x010fea000b800000 */
[----:B------:R-:W-:Y:S01]  /*20260*/  UISETP.GE.AND UP1, UPT, UR11, 0x4, UPT ;  /* 0x000000040b00788c */ /* 0x000fe2000bf26270 */
[----:B----4-:R-:W-:Y:S02]  /*20270*/  IMAD.MOV.U32 R8, RZ, RZ, RZ ;  /* 0x000000ffff087224 */ /* 0x010fe400078e00ff */
[----:B------:R-:W-:Y:S02]  /*20280*/  IMAD.MOV.U32 R4, RZ, RZ, RZ ;  /* 0x000000ffff047224 */ /* 0x000fe400078e00ff */
[----:B------:R-:W-:-:S04]  /*20290*/  IMAD.MOV.U32 R6, RZ, RZ, RZ ;  /* 0x000000ffff067224 */ /* 0x000fc800078e00ff */
[----:B------:R-:W-:Y:S05]  /*202a0*/  BRA.U !UP1, `(.L_x_609) ;  /* 0x0000000909587547 */ /* 0x000fea000b800000 */
[----:B------:R-:W-:Y:S02]  /*202b0*/  IMAD.MOV.U32 R8, RZ, RZ, RZ ;  /* 0x000000ffff087224 */ /* 0x000fe400078e00ff */
[----:B------:R-:W-:Y:S02]  /*202c0*/  IMAD.MOV.U32 R4, RZ, RZ, RZ ;  /* 0x000000ffff047224 */ /* 0x000fe400078e00ff */
[----:B------:R-:W-:-:S07]  /*202d0*/  IMAD.MOV.U32 R6, RZ, RZ, RZ ;  /* 0x000000ffff067224 */ /* 0x000fce00078e00ff */
.L_x_637:
[----:B------:R-:W-:-:S13]  /*202e0*/  ISETP.GE.AND P1, PT, R6, UR10, PT ;  /* 0x0000000a06007c0c */ /* 0x000fda000bf26270 */
[----:B------:R-:W-:-:S05]  /*202f0*/  @P1 IMAD.IADD R9, R1, 0x1, R4 ;  /* 0x0000000101091824 */ /* 0x000fca00078e0204 */
[----:B01----:R-:W2:Y:S01]  /*20300*/  @P1 LDL.U8 R10, [R9+0x14] ;  /* 0x00001400090a1983 */ /* 0x003ea20000100000 */
[C---:B------:R-:W-:Y:S01]  /*20310*/  IADD3 R5, PT, PT, R1.reuse, R8, RZ ;  /* 0x0000000801057210 */ /* 0x040fe20007ffe0ff */
[----:B------:R-:W-:Y:S02]  /*20320*/  VIADD R8, R8, 0x4 ;  /* 0x0000000408087836 */ /* 0x000fe40000000000 */
        /* <DEDUP_REMOVED lines=13> */
.L_x_613:
        /* <DEDUP_REMOVED lines=12> */
.L_x_614:
[----:B------:R-:W-:Y:S05]  /*204c0*/  BSYNC.RELIABLE B3 ;  /* 0x0000000000037941 */ /* 0x000fea0003800100 */
.L_x_612:
[----:B-----5:R0:W-:Y:S01]  /*204d0*/  STL.U8 [R5+0x28], R10 ;  /* 0x0000280a05007387 */ /* 0x0201e20000100000 */
[----:B------:R-:W-:Y:S01]  /*204e0*/  VIADD R6, R6, 0x1 ;  /* 0x0000000106067836 */ /* 0x000fe20000000000 */
[----:B------:R-:W-:Y:S06]  /*204f0*/  BRA `(.L_x_615) ;  /* 0x0000000000087947 */ /* 0x000fec0003800000 */
.L_x_611:
[----:B-----5:R1:W-:Y:S01]  /*20500*/  STL.U8 [R5+0x28], R10 ;  /* 0x0000280a05007387 */ /* 0x0203e20000100000 */
[----:B------:R-:W-:-:S07]  /*20510*/  IADD3 R4, PT, PT, R4, 0x1, RZ ;  /* 0x0000000104047810 */ /* 0x000fce0007ffe0ff */
.L_x_615:
[----:B------:R-:W-:Y:S05]  /*20520*/  BSYNC.RECONVERGENT B2 ;  /* 0x0000000000027941 */ /* 0x000fea0003800200 */
.L_x_610:
        /* <DEDUP_REMOVED lines=9> */
.L_x_618:
        /* <DEDUP_REMOVED lines=8> */
.L_x_620:
        /* <DEDUP_REMOVED lines=12> */
.L_x_619:
[----:B------:R-:W-:Y:S05]  /*20700*/  BSYNC.RELIABLE B3 ;  /* 0x0000000000037941 */ /* 0x000fea0003800100 */
.L_x_617:
[----:B-----5:R1:W-:Y:S01]  /*20710*/  STL.U8 [R5+0x29], R10 ;  /* 0x0000290a05007387 */ /* 0x0203e20000100000 */
[----:B------:R-:W-:Y:S01]  /*20720*/  IADD3 R4, PT, PT, R4, 0x1, RZ ;  /* 0x0000000104047810 */ /* 0x000fe20007ffe0ff */
[----:B------:R-:W-:Y:S06]  /*20730*/  BRA `(.L_x_622) ;  /* 0x0000000000087947 */ /* 0x000fec0003800000 */
.L_x_621:
[----:B-----5:R0:W-:Y:S01]  /*20740*/  STL.U8 [R5+0x29], R10 ;  /* 0x0000290a05007387 */ /* 0x0201e20000100000 */
[----:B------:R-:W-:-:S07]  /*20750*/  VIADD R6, R6, 0x1 ;  /* 0x0000000106067836 */ /* 0x000fce0000000000 */
.L_x_622:
[----:B------:R-:W-:Y:S05]  /*20760*/  BSYNC.RECONVERGENT B2 ;  /* 0x0000000000027941 */ /* 0x000fea0003800200 */
.L_x_616:
        /* <DEDUP_REMOVED lines=9> */
.L_x_625:
        /* <DEDUP_REMOVED lines=8> */
.L_x_627:
        /* <DEDUP_REMOVED lines=12> */
.L_x_626:
[----:B------:R-:W-:Y:S05]  /*20940*/  BSYNC.RELIABLE B3 ;  /* 0x0000000000037941 */ /* 0x000fea0003800100 */
.L_x_624:
[----:B-----5:R0:W-:Y:S01]  /*20950*/  STL.U8 [R5+0x2a], R10 ;  /* 0x00002a0a05007387 */ /* 0x0201e20000100000 */
[----:B------:R-:W-:Y:S01]  /*20960*/  VIADD R4, R4, 0x1 ;  /* 0x0000000104047836 */ /* 0x000fe20000000000 */
[----:B------:R-:W-:Y:S06]  /*20970*/  BRA `(.L_x_629) ;  /* 0x0000000000087947 */ /* 0x000fec0003800000 */
.L_x_628:
[----:B-----5:R1:W-:Y:S01]  /*20980*/  STL.U8 [R5+0x2a], R10 ;  /* 0x00002a0a05007387 */ /* 0x0203e20000100000 */
[----:B------:R-:W-:-:S07]  /*20990*/  VIADD R6, R6, 0x1 ;  /* 0x0000000106067836 */ /* 0x000fce0000000000 */
.L_x_629:
[----:B------:R-:W-:Y:S05]  /*209a0*/  BSYNC.RECONVERGENT B2 ;  /* 0x0000000000027941 */ /* 0x000fea0003800200 */
.L_x_623:
        /* <DEDUP_REMOVED lines=9> */
.L_x_632:
        /* <DEDUP_REMOVED lines=8> */
.L_x_634:
        /* <DEDUP_REMOVED lines=12> */
.L_x_633:
[----:B------:R-:W-:Y:S05]  /*20b80*/  BSYNC.RELIABLE B3 ;  /* 0x0000000000037941 */ /* 0x000fea0003800100 */
.L_x_631:
[----:B-----5:R1:W-:Y:S01]  /*20b90*/  STL.U8 [R5+0x2b], R10 ;  /* 0x00002b0a05007387 */ /* 0x0203e20000100000 */
[----:B------:R-:W-:Y:S01]  /*20ba0*/  VIADD R4, R4, 0x1 ;  /* 0x0000000104047836 */ /* 0x000fe20000000000 */
[----:B------:R-:W-:Y:S06]  /*20bb0*/  BRA `(.L_x_636) ;  /* 0x0000000000087947 */ /* 0x000fec0003800000 */
.L_x_635:
[----:B-----5:R0:W-:Y:S01]  /*20bc0*/  STL.U8 [R5+0x2b], R10 ;  /* 0x00002b0a05007387 */ /* 0x0201e20000100000 */
[----:B------:R-:W-:-:S07]  /*20bd0*/  VIADD R6, R6, 0x1 ;  /* 0x0000000106067836 */ /* 0x000fce0000000000 */
.L_x_636:
[----:B------:R-:W-:Y:S05]  /*20be0*/  BSYNC.RECONVERGENT B2 ;  /* 0x0000000000027941 */ /* 0x000fea0003800200 */
.L_x_630:
[----:B------:R-:W-:Y:S05]  /*20bf0*/  @P0 BRA `(.L_x_637) ;  /* 0xfffffff400b80947 */ /* 0x000fea000383ffff */
[----:B------:R-:W-:-:S07]  /*20c00*/  IMAD.MOV.U32 R8, RZ, RZ, R25 ;  /* 0x000000ffff087224 */ /* 0x000fce00078e0019 */
.L_x_609:
        /* <DEDUP_REMOVED lines=12> */
.L_x_641:
[----:B------:R-:W-:-:S13]  /*20cd0*/  ISETP.GE.AND P0, PT, R4, UR27, PT ;  /* 0x0000001b04007c0c */ /* 0x000fda000bf06270 */
[----:B------:R-:W-:Y:S05]  /*20ce0*/  @P0 BREAK.RELIABLE B3 ;  /* 0x0000000000030942 */ /* 0x000fea0003800100 */
[----:B------:R-:W-:Y:S05]  /*20cf0*/  @!P0 BRA `(.L_x_643) ;  /* 0x0000000000148947 */ /* 0x000fea0003800000 */
[----:B------:R-:W-:-:S05]  /*20d00*/  IMAD.IADD R9, R1, 0x1, R6 ;  /* 0x0000000101097824 */ /* 0x000fca00078e0206 */
[----:B------:R-:W2:Y:S02]  /*20d10*/  LDL.U8 R8, [R9] ;  /* 0x0000000009087983 */ /* 0x000ea40000100000 */
[----:B--2---:R-:W-:-:S06]  /*20d20*/  IADD3 R8, PT, PT, R1, R8, RZ ;  /* 0x0000000801087210 */ /* 0x004fcc0007ffe0ff */
[----:B------:R-:W5:Y:S01]  /*20d30*/  LDL.U8 R8, [R8+0x4050] ;  /* 0x0040500008087983 */ /* 0x000f620000100000 */
[----:B------:R-:W-:Y:S05]  /*20d40*/  BRA `(.L_x_644) ;  /* 0x0000000000407947 */ /* 0x000fea0003800000 */
.L_x_643:
        /* <DEDUP_REMOVED lines=12> */
.L_x_642:
[----:B------:R-:W-:Y:S05]  /*20e10*/  BSYNC.RELIABLE B3 ;  /* 0x0000000000037941 */ /* 0x000fea0003800100 */
.L_x_640:
[----:B-----5:R1:W-:Y:S01]  /*20e20*/  STL.U8 [R5+0x28], R8 ;  /* 0x0000280805007387 */ /* 0x0203e20000100000 */
[----:B------:R-:W-:Y:S01]  /*20e30*/  VIADD R4, R4, 0x1 ;  /* 0x0000000104047836 */ /* 0x000fe20000000000 */
[----:B------:R-:W-:Y:S06]  /*20e40*/  BRA `(.L_x_645) ;  /* 0x0000000000087947 */ /* 0x000fec0003800000 */
.L_x_644:
[----:B-----5:R0:W-:Y:S01]  /*20e50*/  STL.U8 [R5+0x28], R8 ;  /* 0x0000280805007387 */ /* 0x0201e20000100000 */
[----:B------:R-:W-:-:S07]  /*20e60*/  VIADD R6, R6, 0x1 ;  /* 0x0000000106067836 */ /* 0x000fce0000000000 */
.L_x_645:
[----:B------:R-:W-:Y:S05]  /*20e70*/  BSYNC.RECONVERGENT B2 ;  /* 0x0000000000027941 */ /* 0x000fea0003800200 */
.L_x_639:
        /* <DEDUP_REMOVED lines=12> */
.L_x_649:
[----:B------:R-:W-:-:S13]  /*20f40*/  ISETP.GE.AND P0, PT, R4, UR27, PT ;  /* 0x0000001b04007c0c */ /* 0x000fda000bf06270 */
[----:B------:R-:W-:Y:S05]  /*20f50*/  @P0 BREAK.RELIABLE B4 ;  /* 0x0000000000040942 */ /* 0x000fea0003800100 */
[----:B------:R-:W-:Y:S05]  /*20f60*/  @!P0 BRA `(.L_x_651) ;  /* 0x0000000000148947 */ /* 0x000fea0003800000 */
[----:B------:R-:W-:-:S05]  /*20f70*/  IADD3 R9, PT, PT, R1, R6, RZ ;  /* 0x0000000601097210 */ /* 0x000fca0007ffe0ff */
[----:B01----:R-:W2:Y:S02]  /*20f80*/  LDL.U8 R8, [R9] ;  /* 0x0000000009087983 */ /* 0x003ea40000100000 */
[----:B--2---:R-:W-:-:S06]  /*20f90*/  IMAD.IADD R8, R1, 0x1, R8 ;  /* 0x0000000101087824 */ /* 0x004fcc00078e0208 */
[----:B------:R-:W5:Y:S01]  /*20fa0*/  LDL.U8 R8, [R8+0x4050] ;  /* 0x0040500008087983 */ /* 0x000f620000100000 */
[----:B------:R-:W-:Y:S05]  /*20fb0*/  BRA `(.L_x_652) ;  /* 0x0000000000407947 */ /* 0x000fea0003800000 */
.L_x_651:
        /* <DEDUP_REMOVED lines=12> */
.L_x_650:
[----:B------:R-:W-:Y:S05]  /*21080*/  BSYNC.RELIABLE B4 ;  /* 0x0000000000047941 */ /* 0x000fea0003800100 */
.L_x_648:
[----:B-----5:R1:W-:Y:S01]  /*21090*/  STL.U8 [R5+0x29], R8 ;  /* 0x0000290805007387 */ /* 0x0203e20000100000 */
[----:B------:R-:W-:Y:S01]  /*210a0*/  VIADD R4, R4, 0x1 ;  /* 0x0000000104047836 */ /* 0x000fe20000000000 */
[----:B------:R-:W-:Y:S06]  /*210b0*/  BRA `(.L_x_653) ;  /* 0x0000000000087947 */ /* 0x000fec0003800000 */
.L_x_652:
[----:B-----5:R0:W-:Y:S01]  /*210c0*/  STL.U8 [R5+0x29], R8 ;  /* 0x0000290805007387 */ /* 0x0201e20000100000 */
[----:B------:R-:W-:-:S07]  /*210d0*/  VIADD R6, R6, 0x1 ;  /* 0x0000000106067836 */ /* 0x000fce0000000000 */
.L_x_653:
[----:B------:R-:W-:Y:S05]  /*210e0*/  BSYNC.RECONVERGENT B3 ;  /* 0x0000000000037941 */ /* 0x000fea0003800200 */
.L_x_647:
[----:B------:R-:W-:-:S13]  /*210f0*/  ISETP.NE.AND P0, PT, R28, 0x2, PT ;  /* 0x000000021c00780c */ /* 0x000fda0003f05270 */
[----:B------:R-:W-:Y:S05]  /*21100*/  @!P0 BRA `(.L_x_646) ;  /* 0x0000000000808947 */ /* 0x000fea0003800000 */
[----:B------:R-:W-:Y:S01]  /*21110*/  ISETP.GE.AND P0, PT, R6, UR10, PT ;  /* 0x0000000a06007c0c */ /* 0x000fe2000bf06270 */
[----:B------:R-:W-:-:S12]  /*21120*/  BSSY.RELIABLE B3, `(.L_x_654) ;  /* 0x000001b000037945 */ /* 0x000fd80003800100 */
[----:B------:R-:W-:Y:S05]  /*21130*/  @!P0 BRA `(.L_x_655) ;  /* 0x0000000000148947 */ /* 0x000fea0003800000 */
[----:B------:R-:W-:-:S05]  /*21140*/  IMAD.IADD R6, R1, 0x1, R4 ;  /* 0x0000000101067824 */ /* 0x000fca00078e0204 */
[----:B------:R-:W2:Y:S02]  /*21150*/  LDL.U8 R4, [R6+0x14] ;  /* 0x0000140006047983 */ /* 0x000ea40000100000 */
[----:B--2---:R-:W-:-:S06]  /*21160*/  IADD3 R4, PT, PT, R1, R4, RZ ;  /* 0x0000000401047210 */ /* 0x004fcc0007ffe0ff */
[----:B------:R-:W5:Y:S01]  /*21170*/  LDL.U8 R4, [R4+0x4065] ;  /* 0x0040650004047983 */ /* 0x000f620000100000 */
[----:B------:R-:W-:Y:S05]  /*21180*/  BRA `(.L_x_656) ;  /* 0x0000000000507947 */ /* 0x000fea0003800000 */
.L_x_655:
        /* <DEDUP_REMOVED lines=8> */
.L_x_657:
        /* <DEDUP_REMOVED lines=12> */
.L_x_656:
[----:B------:R-:W-:Y:S05]  /*212d0*/  BSYNC.RELIABLE B3 ;  /* 0x0000000000037941 */ /* 0x000fea0003800100 */
.L_x_654:
[----:B-----5:R2:W-:Y:S01]  /*212e0*/  STL.U8 [R5+0x2a], R4 ;  /* 0x00002a0405007387 */ /* 0x0205e20000100000 */
[----:B------:R-:W-:Y:S05]  /*212f0*/  BRA `(.L_x_646) ;  /* 0x0000000000047947 */ /* 0x000fea0003800000 */
.L_x_658:
[----:B-----5:R3:W-:Y:S02]  /*21300*/  STL.U8 [R5+0x2a], R4 ;  /* 0x00002a0405007387 */ /* 0x0207e40000100000 */
.L_x_646:
[----:B------:R-:W-:Y:S05]  /*21310*/  BSYNC.RECONVERGENT B2 ;  /* 0x0000000000027941 */ /* 0x000fea0003800200 */
.L_x_638:
[----:B------:R-:W4:Y:S01]  /*21320*/  LDCU UR11, c[0x3][0x1b3c] ;  /* 0x00c36780ff0b77ac */ /* 0x000f220008000800 */
[----:B0123--:R-:W-:Y:S01]  /*21330*/  CS2R R4, SRZ ;  /* 0x0000000000047805 */ /* 0x00ffe2000001ff00 */
[----:B----4-:R-:W-:-:S09]  /*21340*/  UISETP.GE.U32.AND UP1, UPT, UR11, 0x10, UPT ;  /* 0x000000100b00788c */ /* 0x010fd2000bf26070 */
[----:B------:R-:W-:Y:S05]  /*21350*/  BRA.U !UP1, `(.L_x_659) ;  /* 0x0000000509447547 */ /* 0x000fea000b800000 */
[----:B------:R-:W-:-:S07]  /*21360*/  CS2R R4, SRZ ;  /* 0x0000000000047805 */ /* 0x000fce000001ff00 */
.L_x_660:
[----:B------:R-:W-:-:S05]  /*21370*/  IMAD.IADD R6, R1, 0x1, R4 ;  /* 0x0000000101067824 */ /* 0x000fca00078e0204 */
[----:B------:R-:W2:Y:S04]  /*21380*/  LDL.64 R8, [R6+0x28] ;  /* 0x0000280006087983 */ /* 0x000ea80000100a00 */
[----:B------:R-:W3:Y:S01]  /*21390*/  LDL.64 R10, [R6+0x30] ;  /* 0x00003000060a7983 */ /* 0x000ee20000100a00 */
[----:B------:R-:W-:Y:S01]  /*213a0*/  IMAD.MOV.U32 R55, RZ, RZ, 0x48 ;  /* 0x00000048ff377424 */ /* 0x000fe200078e00ff */
[C---:B--2---:R-:W-:Y:S02]  /*213b0*/  PRMT R44, R8.reuse, 0x7770, RZ ;  /* 0x00007770082c7816 */ /* 0x044fe400000000ff */
[----:B------:R-:W-:Y:S02]  /*213c0*/  PRMT R50, R8, 0x7771, RZ ;  /* 0x0000777108327816 */ /* 0x000fe400000000ff */
[C---:B------:R-:W-:Y:S01]  /*213d0*/  PRMT R56, R9.reuse, 0x7770, RZ ;  /* 0x0000777009387816 */ /* 0x040fe200000000ff */
[--C-:B------:R-:W-:Y:S01]  /*213e0*/  IMAD R65, R44, 0xa8, R55.reuse ;  /* 0x000000a82c417824 */ /* 0x100fe200078e0237 */
[C---:B------:R-:W-:Y:S01]  /*213f0*/  PRMT R58, R9.reuse, 0x7771, RZ ;  /* 0x00007771093a7816 */ /* 0x040fe200000000ff */
[--C-:B------:R-:W-:Y:S01]  /*21400*/  IMAD R67, R50, 0xa8, R55.reuse ;  /* 0x000000a832437824 */ /* 0x100fe200078e0237 */
[C---:B------:R-:W-:Y:S01]  /*21410*/  PRMT R60, R9.reuse, 0x7772, RZ ;  /* 0x00007772093c7816 */ /* 0x040fe200000000ff */
[--C-:B------:R-:W-:Y:S01]  /*21420*/  IMAD R61, R56, 0xa8, R55.reuse ;  /* 0x000000a8383d7824 */ /* 0x100fe200078e0237 */
[----:B------:R-:W-:Y:S01]  /*21430*/  PRMT R62, R9, 0x7773, RZ ;  /* 0x00007773093e7816 */ /* 0x000fe200000000ff */
[--C-:B------:R-:W-:Y:S01]  /*21440*/  IMAD R63, R58, 0xa8, R55.reuse ;  /* 0x000000a83a3f7824 */ /* 0x100fe200078e0237 */
[----:B------:R-:W-:Y:S01]  /*21450*/  PRMT R52, R8, 0x7772, RZ ;  /* 0x0000777208347816 */ /* 0x000fe200000000ff */
[--C-:B------:R-:W-:Y:S01]  /*21460*/  IMAD R59, R60, 0xa8, R55.reuse ;  /* 0x000000a83c3b7824 */ /* 0x100fe200078e0237 */
[----:B------:R-:W-:Y:S01]  /*21470*/  PRMT R54, R8, 0x7773, RZ ;  /* 0x0000777308367816 */ /* 0x000fe200000000ff */
[--C-:B------:R-:W-:Y:S01]  /*21480*/  IMAD R57, R62, 0xa8, R55.reuse ;  /* 0x000000a83e397824 */ /* 0x100fe200078e0237 */
[----:B---3--:R-:W-:Y:S01]  /*21490*/  PRMT R64, R10, 0x7770, RZ ;  /* 0x000077700a407816 */ /* 0x008fe200000000ff */
[----:B------:R-:W-:Y:S01]  /*214a0*/  IMAD R69, R52, 0xa8, R55 ;  /* 0x000000a834457824 */ /* 0x000fe200078e0237 */
[----:B------:R-:W-:Y:S01]  /*214b0*/  PRMT R66, R10, 0x7771, RZ ;  /* 0x000077710a427816 */ /* 0x000fe200000000ff */
[----:B------:R-:W-:Y:S01]  /*214c0*/  IMAD R63, R4, 0x4, R63 ;  /* 0x00000004043f7824 */ /* 0x000fe200078e023f */
        /* <DEDUP_REMOVED lines=12> */
[----:B------:R-:W-:Y:S01]  /*21590*/  LEA R54, R4, R51, 0x2 ;  /* 0x0000003304367211 */ /* 0x000fe200078e10ff */
[----:B------:R-:W-:-:S02]  /*215a0*/  IMAD R11, R42, 0xa8, R55 ;  /* 0x000000a82a0b7824 */ /* 0x000fc400078e0237 */
[--C-:B------:R-:W-:Y:S01]  /*215b0*/  IMAD R45, R6, 0xa8, R55.reuse ;  /* 0x000000a8062d7824 */ /* 0x100fe200078e0237 */
[----:B------:R-:W-:Y:S01]  /*215c0*/  LEA R6, R4, R65, 0x2 ;  /* 0x0000004104067211 */ /* 0x000fe200078e10ff */
[----:B------:R-:W-:Y:S01]  /*215d0*/  IMAD R55, R8, 0xa8, R55 ;  /* 0x000000a808377824 */ /* 0x000fe200078e0237 */
[----:B------:R-:W0:Y:S01]  /*215e0*/  LDC R54, c[0x3][R54+0x28] ;  /* 0x00c00a0036367b82 */ /* 0x000e220000000800 */
[C---:B------:R-:W-:Y:S02]  /*215f0*/  IMAD R8, R4.reuse, 0x4, R67 ;  /* 0x0000000404087824 */ /* 0x040fe400078e0243 */
[C---:B------:R-:W-:Y:S02]  /*21600*/  IMAD R69, R4.reuse, 0x4, R69 ;  /* 0x0000000404457824 */ /* 0x040fe400078e0245 */
        /* <DEDUP_REMOVED lines=13> */
[C---:B------:R-:W-:Y:S02]  /*216e0*/  IMAD R55, R4.reuse, 0x4, R55 ;  /* 0x0000000404377824 */ /* 0x040fe400078e0237 */
[----:B------:R-:W-:-:S05]  /*216f0*/  VIADD R4, R4, 0x10 ;  /* 0x0000001004047836 */ /* 0x000fca0000000000 */
[----:B------:R-:W2:Y:S01]  /*21700*/  LDC R61, c[0x3][R50+0x10] ;  /* 0x00c00400323d7b82 */ /* 0x000ea20000000800 */
[----:B------:R-:W-:-:S07]  /*21710*/  ISETP.NE.AND P0, PT, R4, R22, PT ;  /* 0x000000160400720c */ /* 0x000fce0003f05270 */
[----:B------:R-:W3:Y:S08]  /*21720*/  LDC R42, c[0x3][R42+0x14] ;  /* 0x00c005002a2a7b82 */ /* 0x000ef00000000800 */
[----:B------:R-:W3:Y:S08]  /*21730*/  LDC R57, c[0x3][R63+0x18] ;  /* 0x00c006003f397b82 */ /* 0x000ef00000000800 */
[----:B------:R-:W4:Y:S08]  /*21740*/  LDC R44, c[0x3][R44+0x1c] ;  /* 0x00c007002c2c7b82 */ /* 0x000f300000000800 */
[----:B------:R-:W4:Y:S01]  /*21750*/  LDC R51, c[0x3][R52+0x20] ;  /* 0x00c0080034337b82 */ /* 0x000f220000000800 */
[----:B-1----:R-:W-:-:S07]  /*21760*/  IADD3 R6, PT, PT, R8, R6, R5 ;  /* 0x0000000608067210 */ /* 0x002fce0007ffe005 */
[----:B------:R-:W0:Y:S08]  /*21770*/  LDC R41, c[0x3][R53+0x24] ;  /* 0x00c0090035297b82 */ /* 0x000e300000000800 */
[----:B------:R-:W1:Y:S01]  /*21780*/  LDC R43, c[0x3][R43+0x2c] ;  /* 0x00c00b002b2b7b82 */ /* 0x000e620000000800 */
[----:B--2---:R-:W-:-:S07]  /*21790*/  IADD3 R6, PT, PT, R61, R10, R6 ;  /* 0x0000000a3d067210 */ /* 0x004fce0007ffe006 */
[----:B------:R-:W1:Y:S08]  /*217a0*/  LDC R56, c[0x3][R56+0x30] ;  /* 0x00c00c0038387b82 */ /* 0x000e700000000800 */
[----:B------:R-:W2:Y:S01]  /*217b0*/  LDC R9, c[0x3][R9+0x34] ;  /* 0x00c00d0009097b82 */ /* 0x000ea20000000800 */
[----:B---3--:R-:W-:-:S07]  /*217c0*/  IADD3 R6, PT, PT, R57, R42, R6 ;  /* 0x0000002a39067210 */ /* 0x008fce0007ffe006 */
[----:B------:R-:W2:Y:S08]  /*217d0*/  LDC R11, c[0x3][R11+0x38] ;  /* 0x00c00e000b0b7b82 */ /* 0x000eb00000000800 */
[----:B------:R-:W3:Y:S01]  /*217e0*/  LDC R45, c[0x3][R45+0x3c] ;  /* 0x00c00f002d2d7b82 */ /* 0x000ee20000000800 */
[----:B----4-:R-:W-:-:S07]  /*217f0*/  IADD3 R6, PT, PT, R51, R44, R6 ;  /* 0x0000002c33067210 */ /* 0x010fce0007ffe006 */
[----:B------:R-:W3:Y:S01]  /*21800*/  LDC R55, c[0x3][R55+0x40] ;  /* 0x00c0100037377b82 */ /* 0x000ee20000000800 */
[----:B0-----:R-:W-:-:S04]  /*21810*/  IADD3 R6, PT, PT, R54, R41, R6 ;  /* 0x0000002936067210 */ /* 0x001fc80007ffe006 */
[----:B-1----:R-:W-:-:S04]  /*21820*/  IADD3 R6, PT, PT, R56, R43, R6 ;  /* 0x0000002b38067210 */ /* 0x002fc80007ffe006 */
[----:B--2---:R-:W-:-:S04]  /*21830*/  IADD3 R6, PT, PT, R11, R9, R6 ;  /* 0x000000090b067210 */ /* 0x004fc80007ffe006 */
[----:B---3--:R-:W-:Y:S01]  /*21840*/  IADD3 R5, PT, PT, R55, R45, R6 ;  /* 0x0000002d37057210 */ /* 0x008fe20007ffe006 */
[----:B------:R-:W-:Y:S06]  /*21850*/  @P0 BRA `(.L_x_660) ;  /* 0xfffffff800c40947 */ /* 0x000fec000383ffff */
[----:B------:R-:W-:-:S07]  /*21860*/  IMAD.MOV.U32 R4, RZ, RZ, R22 ;  /* 0x000000ffff047224 */ /* 0x000fce00078e0016 */
.L_x_659:
[----:B------:R-:W-:-:S13]  /*21870*/  ISETP.NE.AND P0, PT, R19, RZ, PT ;  /* 0x000000ff1300720c */ /* 0x000fda0003f05270 */
[----:B------:R-:W-:Y:S05]  /*21880*/  @!P0 BRA `(.L_x_608) ;  /* 0x0000000400608947 */ /* 0x000fea0003800000 */
[----:B------:R-:W-:Y:S02]  /*21890*/  ISETP.GE.U32.AND P0, PT, R29, 0x7, PT ;  /* 0x000000071d00780c */ /* 0x000fe40003f06070 */
[----:B------:R-:W-:-:S11]  /*218a0*/  ISETP.NE.AND P1, PT, R20, RZ, PT ;  /* 0x000000ff1400720c */ /* 0x000fd60003f25270 */
[----:B------:R-:W-:Y:S05]  /*218b0*/  @!P0 BRA `(.L_x_661) ;  /* 0x00000000009c8947 */ /* 0x000fea0003800000 */
[----:B------:R-:W-:-:S05]  /*218c0*/  IADD3 R56, PT, PT, R1, R4, RZ ;  /* 0x0000000401387210 */ /* 0x000fca0007ffe0ff */
        /* <DEDUP_REMOVED lines=18> */
[----:B------:R-:W-:Y:S01]  /*219f0*/  IMAD R51, R50, 0xa8, R55 ;  /* 0x000000a832337824 */ /* 0x000fe200078e0237 */
[----:B------:R-:W0:Y:S01]  /*21a00*/  LDC R6, c[0x3][R9+0x4] ;  /* 0x00c0010009067b82 */ /* 0x000e220000000800 */
[----:B------:R-:W-:Y:S02]  /*21a10*/  IMAD R45, R4, 0x4, R45 ;  /* 0x00000004042d7824 */ /* 0x000fe400078e022d */
[----:B------:R-:W-:-:S02]  /*21a20*/  IMAD R53, R52, 0xa8, R55 ;  /* 0x000000a834357824 */ /* 0x000fc400078e0237 */
[----:B------:R-:W-:Y:S02]  /*21a30*/  IMAD R51, R4, 0x4, R51 ;  /* 0x0000000404337824 */ /* 0x000fe400078e0233 */
[----:B------:R-:W-:Y:S01]  /*21a40*/  IMAD R55, R54, 0xa8, R55 ;  /* 0x000000a836377824 */ /* 0x000fe200078e0237 */
[----:B------:R-:W0:Y:S01]  /*21a50*/  LDC R11, c[0x3][R11+0x8] ;  /* 0x00c002000b0b7b82 */ /* 0x000e220000000800 */
[----:B------:R-:W-:-:S03]  /*21a60*/  IMAD R53, R4, 0x4, R53 ;  /* 0x0000000404357824 */ /* 0x000fc600078e0235 */
[----:B------:R-:W-:-:S04]  /*21a70*/  LEA R55, R4, R55, 0x2 ;  /* 0x0000003704377211 */ /* 0x000fc800078e10ff */
        /* <DEDUP_REMOVED lines=11> */
.L_x_661:
        /* <DEDUP_REMOVED lines=25> */
.L_x_662:
[----:B------:R-:W-:Y:S05]  /*21cc0*/  @!P1 BRA `(.L_x_608) ;  /* 0x0000000000509947 */ /* 0x000fea0003800000 */
[----:B------:R-:W-:-:S05]  /*21cd0*/  IADD3 R10, PT, PT, R1, R4, RZ ;  /* 0x00000004010a7210 */ /* 0x000fca0007ffe0ff */
        /* <DEDUP_REMOVED lines=17> */
[----:B0-----:R-:W-:-:S04]  /*21df0*/  IMAD.IADD R5, R5, 0x1, R4 ;  /* 0x0000000105057824 */ /* 0x001fc800078e0204 */
[----:B-1----:R-:W-:-:S07]  /*21e00*/  @P0 IMAD.IADD R5, R5, 0x1, R6 ;  /* 0x0000000105050824 */ /* 0x002fce00078e0206 */
.L_x_608:
[----:B------:R0:W-:Y:S01]  /*21e10*/  STL [R0], R5 ;  /* 0x0000000500007387 */ /* 0x0001e20000100800 */
[----:B------:R-:W-:Y:S01]  /*21e20*/  BSSY.RECONVERGENT B2, `(.L_x_663) ;  /* 0x000000e000027945 */ /* 0x000fe20003800200 */
[----:B------:R-:W-:-:S07]  /*21e30*/  IMAD.MOV.U32 R6, RZ, RZ, RZ ;  /* 0x000000ffff067224 */ /* 0x000fce00078e00ff */
.L_x_665:
[----:B------:R-:W-:Y:S01]  /*21e40*/  ISETP.NE.AND P0, PT, R6, UR13, PT ;  /* 0x0000000d06007c0c */ /* 0x000fe2000bf05270 */
[----:B------:R-:W-:Y:S01]  /*21e50*/  IMAD.U32 R4, RZ, RZ, UR13 ;  /* 0x0000000dff047e24 */ /* 0x000fe2000f8e00ff */
[----:B----4-:R-:W-:-:S11]  /*21e60*/  MOV R9, R6 ;  /* 0x0000000600097202 */ /* 0x010fd60000000f00 */
        /* <DEDUP_REMOVED lines=9> */
.L_x_664:
[----:B------:R-:W-:Y:S05]  /*21f00*/  BSYNC.RECONVERGENT B2 ;  /* 0x0000000000027941 */ /* 0x000fea0003800200 */
.L_x_663:
        /* <DEDUP_REMOVED lines=10> */
[----:B--2---:R-:W-:-:S05]  /*21fb0*/  IADD3 R5, PT, PT, R5, 0x1, RZ ;  /* 0x0000000105057810 */ /* 0x004fca0007ffe0ff */
        /* <DEDUP_REMOVED lines=9> */
.L_x_671:
[C---:B0-----:R-:W-:Y:S01]  /*22050*/  VIADD R10, R5.reuse, 0x6 ;  /* 0x00000006050a7836 */ /* 0x041fe20000000000 */
[C---:B------:R-:W-:Y:S01]  /*22060*/  IADD3 R43, PT, PT, R5.reuse, 0xa, RZ ;  /* 0x0000000a052b7810 */ /* 0x040fe20007ffe0ff */
[C---:B------:R-:W-:Y:S02]  /*22070*/  VIADD R11, R5.reuse, 0x7 ;  /* 0x00000007050b7836 */ /* 0x040fe40000000000 */
[C---:B------:R-:W-:Y:S01]  /*22080*/  VIADD R44, R5.reuse, 0xb ;  /* 0x0000000b052c7836 */ /* 0x040fe20000000000 */
[----:B------:R-:W-:Y:S01]  /*22090*/  LOP3.LUT R10, R10, 0xffff, RZ, 0xc0, !PT ;  /* 0x0000ffff0a0a7812 */ /* 0x000fe200078ec0ff */
[----:B------:R-:W-:Y:S01]  /*220a0*/  VIADD R8, R5, 0x4 ;  /* 0x0000000405087836 */ /* 0x000fe20000000000 */
        /* <DEDUP_REMOVED lines=32> */
[----:B------:R-:W-:Y:S02]  /*222b0*/  PRMT R8, R42, 0x5410, R41 ;  /* 0x000054102a087816 */ /* 0x000fe40000000029 */
[----:B------:R-:W-:Y:S02]  /*222c0*/  PRMT R9, R50, 0x5410, R43 ;  /* 0x0000541032097816 */ /* 0x000fe4000000002b */
[----:B------:R-:W-:Y:S01]  /*222d0*/  IADD3 R41, PT, PT, R1, R5, RZ ;  /* 0x0000000501297210 */ /* 0x000fe20007ffe0ff */
        /* <DEDUP_REMOVED lines=8> */
.L_x_670:
[----:B------:R-:W-:Y:S05]  /*22360*/  BSYNC.RECONVERGENT B3 ;  /* 0x0000000000037941 */ /* 0x000fea0003800200 */
.L_x_669:
[----:B------:R-:W-:-:S13]  /*22370*/  ISETP.NE.AND P0, PT, R45, RZ, PT ;  /* 0x000000ff2d00720c */ /* 0x000fda0003f05270 */
[----:B------:R-:W-:Y:S05]  /*22380*/  @!P0 BRA `(.L_x_668) ;  /* 0x0000000000c88947 */ /* 0x000fea0003800000 */
[----:B------:R-:W-:Y:S01]  /*22390*/  ISETP.GE.U32.AND P0, PT, R45, 0x8, PT ;  /* 0x000000082d00780c */ /* 0x000fe20003f06070 */
[----:B------:R-:W-:Y:S01]  /*223a0*/  BSSY.RECONVERGENT B3, `(.L_x_672) ;  /* 0x0000014000037945 */ /* 0x000fe20003800200 */
[----:B0-----:R-:W-:-:S11]  /*223b0*/  LOP3.LUT R44, R4, 0x7, RZ, 0xc0, !PT ;  /* 0x00000007042c7812 */ /* 0x001fd600078ec0ff */
[----:B------:R-:W-:Y:S05]  /*223c0*/  @!P0 BRA `(.L_x_673) ;  /* 0x0000000000448947 */ /* 0x000fea0003800000 */
[----:B------:R-:W-:Y:S01]  /*223d0*/  IMAD.IADD R43, R1, 0x1, R6 ;  /* 0x00000001012b7824 */ /* 0x000fe200078e0206 */
[C---:B------:R-:W-:Y:S01]  /*223e0*/  IADD3 R42, PT, PT, R6.reuse, 0x7, RZ ;  /* 0x00000007062a7810 */ /* 0x040fe20007ffe0ff */
        /* <DEDUP_REMOVED lines=15> */
.L_x_673:
[----:B------:R-:W-:Y:S05]  /*224e0*/  BSYNC.RECONVERGENT B3 ;  /* 0x0000000000037941 */ /* 0x000fea0003800200 */
.L_x_672:
        /* <DEDUP_REMOVED lines=15> */
.L_x_675:
[----:B------:R-:W-:Y:S05]  /*225e0*/  BSYNC.RECONVERGENT B3 ;  /* 0x0000000000037941 */ /* 0x000fea0003800200 */
.L_x_674:
        /* <DEDUP_REMOVED lines=10> */
[----:B--2---:R-:W-:-:S05]  /*22690*/  IADD3 R6, PT, PT, R6, 0x2, RZ ;  /* 0x0000000206067810 */ /* 0x004fca0007ffe0ff */
[----:B------:R4:W-:Y:S02]  /*226a0*/  STL.U8 [R9+0x16], R6 ;  /* 0x0000160609007387 */ /* 0x0009e40000100000 */
.L_x_668:
[----:B------:R-:W-:Y:S05]  /*226b0*/  BSYNC.RECONVERGENT B2 ;  /* 0x0000000000027941 */ /* 0x000fea0003800200 */
.L_x_667:
[----:B------:R-:W-:Y:S05]  /*226c0*/  BRA `(.L_x_676) ;  /* 0xffffffd800d47947 */ /* 0x000fea000383ffff */
.L_x_666:
[----:B------:R-:W-:Y:S05]  /*226d0*/  BSYNC.RECONVERGENT B1 ;  /* 0x0000000000017941 */ /* 0x000fea0003800200 */
.L_x_607:
[----:B------:R-:W-:Y:S01]  /*226e0*/  BSSY.RECONVERGENT B1, `(.L_x_677) ;  /* 0x000000e000017945 */ /* 0x000fe20003800200 */
[----:B------:R-:W-:-:S07]  /*226f0*/  IMAD.MOV.U32 R6, RZ, RZ, RZ ;  /* 0x000000ffff067224 */ /* 0x000fce00078e00ff */
.L_x_679:
[----:B------:R-:W-:Y:S01]  /*22700*/  ISETP.NE.AND P0, PT, R6, UR12, PT ;  /* 0x0000000c06007c0c */ /* 0x000fe2000bf05270 */
[----:B------:R-:W-:Y:S02]  /*22710*/  IMAD.MOV.U32 R9, RZ, RZ, R6 ;  /* 0x000000ffff097224 */ /* 0x000fe400078e0006 */
[----:B------:R-:W-:-:S10]  /*22720*/  IMAD.U32 R4, RZ, RZ, UR12 ;  /* 0x0000000cff047e24 */ /* 0x000fd4000f8e00ff */
[----:B------:R-:W-:Y:S05]  /*22730*/  @!P0 BRA `(.L_x_678) ;  /* 0x0000000000208947 */ /* 0x000fea0003800000 */
[----:B------:R-:W-:-:S05]  /*22740*/  IMAD.IADD R8, R1, 0x1, R6 ;  /* 0x0000000101087824 */ /* 0x000fca00078e0206 */
[----:B------:R-:W2:Y:S04]  /*22750*/  LDL.U8 R5, [R8] ;  /* 0x0000000008057983 */ /* 0x000ea80000100000 */
[----:B------:R-:W3:Y:S01]  /*22760*/  LDL.U8 R4, [R8+0x1] ;  /* 0x0000010008047983 */ /* 0x000ee20000100000 */
[----:B------:R-:W-:Y:S02]  /*22770*/  VIADD R6, R6, 0x1 ;  /* 0x0000000106067836 */ /* 0x000fe40000000000 */
[----:B--2---:R-:W-:-:S05]  /*22780*/  VIADD R5, R5, 0x1 ;  /* 0x0000000105057836 */ /* 0x004fca0000000000 */
[----:B---3--:R-:W-:-:S13]  /*22790*/  ISETP.GE.U32.AND P0, PT, R5, R4, PT ;  /* 0x000000040500720c */ /* 0x008fda0003f06070 */
[----:B------:R-:W-:Y:S05]  /*227a0*/  @P0 BRA `(.L_x_679) ;  /* 0xfffffffc00d40947 */ /* 0x000fea000383ffff */
[----:B------:R-:W-:-:S07]  /*227b0*/  IMAD.MOV.U32 R4, RZ, RZ, R9 ;  /* 0x000000ffff047224 */ /* 0x000fce00078e0009 */
.L_x_678:
[----:B------:R-:W-:Y:S05]  /*227c0*/  BSYNC.RECONVERGENT B1 ;  /* 0x0000000000017941 */ /* 0x000fea0003800200 */
.L_x_677:
[----:B------:R-:W2:Y:S02]  /*227d0*/  LDL.U8 R5, [R1] ;  /* 0x0000000001057983 */ /* 0x000ea40000100000 */
[----:B--2---:R-:W-:-:S13]  /*227e0*/  ISETP.LT.AND P0, PT, R5, UR28, PT ;  /* 0x0000001c05007c0c */ /* 0x004fda000bf01270 */
[----:B------:R-:W-:Y:S05]  /*227f0*/  @!P0 BRA `(.L_x_579) ;  /* 0x0000002c008c8947 */ /* 0x000fea0003800000 */
[----:B------:R-:W-:-:S05]  /*22800*/  IMAD.IADD R6, R1, 0x1, R4 ;  /* 0x0000000101067824 */ /* 0x000fca00078e0204 */
[----:B------:R-:W2:Y:S01]  /*22810*/  LDL.U8 R5, [R6] ;  /* 0x0000000006057983 */ /* 0x000ea20000100000 */
[----:B------:R-:W-:Y:S01]  /*22820*/  ISETP.NE.AND P0, PT, R4, RZ, PT ;  /* 0x000000ff0400720c */ /* 0x000fe20003f05270 */
[----:B------:R-:W-:Y:S01]  /*22830*/  BSSY.RECONVERGENT B1, `(.L_x_680) ;  /* 0x000006f000017945 */ /* 0x000fe20003800200 */
[----:B--2---:R-:W-:-:S05]  /*22840*/  IADD3 R5, PT, PT, R5, 0x1, RZ ;  /* 0x0000000105057810 */ /* 0x004fca0007ffe0ff */
        /* <DEDUP_REMOVED lines=9> */
.L_x_684:
        /* <DEDUP_REMOVED lines=40> */
[----:B------:R-:W-:Y:S02]  /*22b60*/  PRMT R10, R50, 0x5410, R43 ;  /* 0x00005410320a7816 */ /* 0x000fe4000000002b */
[----:B------:R-:W-:-:S02]  /*22b70*/  PRMT R11, R54, 0x5410, R51 ;  /* 0x00005410360b7816 */ /* 0x000fc40000000033 */
[----:B------:R-:W-:Y:S01]  /*22b80*/  IADD3 R41, PT, PT, R1, R5, RZ ;  /* 0x0000000501297210 */ /* 0x000fe20007ffe0ff */
[----:B------:R-:W-:-:S04]  /*22b90*/  VIADD R5, R5, 0x10 ;  /* 0x0000001005057836 */ /* 0x000fc80000000000 */
[----:B------:R0:W-:Y:S01]  /*22ba0*/  STL.128 [R41], R8 ;  /* 0x0000000829007387 */ /* 0x0001e20000100c00 */
[----:B------:R-:W-:-:S13]  /*22bb0*/  ISETP.NE.AND P0, PT, R5, R6, PT ;  /* 0x000000060500720c */ /* 0x000fda0003f05270 */
[----:B------:R-:W-:Y:S05]  /*22bc0*/  @P0 BRA `(.L_x_684) ;  /* 0xfffffffc00440947 */ /* 0x000fea000383ffff */
.L_x_683:
[----:B------:R-:W-:Y:S05]  /*22bd0*/  BSYNC.RECONVERGENT B2 ;  /* 0x0000000000027941 */ /* 0x000fea0003800200 */
.L_x_682:
[----:B------:R-:W-:-:S13]  /*22be0*/  ISETP.NE.AND P0, PT, R45, RZ, PT ;  /* 0x000000ff2d00720c */ /* 0x000fda0003f05270 */
[----:B------:R-:W-:Y:S05]  /*22bf0*/  @!P0 BRA `(.L_x_681) ;  /* 0x0000000000c88947 */ /* 0x000fea0003800000 */
[----:B------:R-:W-:Y:S01]  /*22c00*/  ISETP.GE.U32.AND P0, PT, R45, 0x8, PT ;  /* 0x000000082d00780c */ /* 0x000fe20003f06070 */
[----:B------:R-:W-:Y:S01]  /*22c10*/  BSSY.RECONVERGENT B2, `(.L_x_685) ;  /* 0x0000014000027945 */ /* 0x000fe20003800200 */
[----:B------:R-:W-:-:S11]  /*22c20*/  LOP3.LUT R44, R4, 0x7, RZ, 0xc0, !PT ;  /* 0x00000007042c7812 */ /* 0x000fd600078ec0ff */
[----:B------:R-:W-:Y:S05]  /*22c30*/  @!P0 BRA `(.L_x_686) ;  /* 0x0000000000448947 */ /* 0x000fea0003800000 */
[----:B------:R-:W-:Y:S01]  /*22c40*/  IMAD.IADD R43, R1, 0x1, R6 ;  /* 0x00000001012b7824 */ /* 0x000fe200078e0206 */
[C---:B------:R-:W-:Y:S01]  /*22c50*/  IADD3 R42, PT, PT, R6.reuse, 0x7, RZ ;  /* 0x00000007062a7810 */ /* 0x040fe20007ffe0ff */
[C---:B------:R-:W-:Y:S02]  /*22c60*/  VIADD R5, R6.reuse, 0x1 ;  /* 0x0000000106057836 */ /* 0x040fe40000000000 */
[C---:B0-----:R-:W-:Y:S01]  /*22c70*/  VIADD R8, R6.reuse, 0x2 ;  /* 0x0000000206087836 */ /* 0x041fe20000000000 */
        /* <DEDUP_REMOVED lines=13> */
.L_x_686:
[----:B------:R-:W-:Y:S05]  /*22d50*/  BSYNC.RECONVERGENT B2 ;  /* 0x0000000000027941 */ /* 0x000fea0003800200 */
.L_x_685:
        /* <DEDUP_REMOVED lines=15> */
.L_x_688:
[----:B------:R-:W-:Y:S05]  /*22e50*/  BSYNC.RECONVERGENT B2 ;  /* 0x0000000000027941 */ /* 0x000fea0003800200 */
.L_x_687:
        /* <DEDUP_REMOVED lines=10> */
[----:B--2---:R-:W-:-:S05]  /*22f00*/  IADD3 R6, PT, PT, R6, 0x2, RZ ;  /* 0x0000000206067810 */ /* 0x004fca0007ffe0ff */
[----:B------:R4:W-:Y:S02]  /*22f10*/  STL.U8 [R9+0x2], R6 ;  /* 0x0000020609007387 */ /* 0x0009e40000100000 */
.L_x_681:
[----:B------:R-:W-:Y:S05]  /*22f20*/  BSYNC.RECONVERGENT B1 ;  /* 0x0000000000017941 */ /* 0x000fea0003800200 */
.L_x_680:
[----:B------:R-:W-:Y:S05]  /*22f30*/  BRA `(.L_x_689) ;  /* 0xffffffcc00247947 */ /* 0x000fea000383ffff */
.L_x_601:
[----:B------:R-:W-:-:S09]  /*22f40*/  UISETP.GT.AND UP0, UPT, UR27, URZ, UPT ;  /* 0x000000ff1b00728c */ /* 0x000fd2000bf04270 */
[----:B------:R-:W-:Y:S05]  /*22f50*/  BRA.U !UP0, `(.L_x_690) ;  /* 0x0000000508987547 */ /* 0x000fea000b800000 */
[----:B------:R-:W-:Y:S01]  /*22f60*/  UIADD3 UR11, UPT, UPT, UR11, UR5, URZ ;  /* 0x000000050b0b7290 */ /* 0x000fe2000fffe0ff */
[----:B-1-3--:R-:W-:-:S03]  /*22f70*/  IMAD.MOV.U32 R4, RZ, RZ, RZ ;  /* 0x000000ffff047224 */ /* 0x00afc600078e00ff */
[----:B------:R-:W-:-:S09]  /*22f80*/  UISETP.GT.U32.AND UP0, UPT, UR11, -0x10, UPT ;  /* 0xfffffff00b00788c */ /* 0x000fd2000bf04070 */
[----:B------:R-:W-:Y:S05]  /*22f90*/  BRA.U UP0, `(.L_x_691) ;  /* 0x0000000100d07547 */ /* 0x000fea000b800000 */
[----:B------:R-:W-:Y:S01]  /*22fa0*/  ULOP3.LUT UR11, UR26, 0xfffffff0, URZ, 0xc0, !UPT ;  /* 0xfffffff01a0b7892 */ /* 0x000fe2000f8ec0ff */
[----:B--2---:R-:W-:-:S05]  /*22fb0*/  IMAD.MOV.U32 R5, RZ, RZ, RZ ;  /* 0x000000ffff057224 */ /* 0x004fca00078e00ff */
[----:B------:R-:W-:-:S07]  /*22fc0*/  IMAD.U32 R4, RZ, RZ, UR11 ;  /* 0x0000000bff047e24 */ /* 0x000fce000f8e00ff */
.L_x_692:
[C---:B0-----:R-:W-:Y:S01]  /*22fd0*/  VIADD R6, R5.reuse, 0x4 ;  /* 0x0000000405067836 */ /* 0x041fe20000000000 */
[C---:B------:R-:W-:Y:S01]  /*22fe0*/  IADD3 R42, PT, PT, R5.reuse, 0x9, RZ ;  /* 0x00000009052a7810 */ /* 0x040fe20007ffe0ff */
[C---:B----4-:R-:W-:Y:S02]  /*22ff0*/  VIADD R8, R5.reuse, 0x5 ;  /* 0x0000000505087836 */ /* 0x050fe40000000000 */
        /* <DEDUP_REMOVED lines=13> */
[----:B------:R-:W-:Y:S01]  /*230d0*/  PRMT R42, R11, 0x3340, R8 ;  /* 0x000033400b2a7816 */ /* 0x000fe20000000008 */
[----:B------:R-:W-:Y:S01]  /*230e0*/  VIADD R11, R5, 0xd ;  /* 0x0000000d050b7836 */ /* 0x000fe20000000000 */
[----:B------:R-:W-:Y:S01]  /*230f0*/  PRMT R41, R9, 0x3340, R10 ;  /* 0x0000334009297816 */ /* 0x000fe2000000000a */
[----:B------:R-:W-:Y:S01]  /*23100*/  VIADD R10, R5, 0xc ;  /* 0x0000000c050a7836 */ /* 0x000fe20000000000 */
[----:B------:R-:W-:Y:S01]  /*23110*/  PRMT R50, R45, 0x3340, R6 ;  /* 0x000033402d327816 */ /* 0x000fe20000000006 */
[----:B------:R-:W-:Y:S01]  /*23120*/  VIADD R8, R5, 0x2 ;  /* 0x0000000205087836 */ /* 0x000fe20000000000 */
[----:B------:R-:W-:Y:S01]  /*23130*/  PRMT R43, R43, 0x3340, R44 ;  /* 0x000033402b2b7816 */ /* 0x000fe2000000002c */
[C---:B------:R-:W-:Y:S01]  /*23140*/  VIADD R9, R5.reuse, 0x3 ;  /* 0x0000000305097836 */ /* 0x040fe20000000000 */
[C---:B------:R-:W-:Y:S01]  /*23150*/  IADD3 R45, PT, PT, R5.reuse, 0xf, RZ ;  /* 0x0000000f052d7810 */ /* 0x040fe20007ffe0ff */
        /* <DEDUP_REMOVED lines=24> */
.L_x_691:
[----:B------:R-:W-:-:S09]  /*232e0*/  ULOP3.LUT UP0, URZ, UR26, 0xf, URZ, 0xc0, !UPT ;  /* 0x0000000f1aff7892 */ /* 0x000fd2000f80c0ff */
[----:B------:R-:W-:Y:S05]  /*232f0*/  BRA.U !UP0, `(.L_x_690) ;  /* 0x0000000108b07547 */ /* 0x000fea000b800000 */
[----:B------:R-:W-:Y:S02]  /*23300*/  ISETP.GE.U32.AND P0, PT, R38, 0x7, PT ;  /* 0x000000072600780c */ /* 0x000fe40003f06070 */
[----:B------:R-:W-:-:S11]  /*23310*/  LOP3.LUT P1, RZ, R37, 0x7, RZ, 0xc0, !PT ;  /* 0x0000000725ff7812 */ /* 0x000fd6000782c0ff */
[----:B------:R-:W-:Y:S05]  /*23320*/  @!P0 BRA `(.L_x_693) ;  /* 0x0000000000448947 */ /* 0x000fea0003800000 */
[----:B------:R-:W-:Y:S01]  /*23330*/  IMAD.IADD R38, R1, 0x1, R4 ;  /* 0x0000000101267824 */ /* 0x000fe200078e0204 */
[C---:B------:R-:W-:Y:S01]  /*23340*/  IADD3 R11, PT, PT, R4.reuse, 0x6, RZ ;  /* 0x00000006040b7810 */ /* 0x040fe20007ffe0ff */
[C---:B--2---:R-:W-:Y:S02]  /*23350*/  VIADD R5, R4.reuse, 0x1 ;  /* 0x0000000104057836 */ /* 0x044fe40000000000 */
[C---:B0-----:R-:W-:Y:S01]  /*23360*/  VIADD R6, R4.reuse, 0x2 ;  /* 0x0000000204067836 */ /* 0x041fe20000000000 */
[----:B------:R0:W-:Y:S01]  /*23370*/  STL.U8 [R38+0x14], R4 ;  /* 0x0000140426007387 */ /* 0x0001e20000100000 */
[C---:B----4-:R-:W-:Y:S02]  /*23380*/  VIADD R8, R4.reuse, 0x3 ;  /* 0x0000000304087836 */ /* 0x050fe40000000000 */
        /* <DEDUP_REMOVED lines=11> */
.L_x_693:
[----:B------:R-:W-:Y:S05]  /*23440*/  @!P1 BRA `(.L_x_690) ;  /* 0x00000000005c9947 */ /* 0x000fea0003800000 */
[----:B------:R-:W-:Y:S02]  /*23450*/  ISETP.GE.U32.AND P1, PT, R39, 0x3, PT ;  /* 0x000000032700780c */ /* 0x000fe40003f26070 */
[----:B------:R-:W-:-:S04]  /*23460*/  LOP3.LUT R40, R40, 0x3, RZ, 0xc0, !PT ;  /* 0x0000000328287812 */ /* 0x000fc800078ec0ff */
[----:B------:R-:W-:-:S07]  /*23470*/  ISETP.NE.AND P0, PT, R40, RZ, PT ;  /* 0x000000ff2800720c */ /* 0x000fce0003f05270 */
[----:B------:R-:W-:Y:S06]  /*23480*/  @!P1 BRA `(.L_x_694) ;  /* 0x0000000000249947 */ /* 0x000fec0003800000 */
[----:B-12---:R-:W-:Y:S02]  /*23490*/  IMAD.IADD R5, R1, 0x1, R4 ;  /* 0x0000000101057824 */ /* 0x006fe400078e0204 */
[C---:B0-----:R-:W-:Y:S02]  /*234a0*/  VIADD R6, R4.reuse, 0x1 ;  /* 0x0000000104067836 */ /* 0x041fe40000000000 */
[C---:B----4-:R-:W-:Y:S01]  /*234b0*/  VIADD R8, R4.reuse, 0x2 ;  /* 0x0000000204087836 */ /* 0x050fe20000000000 */
[----:B------:R0:W-:Y:S01]  /*234c0*/  STL.U8 [R5+0x14], R4 ;  /* 0x0000140405007387 */ /* 0x0001e20000100000 */
[----:B------:R-:W-:-:S03]  /*234d0*/  VIADD R10, R4, 0x3 ;  /* 0x00000003040a7836 */ /* 0x000fc60000000000 */
[----:B------:R3:W-:Y:S04]  /*234e0*/  STL.U8 [R5+0x15], R6 ;  /* 0x0000150605007387 */ /* 0x0007e80000100000 */
[----:B------:R3:W-:Y:S01]  /*234f0*/  STL.U8 [R5+0x16], R8 ;  /* 0x0000160805007387 */ /* 0x0007e20000100000 */
[----:B0-----:R-:W-:-:S03]  /*23500*/  VIADD R4, R4, 0x4 ;  /* 0x0000000404047836 */ /* 0x001fc60000000000 */
[----:B------:R3:W-:Y:S04]  /*23510*/  STL.U8 [R5+0x17], R10 ;  /* 0x0000170a05007387 */ /* 0x0007e80000100000 */
.L_x_694:
[----:B------:R-:W-:Y:S05]  /*23520*/  @!P0 BRA `(.L_x_690) ;  /* 0x0000000000248947 */ /* 0x000fea0003800000 */
[----:B01--4-:R-:W-:Y:S01]  /*23530*/  IMAD.IADD R9, R1, 0x1, R4 ;  /* 0x0000000101097824 */ /* 0x013fe200078e0204 */
[----:B------:R-:W-:-:S04]  /*23540*/  ISETP.NE.AND P0, PT, R40, 0x1, PT ;  /* 0x000000012800780c */ /* 0x000fc80003f05270 */
[----:B------:R0:W-:Y:S09]  /*23550*/  STL.U8 [R9+0x14], R4 ;  /* 0x0000140409007387 */ /* 0x0001f20000100000 */
[----:B------:R-:W-:Y:S05]  /*23560*/  @!P0 BRA `(.L_x_690) ;  /* 0x0000000000148947 */ /* 0x000fea0003800000 */
[----:B------:R-:W-:Y:S02]  /*23570*/  ISETP.NE.AND P0, PT, R40, 0x2, PT ;  /* 0x000000022800780c */ /* 0x000fe40003f05270 */
[----:B--23--:R-:W-:-:S05]  /*23580*/  IADD3 R5, PT, PT, R4, 0x1, RZ ;  /* 0x0000000104057810 */ /* 0x00cfca0007ffe0ff */
[----:B------:R1:W-:Y:S06]  /*23590*/  STL.U8 [R9+0x15], R5 ;  /* 0x0000150509007387 */ /* 0x0003ec0000100000 */
[----:B0-----:R-:W-:-:S05]  /*235a0*/  @P0 VIADD R4, R4, 0x2 ;  /* 0x0000000204040836 */ /* 0x001fca0000000000 */
[----:B------:R1:W-:Y:S02]  /*235b0*/  @P0 STL.U8 [R9+0x16], R4 ;  /* 0x0000160409000387 */ /* 0x0003e40000100000 */
.L_x_690:
[----:B01234-:R-:W0:Y:S01]  /*235c0*/  LDC R9, c[0x3][0x1b3c] ;  /* 0x00c6cf00ff097b82 */ /* 0x01fe220000000800 */
[----:B--2---:R-:W-:Y:S01]  /*235d0*/  IMAD.MOV.U32 R5, RZ, RZ, RZ ;  /* 0x000000ffff057224 */ /* 0x004fe200078e00ff */
[----:B0-----:R-:W-:-:S13]  /*235e0*/  ISETP.GT.AND P0, PT, R9, RZ, PT ;  /* 0x000000ff0900720c */ /* 0x001fda0003f04270 */
[----:B------:R-:W-:Y:S05]  /*235f0*/  @!P0 BRA `(.L_x_695) ;  /* 0x0000001400dc8947 */ /* 0x000fea0003800000 */
[----:B------:R-:W-:Y:S01]  /*23600*/  ISETP.GE.AND P0, PT, R9, 0x4, PT ;  /* 0x000000040900780c */ /* 0x000fe20003f06270 */
[----:B------:R-:W-:-:S12]  /*23610*/  IMAD.MOV.U32 R6, RZ, RZ, RZ ;  /* 0x000000ffff067224 */ /* 0x000fd800078e00ff */
[----:B------:R-:W-:Y:S05]  /*23620*/  @!P0 BRA `(.L_x_696) ;  /* 0x0000000800cc8947 */ /* 0x000fea0003800000 */
[----:B------:R-:W-:Y:S01]  /*23630*/  ISETP.GT.AND P0, PT, R25, RZ, PT ;  /* 0x000000ff1900720c */ /* 0x000fe20003f04270 */
[----:B------:R-:W-:-:S12]  /*23640*/  IMAD.MOV.U32 R4, RZ, RZ, RZ ;  /* 0x000000ffff047224 */ /* 0x000fd800078e00ff */
[----:B------:R-:W-:Y:S05]  /*23650*/  @!P0 BRA `(.L_x_697) ;  /* 0x0000000800588947 */ /* 0x000fea0003800000 */
[----:B------:R-:W-:Y:S01]  /*23660*/  IMAD.IADD R5, R25, 0x1, -R4 ;  /* 0x0000000119057824 */ /* 0x000fe200078e0a04 */
[----:B------:R-:W-:-:S04]  /*23670*/  PLOP3.LUT P0, PT, PT, PT, PT, 0x80, 0x8 ;  /* 0x000000000008781c */ /* 0x000fc80003f0f070 */
[----:B------:R-:W-:-:S13]  /*23680*/  ISETP.GT.AND P1, PT, R5, 0xc, PT ;  /* 0x0000000c0500780c */ /* 0x000fda0003f24270 */
[----:B------:R-:W-:Y:S05]  /*23690*/  @!P1 BRA `(.L_x_698) ;  /* 0x0000000400789947 */ /* 0x000fea0003800000 */
[----:B------:R-:W-:Y:S01]  /*236a0*/  PLOP3.LUT P0, PT, PT, PT, PT, 0x8, 0x80 ;  /* 0x000000000080781c */ /* 0x000fe20003f0e170 */
[----:B------:R-:W-:-:S12]  /*236b0*/  VIADD R5, R25, 0xfffffff4 ;  /* 0xfffffff419057836 */ /* 0x000fd80000000000 */
.L_x_699:
        /* <DEDUP_REMOVED lines=35> */
[----:B0-----:R-:W2:Y:S01]  /*238f0*/  LDL.U8 R37, [R39+0x4065] ;  /* 0x0040650027257983 */ /* 0x001ea20000100000 */
        /* <DEDUP_REMOVED lines=55> */
[----:B0-----:R-:W-:-:S07]  /*23c70*/  IMAD.MOV.U32 R6, RZ, RZ, R25 ;  /* 0x000000ffff067224 */ /* 0x001fce00078e0019 */
.L_x_698:
[----:B------:R-:W-:-:S05]  /*23c80*/  IMAD.IADD R5, R25, 0x1, -R4 ;  /* 0x0000000119057824 */ /* 0x000fca00078e0a04 */
[----:B------:R-:W-:-:S13]  /*23c90*/  ISETP.GT.AND P1, PT, R5, 0x4, PT ;  /* 0x000000040500780c */ /* 0x000fda0003f24270 */
[----:B------:R-:W-:Y:S05]  /*23ca0*/  @!P1 BRA `(.L_x_700) ;  /* 0x0000000000bc9947 */ /* 0x000fea0003800000 */
[----:B------:R-:W-:-:S05]  /*23cb0*/  IADD3 R42, PT, PT, R1, R4, RZ ;  /* 0x00000004012a7210 */ /* 0x000fca0007ffe0ff */
        /* <DEDUP_REMOVED lines=34> */
[----:B------:R-:W-:Y:S01]  /*23ee0*/  IMAD.IADD R37, R1, 0x1, R8 ;  /* 0x0000000101257824 */ /* 0x000fe200078e0208 */
[----:B------:R-:W2:Y:S04]  /*23ef0*/  LDL.U8 R11, [R11+0x4065] ;  /* 0x004065000b0b7983 */ /* 0x000ea80000100000 */
[----:B------:R-:W2:Y:S04]  /*23f00*/  LDL.U8 R8, [R10+0x4065] ;  /* 0x004065000a087983 */ /* 0x000ea80000100000 */
[----:B0-----:R-:W3:Y:S04]  /*23f10*/  LDL.U8 R5, [R38+0x4065] ;  /* 0x0040650026057983 */ /* 0x001ee80000100000 */
[----:B------:R-:W3:Y:S01]  /*23f20*/  LDL.U8 R6, [R37+0x4065] ;  /* 0x0040650025067983 */ /* 0x000ee20000100000 */
[----:B------:R-:W-:Y:S01]  /*23f30*/  PLOP3.LUT P0, PT, PT, PT, PT, 0x8, 0x80 ;  /* 0x000000000080781c */ /* 0x000fe20003f0e170 */
[----:B------:R-:W-:Y:S01]  /*23f40*/  VIADD R4, R4, 0x8 ;  /* 0x0000000804047836 */ /* 0x000fe20000000000 */
[----:B--2---:R-:W-:-:S02]  /*23f50*/  PRMT R8, R11, 0x3340, R8 ;  /* 0x000033400b087816 */ /* 0x004fc40000000008 */
[----:B---3--:R-:W-:Y:S02]  /*23f60*/  PRMT R5, R6, 0x3340, R5 ;  /* 0x0000334006057816 */ /* 0x008fe40000000005 */
[----:B------:R-:W-:Y:S02]  /*23f70*/  MOV R6, R25 ;  /* 0x0000001900067202 */ /* 0x000fe40000000f00 */
[----:B------:R-:W-:-:S05]  /*23f80*/  PRMT R5, R8, 0x5410, R5 ;  /* 0x0000541008057816 */ /* 0x000fca0000000005 */
[----:B------:R0:W-:Y:S02]  /*23f90*/  STL [R40+0x28], R5 ;  /* 0x0000280528007387 */ /* 0x0001e40000100800 */
.L_x_700:
[----:B------:R-:W-:-:S13]  /*23fa0*/  ISETP.EQ.AND P1, PT, R4, R25, PT ;  /* 0x000000190400720c */ /* 0x000fda0003f22270 */
[----:B------:R-:W-:Y:S05]  /*23fb0*/  @!P0 BRA P1, `(.L_x_696) ;  /* 0x0000000000688947 */ /* 0x000fea0000800000 */
.L_x_697:
        /* <DEDUP_REMOVED lines=26> */
.L_x_696:
[----:B------:R-:W-:-:S13]  /*24160*/  ISETP.NE.AND P0, PT, R28, RZ, PT ;  /* 0x000000ff1c00720c */ /* 0x000fda0003f05270 */
[----:B------:R-:W-:Y:S05]  /*24170*/  @!P0 BRA `(.L_x_701) ;  /* 0x0000000000448947 */ /* 0x000fea0003800000 */
[----:B01----:R-:W-:-:S05]  /*24180*/  IADD3 R5, PT, PT, R1, R6, RZ ;  /* 0x0000000601057210 */ /* 0x003fca0007ffe0ff */
[----:B------:R-:W2:Y:S02]  /*24190*/  LDL.U8 R4, [R5+0x14] ;  /* 0x0000140005047983 */ /* 0x000ea40000100000 */
[----:B--2---:R-:W-:-:S06]  /*241a0*/  IMAD.IADD R4, R1, 0x1, R4 ;  /* 0x0000000101047824 */ /* 0x004fcc00078e0204 */
[----:B------:R-:W2:Y:S01]  /*241b0*/  LDL.U8 R4, [R4+0x4065] ;  /* 0x0040650004047983 */ /* 0x000ea20000100000 */
[----:B------:R-:W-:-:S03]  /*241c0*/  ISETP.NE.AND P0, PT, R28, 0x1, PT ;  /* 0x000000011c00780c */ /* 0x000fc60003f05270 */
[----:B--2---:R2:W-:Y:S10]  /*241d0*/  STL.U8 [R5+0x28], R4 ;  /* 0x0000280405007387 */ /* 0x0045f40000100000 */
[----:B------:R-:W-:Y:S05]  /*241e0*/  @!P0 BRA `(.L_x_701) ;  /* 0x0000000000288947 */ /* 0x000fea0003800000 */
[----:B--2---:R-:W2:Y:S02]  /*241f0*/  LDL.U8 R4, [R5+0x15] ;  /* 0x0000150005047983 */ /* 0x004ea40000100000 */
[----:B--2---:R-:W-:-:S06]  /*24200*/  IMAD.IADD R4, R1, 0x1, R4 ;  /* 0x0000000101047824 */ /* 0x004fcc00078e0204 */
[----:B------:R-:W2:Y:S01]  /*24210*/  LDL.U8 R4, [R4+0x4065] ;  /* 0x0040650004047983 */ /* 0x000ea20000100000 */
[----:B------:R-:W-:-:S03]  /*24220*/  ISETP.NE.AND P0, PT, R28, 0x2, PT ;  /* 0x000000021c00780c */ /* 0x000fc60003f05270 */
[----:B--2---:R3:W-:Y:S10]  /*24230*/  STL.U8 [R5+0x29], R4 ;  /* 0x0000290405007387 */ /* 0x0047f40000100000 */
[----:B------:R-:W-:Y:S05]  /*24240*/  @!P0 BRA `(.L_x_701) ;  /* 0x0000000000108947 */ /* 0x000fea0003800000 */
[----:B---3--:R-:W2:Y:S02]  /*24250*/  LDL.U8 R4, [R5+0x16] ;  /* 0x0000160005047983 */ /* 0x008ea40000100000 */
[----:B--2---:R-:W-:-:S06]  /*24260*/  IMAD.IADD R4, R1, 0x1, R4 ;  /* 0x0000000101047824 */ /* 0x004fcc00078e0204 */
[----:B------:R-:W2:Y:S04]  /*24270*/  LDL.U8 R4, [R4+0x4065] ;  /* 0x0040650004047983 */ /* 0x000ea80000100000 */
[----:B--2---:R4:W-:Y:S02]  /*24280*/  STL.U8 [R5+0x2a], R4 ;  /* 0x00002a0405007387 */ /* 0x0049e40000100000 */
.L_x_701:
[----:B------:R-:W-:Y:S02]  /*24290*/  ISETP.GE.U32.AND P0, PT, R9, 0x10, PT ;  /* 0x000000100900780c */ /* 0x000fe40003f06070 */
[----:B01234-:R-:W-:-:S11]  /*242a0*/  CS2R R4, SRZ ;  /* 0x0000000000047805 */ /* 0x01ffd6000001ff00 */
[----:B------:R-:W-:Y:S05]  /*242b0*/  @!P0 BRA `(.L_x_702) ;  /* 0x0000000400448947 */ /* 0x000fea0003800000 */
[----:B------:R-:W-:-:S07]  /*242c0*/  CS2R R4, SRZ ;  /* 0x0000000000047805 */ /* 0x000fce000001ff00 */
.L_x_703:
        /* <DEDUP_REMOVED lines=21> */
[--C-:B------:R-:W-:Y:S01]  /*24420*/  IMAD R67, R40, 0xa8, R44.reuse ;  /* 0x000000a828437824 */ /* 0x100fe200078e022c */
[C---:B------:R-:W-:Y:S01]  /*24430*/  PRMT R43, R10.reuse, 0x7772, RZ ;  /* 0x000077720a2b7816 */ /* 0x040fe200000000ff */
[----:B------:R-:W0:Y:S01]  /*24440*/  LDC R6, c[0x3][R6+0x4] ;  /* 0x00c0010006067b82 */ /* 0x000e220000000800 */
[----:B------:R-:W-:Y:S01]  /*24450*/  PRMT R41, R10, 0x7773, RZ ;  /* 0x000077730a297816 */ /* 0x000fe200000000ff */
[--C-:B------:R-:W-:Y:S01]  /*24460*/  IMAD R55, R55, 0xa8, R44.reuse ;  /* 0x000000a837377824 */ /* 0x100fe200078e022c */
[----:B------:R-:W-:Y:S01]  /*24470*/  PRMT R9, R11, 0x7770, RZ ;  /* 0x000077700b097816 */ /* 0x000fe200000000ff */
[--C-:B------:R-:W-:Y:S01]  /*24480*/  IMAD R57, R57, 0xa8, R44.reuse ;  /* 0x000000a839397824 */ /* 0x100fe200078e022c */
[----:B------:R-:W-:Y:S01]  /*24490*/  PRMT R10, R11, 0x7771, RZ ;  /* 0x000077710b0a7816 */ /* 0x000fe200000000ff */
[C---:B------:R-:W-:Y:S01]  /*244a0*/  IMAD R38, R4.reuse, 0x4, R65 ;  /* 0x0000000404267824 */ /* 0x040fe200078e0241 */
[----:B------:R-:W-:Y:S01]  /*244b0*/  LEA R53, R4, R63, 0x2 ;  /* 0x0000003f04357211 */ /* 0x000fe200078e10ff */
[--C-:B------:R-:W-:Y:S01]  /*244c0*/  IMAD R39, R9, 0xa8, R44.reuse ;  /* 0x000000a809277824 */ /* 0x100fe200078e022c */
[----:B------:R-:W0:Y:S01]  /*244d0*/  LDC R8, c[0x3][R8+0x8] ;  /* 0x00c0020008087b82 */ /* 0x000e220000000800 */
[--C-:B------:R-:W-:Y:S01]  /*244e0*/  IMAD R9, R10, 0xa8, R44.reuse ;  /* 0x000000a80a097824 */ /* 0x100fe200078e022c */
[C---:B------:R-:W-:Y:S01]  /*244f0*/  PRMT R42, R11.reuse, 0x7772, RZ ;  /* 0x000077720b2a7816 */ /* 0x040fe200000000ff */
[C---:B------:R-:W-:Y:S01]  /*24500*/  IMAD R10, R4.reuse, 0x4, R61 ;  /* 0x00000004040a7824 */ /* 0x040fe200078e023d */
[----:B------:R-:W-:Y:S01]  /*24510*/  PRMT R11, R11, 0x7773, RZ ;  /* 0x000077730b0b7816 */ /* 0x000fe200000000ff */
[C---:B------:R-:W-:Y:S01]  /*24520*/  IMAD R67, R4.reuse, 0x4, R67 ;  /* 0x0000000404437824 */ /* 0x040fe200078e0243 */
[----:B------:R-:W-:Y:S01]  /*24530*/  LEA R39, R4, R39, 0x2 ;  /* 0x0000002704277211 */ /* 0x000fe200078e10ff */
[--C-:B------:R-:W-:Y:S01]  /*24540*/  IMAD R45, R45, 0xa8, R44.reuse ;  /* 0x000000a82d2d7824 */ /* 0x100fe200078e022c */
[----:B------:R-:W1:Y:S01]  /*24550*/  LDC R53, c[0x3][R53+0x10] ;  /* 0x00c0040035357b82 */ /* 0x000e620000000800 */
[----:B------:R-:W-:-:S02]  /*24560*/  IMAD R51, R51, 0xa8, R44 ;  /* 0x000000a833337824 */ /* 0x000fc400078e022c */
[C---:B------:R-:W-:Y:S02]  /*24570*/  IMAD R57, R4.reuse, 0x4, R57 ;  /* 0x0000000404397824 */ /* 0x040fe400078e0239 */
[----:B------:R-:W-:Y:S02]  /*24580*/  IMAD R40, R4, 0x4, R55 ;  /* 0x0000000404287824 */ /* 0x000fe400078e0237 */
[--C-:B------:R-:W-:Y:S01]  /*24590*/  IMAD R43, R43, 0xa8, R44.reuse ;  /* 0x000000a82b2b7824 */ /* 0x100fe200078e022c */
[----:B------:R-:W1:Y:S01]  /*245a0*/  LDC R10, c[0x3][R10+0xc] ;  /* 0x00c003000a0a7b82 */ /* 0x000e620000000800 */
[--C-:B------:R-:W-:Y:S02]  /*245b0*/  IMAD R41, R41, 0xa8, R44.reuse ;  /* 0x000000a829297824 */ /* 0x100fe400078e022c */
[----:B------:R-:W-:Y:S02]  /*245c0*/  IMAD R37, R42, 0xa8, R44 ;  /* 0x000000a82a257824 */ /* 0x000fe400078e022c */
[----:B------:R-:W-:-:S02]  /*245d0*/  IMAD R51, R4, 0x4, R51 ;  /* 0x0000000404337824 */ /* 0x000fc400078e0233 */
[C---:B------:R-:W-:Y:S01]  /*245e0*/  IMAD R42, R4.reuse, 0x4, R45 ;  /* 0x00000004042a7824 */ /* 0x040fe200078e022d */
[----:B------:R-:W2:Y:S01]  /*245f0*/  LDC R38, c[0x3][R38+0x14] ;  /* 0x00c0050026267b82 */ /* 0x000ea20000000800 */
[----:B------:R-:W-:Y:S02]  /*24600*/  IMAD R11, R11, 0xa8, R44 ;  /* 0x000000a80b0b7824 */ /* 0x000fe400078e022c */
[C---:B------:R-:W-:Y:S02]  /*24610*/  IMAD R43, R4.reuse, 0x4, R43 ;  /* 0x00000004042b7824 */ /* 0x040fe400078e022b */
[C---:B------:R-:W-:Y:S02]  /*24620*/  IMAD R44, R4.reuse, 0x4, R41 ;  /* 0x00000004042c7824 */ /* 0x040fe400078e0229 */
[C---:B------:R-:W-:Y:S01]  /*24630*/  IMAD R9, R4.reuse, 0x4, R9 ;  /* 0x0000000404097824 */ /* 0x040fe200078e0209 */
[----:B------:R-:W2:Y:S01]  /*24640*/  LDC R55, c[0x3][R67+0x18] ;  /* 0x00c0060043377b82 */ /* 0x000ea20000000800 */
[----:B------:R-:W-:-:S02]  /*24650*/  IMAD R37, R4, 0x4, R37 ;  /* 0x0000000404257824 */ /* 0x000fc400078e0225 */
[C---:B------:R-:W-:Y:S02]  /*24660*/  IMAD R11, R4.reuse, 0x4, R11 ;  /* 0x00000004040b7824 */ /* 0x040fe400078e020b */
[----:B------:R-:W-:-:S03]  /*24670*/  VIADD R4, R4, 0x10 ;  /* 0x0000001004047836 */ /* 0x000fc60000000000 */
[----:B------:R-:W3:Y:S02]  /*24680*/  LDC R45, c[0x3][R40+0x1c] ;  /* 0x00c00700282d7b82 */ /* 0x000ee40000000800 */
[----:B------:R-:W-:-:S06]  /*24690*/  ISETP.NE.AND P0, PT, R4, R22, PT ;  /* 0x000000160400720c */ /* 0x000fcc0003f05270 */
        /* <DEDUP_REMOVED lines=19> */
.L_x_702:
        /* <DEDUP_REMOVED lines=21> */
[----:B------:R-:W-:Y:S02]  /*24920*/  IMAD R37, R4, 0x4, R37 ;  /* 0x0000000404257824 */ /* 0x000fe400078e0225 */
[----:B------:R-:W-:Y:S02]  /*24930*/  IMAD R41, R40, 0xa8, R51 ;  /* 0x000000a828297824 */ /* 0x000fe400078e0233 */
[----:B------:R-:W-:-:S02]  /*24940*/  IMAD R39, R4, 0x4, R39 ;  /* 0x0000000404277824 */ /* 0x000fc400078e0227 */
        /* <DEDUP_REMOVED lines=20> */
.L_x_704:
        /* <DEDUP_REMOVED lines=9> */
[----:B------:R-:W-:-:S05]  /*24b20*/  HFMA2 R9, -RZ, RZ, 0, 4.291534423828125e-06 ;  /* 0x00000048ff097431 */ /* 0x000fca00000001ff */
        /* <DEDUP_REMOVED lines=15> */
.L_x_705:
        /* <DEDUP_REMOVED lines=8> */
[----:B0-----:R-:W-:Y:S01]  /*24ca0*/  IADD3 R5, PT, PT, R5, R6, RZ ;  /* 0x0000000605057210 */ /* 0x001fe20007ffe0ff */
        /* <DEDUP_REMOVED lines=12> */
.L_x_695:
[----:B------:R0:W-:Y:S01]  /*24d70*/  STL [R0], R5 ;  /* 0x0000000500007387 */ /* 0x0001e20000100800 */
[----:B------:R-:W-:Y:S01]  /*24d80*/  BSSY.RECONVERGENT B1, `(.L_x_706) ;  /* 0x000000e000017945 */ /* 0x000fe20003800200 */
[----:B------:R-:W-:-:S07]  /*24d90*/  IMAD.MOV.U32 R6, RZ, RZ, RZ ;  /* 0x000000ffff067224 */ /* 0x000fce00078e00ff */
.L_x_708:
[----:B------:R-:W-:Y:S01]  /*24da0*/  ISETP.NE.AND P0, PT, R6, UR13, PT ;  /* 0x0000000d06007c0c */ /* 0x000fe2000bf05270 */
[----:B------:R-:W-:Y:S02]  /*24db0*/  IMAD.MOV.U32 R9, RZ, RZ, R6 ;  /* 0x000000ffff097224 */ /* 0x000fe400078e0006 */
[----:B------:R-:W-:-:S10]  /*24dc0*/  IMAD.U32 R4, RZ, RZ, UR13 ;  /* 0x0000000dff047e24 */ /* 0x000fd4000f8e00ff */
[----:B------:R-:W-:Y:S05]  /*24dd0*/  @!P0 BRA `(.L_x_707) ;  /* 0x0000000000208947 */ /* 0x000fea0003800000 */
[----:B------:R-:W-:-:S05]  /*24de0*/  IMAD.IADD R8, R1, 0x1, R6 ;  /* 0x0000000101087824 */ /* 0x000fca00078e0206 */
[----:B0-----:R-:W2:Y:S04]  /*24df0*/  LDL.U8 R5, [R8+0x14] ;  /* 0x0000140008057983 */ /* 0x001ea80000100000 */
[----:B------:R-:W3:Y:S01]  /*24e00*/  LDL.U8 R4, [R8+0x15] ;  /* 0x0000150008047983 */ /* 0x000ee20000100000 */
[----:B------:R-:W-:Y:S01]  /*24e10*/  VIADD R6, R6, 0x1 ;  /* 0x0000000106067836 */ /* 0x000fe20000000000 */
[----:B--2---:R-:W-:-:S04]  /*24e20*/  IADD3 R5, PT, PT, R5, 0x1, RZ ;  /* 0x0000000105057810 */ /* 0x004fc80007ffe0ff */
[----:B---3--:R-:W-:-:S13]  /*24e30*/  ISETP.GE.U32.AND P0, PT, R5, R4, PT ;  /* 0x000000040500720c */ /* 0x008fda0003f06070 */
[----:B------:R-:W-:Y:S05]  /*24e40*/  @P0 BRA `(.L_x_708) ;  /* 0xfffffffc00d40947 */ /* 0x000fea000383ffff */
[----:B------:R-:W-:-:S07]  /*24e50*/  IMAD.MOV.U32 R4, RZ, RZ, R9 ;  /* 0x000000ffff047224 */ /* 0x000fce00078e0009 */
.L_x_707:
[----:B------:R-:W-:Y:S05]  /*24e60*/  BSYNC.RECONVERGENT B1 ;  /* 0x0000000000017941 */ /* 0x000fea0003800200 */
.L_x_706:
        /* <DEDUP_REMOVED lines=20> */
.L_x_713:
        /* <DEDUP_REMOVED lines=49> */
.L_x_712:
[----:B------:R-:W-:Y:S05]  /*252c0*/  BSYNC.RECONVERGENT B2 ;  /* 0x0000000000027941 */ /* 0x000fea0003800200 */
.L_x_711:
        /* <DEDUP_REMOVED lines=23> */
.L_x_715:
[----:B------:R-:W-:Y:S05]  /*25440*/  BSYNC.RECONVERGENT B2 ;  /* 0x0000000000027941 */ /* 0x000fea0003800200 */
.L_x_714:
        /* <DEDUP_REMOVED lines=15> */
.L_x_717:
[----:B------:R-:W-:Y:S05]  /*25540*/  BSYNC.RECONVERGENT B2 ;  /* 0x0000000000027941 */ /* 0x000fea0003800200 */
.L_x_716:
        /* <DEDUP_REMOVED lines=12> */
.L_x_710:
[----:B------:R-:W-:Y:S05]  /*25610*/  BSYNC.RECONVERGENT B1 ;  /* 0x0000000000017941 */ /* 0x000fea0003800200 */
.L_x_709:
[----:B------:R-:W-:Y:S05]  /*25620*/  BRA `(.L_x_690) ;  /* 0xffffffdc00e47947 */ /* 0x000fea000383ffff */
.L_x_579:
[----:B------:R-:W-:Y:S05]  /*25630*/  BSYNC.RECONVERGENT B0 ;  /* 0x0000000000007941 */ /* 0x000fea0003800200 */
.L_x_518:
        /* <DEDUP_REMOVED lines=9> */
.L_x_512:
[----:B------:R-:W-:Y:S01]  /*256d0*/  IADD3 R2, P0, PT, R2, -UR22, RZ ;  /* 0x8000001602027c10 */ /* 0x000fe2000ff1e0ff */
[----:B------:R2:W-:Y:S01]  /*256e0*/  STL [R0], R16 ;  /* 0x0000001000007387 */ /* 0x0005e20000100800 */
[----:B------:R-:W-:Y:S02]  /*256f0*/  BSSY.RECONVERGENT B0, `(.L_x_719) ;  /* 0x0000047000007945 */ /* 0x000fe40003800200 */
[----:B------:R-:W-:-:S04]  /*25700*/  IADD3.X R3, PT, PT, R3, ~UR25, RZ, P0, !PT ;  /* 0x8000001903037c10 */ /* 0x000fc800087fe4ff */
[----:B------:R-:W-:-:S04]  /*25710*/  SHF.R.U64 R11, R2, 0x2, R3 ;  /* 0x00000002020b7819 */ /* 0x000fc80000001203 */
[----:B------:R-:W-:-:S13]  /*25720*/  ISETP.GE.AND P0, PT, R11, 0x2, PT ;  /* 0x000000020b00780c */ /* 0x000fda0003f06270 */
[----:B--2---:R-:W-:Y:S05]  /*25730*/  @!P0 BRA `(.L_x_720) ;  /* 0x0000000400088947 */ /* 0x004fea0003800000 */
[C---:B------:R-:W-:Y:S01]  /*25740*/  IADD3 R31, PT, PT, R11.reuse, -0x1, RZ ;  /* 0xffffffff0b1f7810 */ /* 0x040fe20007ffe0ff */
[----:B------:R-:W-:Y:S02]  /*25750*/  VIADD R37, R11, 0xfffffffe ;  /* 0xfffffffe0b257836 */ /* 0x000fe40000000000 */
[----:B------:R-:W-:Y:S02]  /*25760*/  IMAD.MOV.U32 R6, RZ, RZ, RZ ;  /* 0x000000ffff067224 */ /* 0x000fe400078e00ff */
[----:B------:R-:W-:-:S07]  /*25770*/  IMAD.MOV.U32 R10, RZ, RZ, R31 ;  /* 0x000000ffff0a7224 */ /* 0x000fce00078e001f */
.L_x_726:
[----:B-12---:R-:W-:Y:S01]  /*25780*/  IMAD.IADD R0, R6, 0x1, -R11 ;  /* 0x0000000106007824 */ /* 0x006fe200078e0a0b */
[----:B------:R-:W-:Y:S04]  /*25790*/  BSSY.RECONVERGENT B1, `(.L_x_721) ;  /* 0x0000038000017945 */ /* 0x000fe80003800200 */
[----:B------:R-:W-:-:S13]  /*257a0*/  ISETP.GT.AND P0, PT, R0, -0x2, PT ;  /* 0xfffffffe0000780c */ /* 0x000fda0003f04270 */
[----:B------:R-:W-:Y:S05]  /*257b0*/  @P0 BRA `(.L_x_722) ;  /* 0x0000000000d40947 */ /* 0x000fea0003800000 */
[----:B------:R-:W-:Y:S01]  /*257c0*/  IMAD.IADD R0, R37, 0x1, -R6 ;  /* 0x0000000125007824 */ /* 0x000fe200078e0a06 */
[----:B------:R-:W-:Y:S01]  /*257d0*/  LOP3.LUT R36, R10, 0x3, RZ, 0xc0, !PT ;  /* 0x000000030a247812 */ /* 0x000fe200078ec0ff */
[----:B------:R-:W-:Y:S03]  /*257e0*/  BSSY.RECONVERGENT B2, `(.L_x_723) ;  /* 0x000001e000027945 */ /* 0x000fe60003800200 */
[----:B------:R-:W-:Y:S01]  /*257f0*/  ISETP.GE.U32.AND P0, PT, R0, 0x3, PT ;  /* 0x000000030000780c */ /* 0x000fe20003f06070 */
[----:B------:R-:W-:Y:S01]  /*25800*/  IMAD.MOV.U32 R0, RZ, RZ, RZ ;  /* 0x000000ffff007224 */ /* 0x000fe200078e00ff */
[----:B------:R-:W-:-:S11]  /*25810*/  ISETP.NE.AND P2, PT, R36, RZ, PT ;  /* 0x000000ff2400720c */ /* 0x000fd60003f45270 */
[----:B------:R-:W-:Y:S05]  /*25820*/  @!P0 BRA `(.L_x_724) ;  /* 0x0000000000648947 */ /* 0x000fea0003800000 */
[----:B-1----:R1:W5:Y:S01]  /*25830*/  LDL R5, [R1+0x3050] ;  /* 0x0030500001057983 */ /* 0x0023620000100800 */
[----:B------:R-:W-:Y:S01]  /*25840*/  LOP3.LUT R0, R10, 0xfffffffc, RZ, 0xc0, !PT ;  /* 0xfffffffc0a007812 */ /* 0x000fe200078ec0ff */
[----:B------:R-:W-:-:S07]  /*25850*/  IMAD.MOV.U32 R3, RZ, RZ, RZ ;  /* 0x000000ffff037224 */ /* 0x000fce00078e00ff */
.L_x_725:
[----:B------:R-:W-:-:S05]  /*25860*/  LEA R2, R3, UR8, 0x2 ;  /* 0x0000000803027c11 */ /* 0x000fca000f8e10ff */
[----:B---3--:R-:W2:Y:S04]  /*25870*/  LDL R4, [R2+0x4] ;  /* 0x0000040002047983 */ /* 0x008ea80000100800 */
[----:B----4-:R-:W3:Y:S04]  /*25880*/  LDL R9, [R2+0x8] ;  /* 0x0000080002097983 */ /* 0x010ee80000100800 */
[----:B------:R-:W4:Y:S01]  /*25890*/  LDL R8, [R2+0xc] ;  /* 0x00000c0002087983 */ /* 0x000f220000100800 */
[----:B--2--5:R-:W-:-:S13]  /*258a0*/  ISETP.GT.U32.AND P0, PT, R5, R4, PT ;  /* 0x000000040500720c */ /* 0x024fda0003f04070 */
[----:B------:R2:W-:Y:S02]  /*258b0*/  @P0 STL.64 [R2], R4 ;  /* 0x0000000402000387 */ /* 0x0005e40000100a00 */
[----:B--2---:R-:W-:Y:S02]  /*258c0*/  @P0 IMAD.MOV.U32 R4, RZ, RZ, R5 ;  /* 0x000000ffff040224 */ /* 0x004fe400078e0005 */
[----:B------:R-:W2:Y:S01]  /*258d0*/  LDL R5, [R2+0x10] ;  /* 0x0000100002057983 */ /* 0x000ea20000100800 */
[----:B------:R-:W-:Y:S02]  /*258e0*/  VIADD R3, R3, 0x4 ;  /* 0x0000000403037836 */ /* 0x000fe40000000000 */
[----:B---3--:R-:W-:-:S13]  /*258f0*/  ISETP.GT.U32.AND P0, PT, R4, R9, PT ;  /* 0x000000090400720c */ /* 0x008fda0003f04070 */
[----:B------:R3:W-:Y:S04]  /*25900*/  @P0 STL [R2+0x4], R9 ;  /* 0x0000040902000387 */ /* 0x0007e80000100800 */
[----:B------:R-:W-:Y:S01]  /*25910*/  @P0 STL [R2+0x8], R4 ;  /* 0x0000080402000387 */ /* 0x000fe20000100800 */
[----:B---3--:R-:W-:-:S04]  /*25920*/  @P0 MOV R9, R4 ;  /* 0x0000000400090202 */ /* 0x008fc80000000f00 */
[----:B----4-:R-:W-:-:S13]  /*25930*/  ISETP.GT.U32.AND P1, PT, R9, R8, PT ;  /* 0x000000080900720c */ /* 0x010fda0003f24070 */
[----:B------:R3:W-:Y:S02]  /*25940*/  @P1 STL.64 [R2+0x8], R8 ;  /* 0x0000080802001387 */ /* 0x0007e40000100a00 */
[----:B---3--:R-:W-:Y:S01]  /*25950*/  @P1 IMAD.MOV.U32 R8, RZ, RZ, R9 ;  /* 0x000000ffff081224 */ /* 0x008fe200078e0009 */
[----:B------:R-:W-:-:S04]  /*25960*/  ISETP.NE.AND P1, PT, R3, R0, PT ;  /* 0x000000000300720c */ /* 0x000fc80003f25270 */
[----:B--2---:R-:W-:-:S13]  /*25970*/  ISETP.GT.U32.AND P0, PT, R8, R5, PT ;  /* 0x000000050800720c */ /* 0x004fda0003f04070 */
[----:B------:R-:W-:Y:S04]  /*25980*/  @P0 STL [R2+0x10], R8 ;  /* 0x0000100802000387 */ /* 0x000fe80000100800 */
[----:B------:R2:W-:Y:S02]  /*25990*/  @P0 STL [R2+0xc], R5 ;  /* 0x00000c0502000387 */ /* 0x0005e40000100800 */
[----:B--2---:R-:W-:Y:S01]  /*259a0*/  @P0 IMAD.MOV.U32 R5, RZ, RZ, R8 ;  /* 0x000000ffff050224 */ /* 0x004fe200078e0008 */
[----:B------:R-:W-:Y:S06]  /*259b0*/  @P1 BRA `(.L_x_725) ;  /* 0xfffffffc00a81947 */ /* 0x000fec000383ffff */
.L_x_724:
[----:B------:R-:W-:Y:S05]  /*259c0*/  BSYNC.RECONVERGENT B2 ;  /* 0x0000000000027941 */ /* 0x000fea0003800200 */
.L_x_723:
[----:B------:R-:W-:Y:S05]  /*259d0*/  @!P2 BRA `(.L_x_722) ;  /* 0x00000000004ca947 */ /* 0x000fea0003800000 */
[----:B------:R-:W-:-:S05]  /*259e0*/  LEA R0, R0, UR8, 0x2 ;  /* 0x0000000800007c11 */ /* 0x000fca000f8e10ff */
[----:B------:R-:W2:Y:S01]  /*259f0*/  LDL.64 R2, [R0] ;  /* 0x0000000000027983 */ /* 0x000ea20000100a00 */
[----:B------:R-:W-:Y:S02]  /*25a00*/  ISETP.NE.AND P1, PT, R36, 0x1, PT ;  /* 0x000000012400780c */ /* 0x000fe40003f25270 */
[----:B--2---:R-:W-:Y:S01]  /*25a10*/  ISETP.GT.U32.AND P0, PT, R2, R3, PT ;  /* 0x000000030200720c */ /* 0x004fe20003f04070 */
[----:B-1-3--:R-:W-:Y:S02]  /*25a20*/  IMAD.MOV.U32 R4, RZ, RZ, R3 ;  /* 0x000000ffff047224 */ /* 0x00afe400078e0003 */
[----:B------:R-:W-:-:S10]  /*25a30*/  IMAD.MOV.U32 R5, RZ, RZ, R2 ;  /* 0x000000ffff057224 */ /* 0x000fd400078e0002 */
[----:B------:R2:W-:Y:S01]  /*25a40*/  @P0 STL.64 [R0], R4 ;  /* 0x0000000400000387 */ /* 0x0005e20000100a00 */
[----:B------:R-:W-:Y:S01]  /*25a50*/  @P0 IMAD.MOV.U32 R3, RZ, RZ, R2 ;  /* 0x000000ffff030224 */ /* 0x000fe200078e0002 */
        /* <DEDUP_REMOVED lines=11> */
.L_x_722:
[----:B------:R-:W-:Y:S05]  /*25b10*/  BSYNC.RECONVERGENT B1 ;  /* 0x0000000000017941 */ /* 0x000fea0003800200 */
.L_x_721:
[----:B------:R-:W-:Y:S01]  /*25b20*/  VIADD R6, R6, 0x1 ;  /* 0x0000000106067836 */ /* 0x000fe20000000000 */
[----:B------:R-:W-:-:S04]  /*25b30*/  IADD3 R10, PT, PT, R10, -0x1, RZ ;  /* 0xffffffff0a0a7810 */ /* 0x000fc80007ffe0ff */
[----:B------:R-:W-:-:S13]  /*25b40*/  ISETP.NE.AND P0, PT, R6, R31, PT ;  /* 0x0000001f0600720c */ /* 0x000fda0003f05270 */
[----:B------:R-:W-:Y:S05]  /*25b50*/  @P0 BRA `(.L_x_726) ;  /* 0xfffffffc00080947 */ /* 0x000fea000383ffff */
.L_x_720:
[----:B------:R-:W-:Y:S05]  /*25b60*/  BSYNC.RECONVERGENT B0 ;  /* 0x0000000000007941 */ /* 0x000fea0003800200 */
.L_x_719:
[----:B------:R-:W-:Y:S01]  /*25b70*/  BSSY.RECONVERGENT B0, `(.L_x_727) ;  /* 0x0000029000007945 */ /* 0x000fe20003800200 */
[----:B-12---:R-:W-:Y:S02]  /*25b80*/  IMAD.MOV.U32 R0, RZ, RZ, RZ ;  /* 0x000000ffff007224 */ /* 0x006fe400078e00ff */
[----:B------:R-:W-:Y:S02]  /*25b90*/  IMAD.MOV.U32 R6, RZ, RZ, RZ ;  /* 0x000000ffff067224 */ /* 0x000fe400078e00ff */
[----:B----4-:R-:W-:-:S07]  /*25ba0*/  IMAD.MOV.U32 R8, RZ, RZ, RZ ;  /* 0x000000ffff087224 */ /* 0x010fce00078e00ff */
.L_x_735:
[----:B-1----:R-:W-:-:S05]  /*25bb0*/  LEA R2, R6, UR24, 0x2 ;  /* 0x0000001806027c11 */ /* 0x002fca000f8e10ff */
[----:B------:R-:W2:Y:S01]  /*25bc0*/  LDL R3, [R2] ;  /* 0x0000000002037983 */ /* 0x000ea20000100800 */
[----:B------:R-:W-:Y:S01]  /*25bd0*/  BSSY.RELIABLE B1, `(.L_x_728) ;  /* 0x000000b000017945 */ /* 0x000fe20003800100 */
[----:B--2---:R-:W-:-:S13]  /*25be0*/  ISETP.NE.AND P0, PT, R3, R16, PT ;  /* 0x000000100300720c */ /* 0x004fda0003f05270 */
[----:B------:R-:W-:Y:S05]  /*25bf0*/  @!P0 BRA `(.L_x_729) ;  /* 0x00000000000c8947 */ /* 0x000fea0003800000 */
[----:B------:R-:W-:-:S05]  /*25c00*/  LEA R2, R8, UR8, 0x2 ;  /* 0x0000000808027c11 */ /* 0x000fca000f8e10ff */
[----:B------:R1:W5:Y:S01]  /*25c10*/  LDL R5, [R2] ;  /* 0x0000000002057983 */ /* 0x0003620000100800 */
[----:B------:R-:W-:Y:S05]  /*25c20*/  BRA `(.L_x_730) ;  /* 0x0000000000147947 */ /* 0x000fea0003800000 */
.L_x_729:
[----:B------:R-:W-:-:S05]  /*25c30*/  LEA R2, R8, UR8, 0x2 ;  /* 0x0000000808027c11 */ /* 0x000fca000f8e10ff */
[----:B------:R-:W2:Y:S02]  /*25c40*/  LDL R5, [R2] ;  /* 0x0000000002057983 */ /* 0x000ea40000100800 */
[----:B--2---:R-:W-:-:S13]  /*25c50*/  ISETP.NE.AND P1, PT, R5, R16, PT ;  /* 0x000000100500720c */ /* 0x004fda0003f25270 */
[----:B------:R-:W-:Y:S05]  /*25c60*/  @!P1 BREAK.RELIABLE B1 ;  /* 0x0000000000019942 */ /* 0x000fea0003800100 */
[----:B------:R-:W-:Y:S05]  /*25c70*/  @!P1 BRA `(.L_x_731) ;  /* 0x0000000000609947 */ /* 0x000fea0003800000 */
.L_x_730:
[----:B------:R-:W-:Y:S05]  /*25c80*/  BSYNC.RELIABLE B1 ;  /* 0x0000000000017941 */ /* 0x000fea0003800100 */
.L_x_728:
[----:B-----5:R-:W-:Y:S01]  /*25c90*/  ISETP.NE.AND P1, PT, R3, R5, PT ;  /* 0x000000050300720c */ /* 0x020fe20003f25270 */
[----:B------:R-:W-:-:S12]  /*25ca0*/  BSSY.RELIABLE B1, `(.L_x_732) ;  /* 0x0000014000017945 */ /* 0x000fd80003800100 */
[----:B------:R-:W-:Y:S05]  /*25cb0*/  @P1 BRA `(.L_x_733) ;  /* 0x0000000000141947 */ /* 0x000fea0003800000 */
[----:B------:R-:W-:Y:S05]  /*25cc0*/  @!P0 BREAK.RELIABLE B1 ;  /* 0x0000000000018942 */ /* 0x000fea0003800100 */
[----:B------:R-:W-:Y:S05]  /*25cd0*/  @!P0 BRA `(.L_x_731) ;  /* 0x0000000000488947 */ /* 0x000fea0003800000 */
[----:B------:R-:W-:Y:S02]  /*25ce0*/  VIADD R6, R6, 0x1 ;  /* 0x0000000106067836 */ /* 0x000fe40000000000 */
[----:B------:R-:W-:Y:S01]  /*25cf0*/  VIADD R8, R8, 0x1 ;  /* 0x0000000108087836 */ /* 0x000fe20000000000 */
[----:B------:R-:W-:Y:S06]  /*25d00*/  BRA `(.L_x_734) ;  /* 0x0000000000347947 */ /* 0x000fec0003800000 */
.L_x_733:
[----:B------:R-:W-:-:S13]  /*25d10*/  ISETP.GE.U32.AND P0, PT, R3, R5, PT ;  /* 0x000000050300720c */ /* 0x000fda0003f06070 */
[----:B-1----:R-:W-:-:S04]  /*25d20*/  @!P0 IMAD.WIDE.U32 R2, R3, 0x2, R46 ;  /* 0x0000000203028825 */ /* 0x002fc800078e002e */
[----:B---3--:R-:W-:Y:S02]  /*25d30*/  @P0 IMAD.WIDE.U32 R4, R5, 0x2, R46 ;  /* 0x0000000205040825 */ /* 0x008fe400078e002e */
[----:B------:R-:W2:Y:S04]  /*25d40*/  @!P0 LDG.E.U16 R2, desc[UR18][R2.64] ;  /* 0x0000001202028981 */ /* 0x000ea8000c1e1500 */
[----:B------:R-:W3:Y:S01]  /*25d50*/  @P0 LDG.E.U16 R4, desc[UR18][R4.64] ;  /* 0x0000001204040981 */ /* 0x000ee2000c1e1500 */
[----:B--2---:R-:W-:Y:S02]  /*25d60*/  @!P0 LEA R9, R2, UR23, 0x2 ;  /* 0x0000001702098c11 */ /* 0x004fe4000f8e10ff */
[----:B---3--:R-:W-:-:S04]  /*25d70*/  @P0 LEA R10, R4, UR23, 0x2 ;  /* 0x00000017040a0c11 */ /* 0x008fc8000f8e10ff */
[----:B------:R-:W2:Y:S04]  /*25d80*/  @!P0 LDL R9, [R9+-0x4] ;  /* 0xfffffc0009098983 */ /* 0x000ea80000100800 */
[----:B------:R-:W3:Y:S01]  /*25d90*/  @P0 LDL R11, [R10] ;  /* 0x000000000a0b0983 */ /* 0x000ee20000100800 */
[----:B------:R-:W-:Y:S02]  /*25da0*/  @!P0 VIADD R6, R6, 0x1 ;  /* 0x0000000106068836 */ /* 0x000fe40000000000 */
[----:B------:R-:W-:Y:S02]  /*25db0*/  @P0 VIADD R8, R8, 0x1 ;  /* 0x0000000108080836 */ /* 0x000fe40000000000 */
[----:B--2---:R-:W-:-:S05]  /*25dc0*/  @!P0 IMAD.IADD R0, R0, 0x1, R9 ;  /* 0x0000000100008824 */ /* 0x004fca00078e0209 */
[----:B---3--:R-:W-:-:S07]  /*25dd0*/  @P0 IADD3 R0, PT, PT, R0, -R11, RZ ;  /* 0x8000000b00000210 */ /* 0x008fce0007ffe0ff */
.L_x_734:
[----:B------:R-:W-:Y:S05]  /*25de0*/  BSYNC.RELIABLE B1 ;  /* 0x0000000000017941 */ /* 0x000fea0003800100 */
.L_x_732:
[----:B------:R-:W-:Y:S05]  /*25df0*/  BRA `(.L_x_735) ;  /* 0xfffffffc006c7947 */ /* 0x000fea000383ffff */
.L_x_731:
[----:B------:R-:W-:Y:S05]  /*25e00*/  BSYNC.RECONVERGENT B0 ;  /* 0x0000000000007941 */ /* 0x000fea0003800200 */
.L_x_727:
[----:B------:R-:W-:Y:S05]  /*25e10*/  WARPSYNC.ALL ;  /* 0x0000000000007948 */ /* 0x000fea0003800000 */
[----:B------:R-:W-:Y:S01]  /*25e20*/  ISETP.GT.AND P0, PT, R0, RZ, PT ;  /* 0x000000ff0000720c */ /* 0x000fe20003f04270 */
[----:B------:R-:W-:Y:S01]  /*25e30*/  UIADD3 UR4, UPT, UPT, UR4, 0x1, URZ ;  /* 0x0000000104047890 */ /* 0x000fe2000fffe0ff */
[----:B------:R-:W-:Y:S02]  /*25e40*/  IMAD.MOV R3, RZ, RZ, -R0 ;  /* 0x000000ffff037224 */ /* 0x000fe400078e0a00 */
[----:B-1----:R-:W-:Y:S01]  /*25e50*/  VIADD R2, R12, 0x1 ;  /* 0x000000010c027836 */ /* 0x002fe20000000000 */
[----:B------:R-:W-:Y:S01]  /*25e60*/  UISETP.NE.AND UP0, UPT, UR4, 0x12c, UPT ;  /* 0x0000012c0400788c */ /* 0x000fe2000bf05270 */
[----:B------:R-:W-:Y:S01]  /*25e70*/  IMAD.MOV.U32 R0, RZ, RZ, R34 ;  /* 0x000000ffff007224 */ /* 0x000fe200078e0022 */
[----:B------:R-:W-:-:S06]  /*25e80*/  I2FP.F32.S32 R3, R3 ;  /* 0x0000000300037245 */ /* 0x000fcc0000201400 */
[----:B------:R-:W-:Y:S02]  /*25e90*/  @!P0 IMAD.MOV R2, RZ, RZ, R12 ;  /* 0x000000ffff028224 */ /* 0x000fe400078e020c */
[----:B------:R-:W-:Y:S02]  /*25ea0*/  @P0 FADD R26, R3, R26 ;  /* 0x0000001a031a0221 */ /* 0x000fe40000000000 */
[----:B------:R-:W-:Y:S01]  /*25eb0*/  IMAD.MOV.U32 R12, RZ, RZ, R2 ;  /* 0x000000ffff0c7224 */ /* 0x000fe200078e0002 */
[----:B------:R-:W-:Y:S06]  /*25ec0*/  BRA.U UP0, `(.L_x_736) ;  /* 0xfffffe91001c7547 */ /* 0x000fec000b83ffff */
[----:B------:R-:W-:Y:S01]  /*25ed0*/  ISETP.NE.AND P0, PT, R12, RZ, PT ;  /* 0x000000ff0c00720c */ /* 0x000fe20003f05270 */
[----:B------:R-:W-:Y:S01]  /*25ee0*/  BSSY.RECONVERGENT B0, `(.L_x_264) ;  /* 0x000003d000007945 */ /* 0x000fe20003800200 */
[----:B------:R-:W-:Y:S02]  /*25ef0*/  VIADD R24, R24, 0x13715094 ;  /* 0x1371509418187836 */ /* 0x000fe40000000000 */
[----:B------:R-:W-:-:S09]  /*25f00*/  IMAD.MOV.U32 R22, RZ, RZ, 0x3f800000 ;  /* 0x3f800000ff167424 */ /* 0x000fd200078e00ff */
[----:B------:R-:W-:Y:S05]  /*25f10*/  @!P0 BRA `(.L_x_737) ;  /* 0x0000000000e48947 */ /* 0x000fea0003800000 */
[----:B------:R-:W-:Y:S01]  /*25f20*/  I2FP.F32.U32 R5, R12 ;  /* 0x0000000c00057245 */ /* 0x000fe20000201000 */
[----:B------:R-:W-:Y:S03]  /*25f30*/  BSSY.RECONVERGENT B1, `(.L_x_738) ;  /* 0x000000d000017945 */ /* 0x000fe60003800200 */
[----:B------:R-:W1:Y:S08]  /*25f40*/  MUFU.RCP R0, R5 ;  /* 0x0000000500007308 */ /* 0x000e700000001000 */
[----:B------:R-:W2:Y:S01]  /*25f50*/  FCHK P0, R26, R5 ;  /* 0x000000051a007302 */ /* 0x000ea20000000000 */
[----:B-1----:R-:W-:-:S04]  /*25f60*/  FFMA R3, -R5, R0, 1 ;  /* 0x3f80000005037423 */ /* 0x002fc80000000100 */
[----:B------:R-:W-:-:S04]  /*25f70*/  FFMA R3, R0, R3, R0 ;  /* 0x0000000300037223 */ /* 0x000fc80000000000 */
[----:B------:R-:W-:-:S04]  /*25f80*/  FFMA R0, R26, R3, RZ ;  /* 0x000000031a007223 */ /* 0x000fc800000000ff */
[----:B------:R-:W-:-:S04]  /*25f90*/  FFMA R2, -R5, R0, R26 ;  /* 0x0000000005027223 */ /* 0x000fc8000000011a */
[----:B------:R-:W-:Y:S01]  /*25fa0*/  FFMA R3, R3, R2, R0 ;  /* 0x0000000203037223 */ /* 0x000fe20000000000 */
[----:B--2---:R-:W-:Y:S06]  /*25fb0*/  @!P0 BRA `(.L_x_739) ;  /* 0x0000000000108947 */ /* 0x004fec0003800000 */
[----:B------:R-:W-:Y:S01]  /*25fc0*/  IMAD.MOV.U32 R22, RZ, RZ, R5 ;  /* 0x000000ffff167224 */ /* 0x000fe200078e0005 */
[----:B---3--:R-:W-:-:S07]  /*25fd0*/  MOV R9, 0x25ff0 ;  /* 0x00025ff000097802 */ /* 0x008fce0000000f00 */
[----:B0-----:R-:W-:Y:S05]  /*25fe0*/  CALL.REL.NOINC `($__internal_0_$__cuda_sm3x_div_rn_noftz_f32_slowpath) ;  /* 0x000002c800d87944 */ /* 0x001fea0003c00000 */
[----:B------:R-:W-:-:S07]  /*25ff0*/  MOV R3, R31 ;  /* 0x0000001f00037202 */ /* 0x000fce0000000f00 */
.L_x_739:
[----:B------:R-:W-:Y:S05]  /*26000*/  BSYNC.RECONVERGENT B1 ;  /* 0x0000000000017941 */ /* 0x000fea0003800200 */
.L_x_738:
[----:B------:R-:W1:Y:S01]  /*26010*/  LDC R11, c[0x0][0x3ac] ;  /* 0x0000eb00ff0b7b82 */ /* 0x000e620000000800 */
[----:B------:R-:W-:Y:S01]  /*26020*/  IMAD.MOV.U32 R5, RZ, RZ, 0x3e055027 ;  /* 0x3e055027ff057424 */ /* 0x000fe200078e00ff */
[----:B------:R-:W-:Y:S01]  /*26030*/  BSSY.RECONVERGENT B1, `(.L_x_740) ;  /* 0x0000026000017945 */ /* 0x000fe20003800200 */
[----:B-1----:R-:W-:-:S13]  /*26040*/  FSETP.GEU.AND P0, PT, R11, 1.175494350822287508e-38, PT ;  /* 0x008000000b00780b */ /* 0x002fda0003f0e000 */
[----:B------:R-:W-:-:S04]  /*26050*/  @!P0 FMUL R11, R11, 8388608 ;  /* 0x4b0000000b0b8820 */ /* 0x000fc80000400000 */
[----:B------:R-:W-:-:S05]  /*26060*/  VIADD R0, R11, 0xc0d55555 ;  /* 0xc0d555550b007836 */ /* 0x000fca0000000000 */
[----:B------:R-:W-:-:S05]  /*26070*/  LOP3.LUT R2, R0, 0xff800000, RZ, 0xc0, !PT ;  /* 0xff80000000027812 */ /* 0x000fca00078ec0ff */
[----:B------:R-:W-:-:S04]  /*26080*/  IMAD.IADD R0, R11, 0x1, -R2 ;  /* 0x000000010b007824 */ /* 0x000fc800078e0a02 */
[----:B---3--:R-:W-:Y:S01]  /*26090*/  FADD R4, R0, -1 ;  /* 0xbf80000000047421 */ /* 0x008fe20000000000 */
[----:B------:R-:W-:Y:S02]  /*260a0*/  FSEL R0, RZ, -23, P0 ;  /* 0xc1b80000ff007808 */ /* 0x000fe40000000000 */
[----:B------:R-:W-:Y:S01]  /*260b0*/  ISETP.GT.U32.AND P0, PT, R11, 0x7f7fffff, PT ;  /* 0x7f7fffff0b00780c */ /* 0x000fe20003f04070 */
[----:B------:R-:W-:-:S04]  /*260c0*/  FFMA R5, R4, -R5, 0.14084610342979431152 ;  /* 0x3e1039f604057423 */ /* 0x000fc80000000805 */
[----:B------:R-:W-:-:S04]  /*260d0*/  FFMA R5, R4, R5, -0.12148627638816833496 ;  /* 0xbdf8cdcc04057423 */ /* 0x000fc80000000005 */
[----:B------:R-:W-:-:S04]  /*260e0*/  FFMA R5, R4, R5, 0.13980610668659210205 ;  /* 0x3e0f295504057423 */ /* 0x000fc80000000005 */
[----:B------:R-:W-:-:S04]  /*260f0*/  FFMA R5, R4, R5, -0.16684235632419586182 ;  /* 0xbe2ad8b904057423 */ /* 0x000fc80000000005 */
[----:B------:R-:W-:-:S04]  /*26100*/  FFMA R5, R4, R5, 0.20012299716472625732 ;  /* 0x3e4ced0b04057423 */ /* 0x000fc80000000005 */
[----:B------:R-:W-:-:S04]  /*26110*/  FFMA R5, R4, R5, -0.24999669194221496582 ;  /* 0xbe7fff2204057423 */ /* 0x000fc80000000005 */
[----:B------:R-:W-:-:S04]  /*26120*/  FFMA R5, R4, R5, 0.33333182334899902344 ;  /* 0x3eaaaa7804057423 */ /* 0x000fc80000000005 */
[C---:B------:R-:W-:Y:S01]  /*26130*/  FFMA R9, R4.reuse, R5, -0.5 ;  /* 0xbf00000004097423 */ /* 0x040fe20000000005 */
[----:B------:R-:W-:Y:S01]  /*26140*/  I2FP.F32.S32 R5, R2 ;  /* 0x0000000200057245 */ /* 0x000fe20000201400 */
[----:B------:R-:W-:Y:S02]  /*26150*/  IMAD.MOV.U32 R2, RZ, RZ, 0x7f800000 ;  /* 0x7f800000ff027424 */ /* 0x000fe400078e00ff */
[C---:B------:R-:W-:Y:S02]  /*26160*/  FMUL R9, R4.reuse, R9 ;  /* 0x0000000904097220 */ /* 0x040fe40000400000 */
[----:B------:R-:W-:Y:S02]  /*26170*/  FFMA R0, R5, 1.1920928955078125e-07, R0 ;  /* 0x3400000005007823 */ /* 0x000fe40000000000 */
[----:B------:R-:W-:-:S04]  /*26180*/  FFMA R9, R4, R9, R4 ;  /* 0x0000000904097223 */ /* 0x000fc80000000004 */
[----:B------:R-:W-:Y:S01]  /*26190*/  FFMA R0, R0, 0.69314718246459960938, R9 ;  /* 0x3f31721800007823 */ /* 0x000fe20000000009 */
[C---:B------:R-:W-:Y:S01]  /*261a0*/  @P0 FFMA R0, R11.reuse, R2, +INF ;  /* 0x7f8000000b000423 */ /* 0x040fe20000000002 */
[----:B------:R-:W-:-:S04]  /*261b0*/  FSETP.NEU.AND P0, PT, R11, RZ, PT ;  /* 0x000000ff0b00720b */ /* 0x000fc80003f0d000 */
[----:B------:R-:W-:-:S04]  /*261c0*/  FSEL R22, R0, -INF , P0 ;  /* 0xff80000000167808 */ /* 0x000fc80000000000 */
        /* <DEDUP_REMOVED lines=9> */
[----:B------:R-:W-:-:S07]  /*26260*/  MOV R9, 0x26280 ;  /* 0x0002628000097802 */ /* 0x000fce0000000f00 */
[----:B0-----:R-:W-:Y:S05]  /*26270*/  CALL.REL.NOINC `($__internal_0_$__cuda_sm3x_div_rn_noftz_f32_slowpath) ;  /* 0x000002c800347944 */ /* 0x001fea0003c00000 */
[----:B------:R-:W-:-:S07]  /*26280*/  IMAD.MOV.U32 R0, RZ, RZ, R31 ;  /* 0x000000ffff007224 */ /* 0x000fce00078e001f */
.L_x_741:
[----:B------:R-:W-:Y:S05]  /*26290*/  BSYNC.RECONVERGENT B1 ;  /* 0x0000000000017941 */ /* 0x000fea0003800200 */
.L_x_740:
[----:B------:R-:W-:-:S07]  /*262a0*/  IMAD.MOV.U32 R22, RZ, RZ, R0 ;  /* 0x000000ffff167224 */ /* 0x000fce00078e0000 */
.L_x_737:
[----:B------:R-:W-:Y:S05]  /*262b0*/  BSYNC.RECONVERGENT B0 ;  /* 0x0000000000007941 */ /* 0x000fea0003800200 */
.L_x_264:
[----:B01-3--:R-:W0:Y:S01]  /*262c0*/  LDC.64 R2, c[0x0][0x3b8] ;  /* 0x0000ee00ff027b82 */ /* 0x00be220000000a00 */
[----:B------:R-:W1:Y:S01]  /*262d0*/  LDCU UR4, c[0x0][0x3c0] ;  /* 0x00007800ff0477ac */ /* 0x000e620008000800 */
[----:B------:R-:W-:Y:S01]  /*262e0*/  BSSY.RECONVERGENT B1, `(.L_x_742) ;  /* 0x0002bea000017945 */ /* 0x000fe20003800200 */
[----:B-1----:R-:W-:-:S04]  /*262f0*/  ISETP.GT.AND P0, PT, R23, UR4, PT ;  /* 0x0000000417007c0c */ /* 0x002fc8000bf04270 */
[----:B0-----:R-:W-:-:S04]  /*26300*/  ISETP.LT.OR P0, PT, R3, 0x1, !P0 ;  /* 0x000000010300780c */ /* 0x001fc80004701670 */
[----:B------:R-:W-:-:S13]  /*26310*/  ISETP.LT.OR P0, PT, R2, 0x1, P0 ;  /* 0x000000010200780c */ /* 0x000fda0000701670 */
[----:B------:R-:W-:Y:S05]  /*26320*/  @P0 BRA `(.L_x_743) ;  /* 0x000002bc00940947 */ /* 0x000fea0003800000 */
[----:B------:R-:W0:Y:S01]  /*26330*/  LDC.64 R20, c[0x3][0x1b30] ;  /* 0x00c6cc00ff147b82 */ /* 0x000e220000000a00 */
[----:B------:R-:W-:-:S07]  /*26340*/  IMAD.MOV.U32 R3, RZ, RZ, 0x48 ;  /* 0x00000048ff037424 */ /* 0x000fce00078e00ff */
[----:B------:R-:W1:Y:S01]  /*26350*/  LDC.64 R14, c[0x3][0x1b38] ;  /* 0x00c6ce00ff0e7b82 */ /* 0x000e620000000a00 */
[----:B0-----:R-:W-:-:S05]  /*26360*/  IMAD R0, R20, 0xa8, R3 ;  /* 0x000000a814007824 */ /* 0x001fca00078e0203 */
[C---:B-1----:R-:W-:Y:S01]  /*26370*/  LEA R38, R15.reuse, R0, 0x2 ;  /* 0x000000000f267211 */ /* 0x042fe200078e10ff */
[----:B------:R-:W-:Y:S01]  /*26380*/  IMAD.IADD R19, R14, 0x1, -R15 ;  /* 0x000000010e137824 */ /* 0x000fe200078e0a0f */
[C---:B------:R-:W-:Y:S02]  /*26390*/  VIMNMX R12, PT, PT, R15.reuse, 0x1, !PT ;  /* 0x000000010f0c7848 */ /* 0x040fe40007fe0100 */
[C---:B------:R-:W-:Y:S02]  /*263a0*/  LOP3.LUT R18, R15.reuse, 0xf, RZ, 0xc0, !PT ;  /* 0x0000000f0f127812 */ /* 0x040fe400078ec0ff */
[----:B------:R-:W0:Y:S01]  /*263b0*/  LDC R38, c[0x3][R38] ;  /* 0x00c0000026267b82 */ /* 0x000e220000000800 */
[C---:B------:R-:W-:Y:S02]  /*263c0*/  LOP3.LUT R17, R15.reuse, 0x7, RZ, 0xc0, !PT ;  /* 0x000000070f117812 */ /* 0x040fe400078ec0ff */
[----:B------:R-:W-:Y:S01]  /*263d0*/  VIMNMX R0, PT, PT, R20, R21, PT ;  /* 0x0000001514007248 */ /* 0x000fe20003fe0100 */
[----:B------:R-:W-:Y:S01]  /*263e0*/  VIADD R20, R14, 0xffffffff ;  /* 0xffffffff0e147836 */ /* 0x000fe20000000000 */
[----:B------:R-:W-:Y:S01]  /*263f0*/  LOP3.LUT R16, R15, 0x7ffffff0, RZ, 0xc0, !PT ;  /* 0x7ffffff00f107812 */ /* 0x000fe200078ec0ff */
[----:B------:R-:W-:Y:S01]  /*26400*/  IMAD.IADD R21, R1, 0x1, R21 ;  /* 0x0000000101157824 */ /* 0x000fe200078e0215 */
[----:B------:R-:W-:Y:S01]  /*26410*/  LOP3.LUT R13, R12, 0x3, RZ, 0xc0, !PT ;  /* 0x000000030c0d7812 */ /* 0x000fe200078ec0ff */
[----:B------:R-:W-:Y:S01]  /*26420*/  IMAD.MOV.U32 R14, RZ, RZ, RZ ;  /* 0x000000ffff0e7224 */ /* 0x000fe200078e00ff */
[----:B------:R-:W-:Y:S01]  /*26430*/  ISETP.GT.AND P1, PT, R0, RZ, PT ;  /* 0x000000ff0000720c */ /* 0x000fe20003f24270 */
[----:B------:R-:W-:Y:S01]  /*26440*/  VIADD R11, R18, 0xffffffff ;  /* 0xffffffff120b7836 */ /* 0x000fe20000000000 */
[----:B------:R-:W-:Y:S01]  /*26450*/  LOP3.LUT R15, R15, 0x3, RZ, 0xc0, !PT ;  /* 0x000000030f0f7812 */ /* 0x000fe200078ec0ff */
[----:B------:R-:W-:Y:S01]  /*26460*/  VIADD R10, R17, 0xffffffff ;  /* 0xffffffff110a7836 */ /* 0x000fe20000000000 */
[----:B------:R-:W-:-:S09]  /*26470*/  LOP3.LUT R12, R12, 0x7ffffffc, RZ, 0xc0, !PT ;  /* 0x7ffffffc0c0c7812 */ /* 0x000fd200078ec0ff */
.L_x_1713:
[----:B------:R-:W-:Y:S01]  /*26480*/  BSSY.RECONVERGENT B0, `(.L_x_744) ;  /* 0x0002bc4000007945 */ /* 0x000fe20003800200 */
[----:B------:R-:W-:Y:S01]  /*26490*/  IMAD.MOV.U32 R27, RZ, RZ, R24 ;  /* 0x000000ffff1b7224 */ /* 0x000fe200078e0018 */
[----:B------:R-:W-:Y:S01]  /*264a0*/  MOV R28, R33 ;  /* 0x00000021001c7202 */ /* 0x000fe20000000f00 */
[----:B------:R-:W-:Y:S02]  /*264b0*/  IMAD.MOV.U32 R9, RZ, RZ, R35 ;  /* 0x000000ffff097224 */ /* 0x000fe400078e0023 */
[----:B------:R-:W-:Y:S02]  /*264c0*/  IMAD.MOV.U32 R8, RZ, RZ, R23 ;  /* 0x000000ffff087224 */ /* 0x000fe400078e0017 */
[----:B012---:R-:W-:-:S07]  /*264d0*/  IMAD.MOV.U32 R3, RZ, RZ, RZ ;  /* 0x000000ffff037224 */ /* 0x007fce00078e00ff */
.L_x_1712:
[----:B-1----:R-:W1:Y:S01]  /*264e0*/  LDCU UR4, c[0x3][0x1b40] ;  /* 0x00c36800ff0477ac */ /* 0x002e620008000800 */
[----:B------:R-:W-:Y:S01]  /*264f0*/  SHF.R.U32.HI R0, RZ, 0x2, R7 ;  /* 0x00000002ff007819 */ /* 0x000fe20000011607 */
[----:B--2---:R-:W2:Y:S03]  /*26500*/  LDCU.64 UR10, c[0x0][0x3a0] ;  /* 0x00007400ff0a77ac */ /* 0x004ea60008000a00 */
[----:B------:R-:W-:Y:S01]  /*26510*/  LOP3.LUT R0, R0, R7, RZ, 0x3c, !PT ;  /* 0x0000000700007212 */ /* 0x000fe200078e3cff */
[----:B------:R-:W-:-:S04]  /*26520*/  IMAD.SHL.U32 R7, R28, 0x10, RZ ;  /* 0x000000101c077824 */ /* 0x000fc800078e00ff */
[----:B------:R-:W-:-:S05]  /*26530*/  IMAD.SHL.U32 R2, R0, 0x2, RZ ;  /* 0x0000000200027824 */ /* 0x000fca00078e00ff */
[----:B------:R-:W-:Y:S01]  /*26540*/  LOP3.LUT R7, R28, R7, R2, 0x96, !PT ;  /* 0x000000071c077212 */ /* 0x000fe200078e9602 */
[----:B-1----:R-:W1:Y:S03]  /*26550*/  I2F.U32.RP R6, UR4 ;  /* 0x0000000400067d06 */ /* 0x002e660008209000 */
[----:B------:R-:W-:Y:S02]  /*26560*/  LOP3.LUT R30, R7, R0, RZ, 0x3c, !PT ;  /* 0x00000000071e7212 */ /* 0x000fe400078e3cff */
[----:B------:R-:W-:Y:S02]  /*26570*/  ISETP.NE.U32.AND P2, PT, RZ, UR4, PT ;  /* 0x00000004ff007c0c */ /* 0x000fe4000bf45070 */
[----:B------:R-:W-:Y:S01]  /*26580*/  IADD3 R2, PT, PT, R27, 0x587c5, R30 ;  /* 0x000587c51b027810 */ /* 0x000fe20007ffe01e */
[----:B-1----:R-:W1:Y:S02]  /*26590*/  MUFU.RCP R6, R6 ;  /* 0x0000000600067308 */ /* 0x002e640000001000 */
[----:B-1----:R-:W-:-:S02]  /*265a0*/  VIADD R4, R6, 0xffffffe ;  /* 0x0ffffffe06047836 */ /* 0x002fc40000000000 */
[----:B------:R-:W-:-:S04]  /*265b0*/  IMAD.SHL.U32 R6, R48, 0x8, RZ ;  /* 0x0000000830067824 */ /* 0x000fc800078e00ff */
[----:B------:R1:W3:Y:S01]  /*265c0*/  F2I.FTZ.U32.TRUNC.NTZ R5, R4 ;  /* 0x0000000400057305 */ /* 0x0002e2000021f000 */
[----:B--2---:R-:W-:Y:S01]  /*265d0*/  IADD3 R6, P3, PT, R6, UR10, RZ ;  /* 0x0000000a06067c10 */ /* 0x004fe2000ff7e0ff */
[----:B-1----:R-:W-:Y:S02]  /*265e0*/  IMAD.MOV.U32 R4, RZ, RZ, RZ ;  /* 0x000000ffff047224 */ /* 0x002fe400078e00ff */
[----:B---3--:R-:W-:-:S04]  /*265f0*/  IMAD.MOV R25, RZ, RZ, -R5 ;  /* 0x000000ffff197224 */ /* 0x008fc800078e0a05 */
[----:B------:R-:W-:-:S04]  /*26600*/  IMAD R25, R25, UR4, RZ ;  /* 0x0000000419197c24 */ /* 0x000fc8000f8e02ff */
[----:B------:R-:W-:-:S06]  /*26610*/  IMAD.HI.U32 R25, R5, R25, R4 ;  /* 0x0000001905197227 */ /* 0x000fcc00078e0004 */
[----:B------:R-:W-:-:S04]  /*26620*/  IMAD.HI.U32 R0, R25, R2, RZ ;  /* 0x0000000219007227 */ /* 0x000fc800078e00ff */
[----:B------:R-:W-:Y:S01]  /*26630*/  IMAD.MOV R5, RZ, RZ, -R0 ;  /* 0x000000ffff057224 */ /* 0x000fe200078e0a00 */
[----:B------:R-:W-:-:S03]  /*26640*/  SHF.L.U64.HI R0, R48, 0x3, R49 ;  /* 0x0000000330007819 */ /* 0x000fc60000010231 */
[----:B------:R-:W-:Y:S01]  /*26650*/  IMAD R2, R5, UR4, R2 ;  /* 0x0000000405027c24 */ /* 0x000fe2000f8e0202 */
[----:B------:R-:W-:-:S04]  /*26660*/  IADD3.X R7, PT, PT, R0, UR11, RZ, P3, !PT ;  /* 0x0000000b00077c10 */ /* 0x000fc80009ffe4ff */
[----:B------:R-:W-:-:S13]  /*26670*/  ISETP.GE.U32.AND P0, PT, R2, UR4, PT ;  /* 0x0000000402007c0c */ /* 0x000fda000bf06070 */
[----:B------:R-:W-:-:S04]  /*26680*/  @P0 IADD3 R2, PT, PT, R2, -UR4, RZ ;  /* 0x8000000402020c10 */ /* 0x000fc8000fffe0ff */
[----:B------:R-:W-:-:S13]  /*26690*/  ISETP.GE.U32.AND P0, PT, R2, UR4, PT ;  /* 0x0000000402007c0c */ /* 0x000fda000bf06070 */
[----:B------:R-:W-:Y:S01]  /*266a0*/  @P0 VIADD R2, R2, -UR4 ;  /* 0x8000000402020c36 */ /* 0x000fe20008000000 */
[----:B------:R-:W-:Y:S01]  /*266b0*/  @!P2 LOP3.LUT R2, RZ, UR4, RZ, 0x33, !PT ;  /* 0x00000004ff02ac12 */ /* 0x000fe2000f8e33ff */
[----:B------:R-:W1:Y:S04]  /*266c0*/  LDCU UR4, c[0x3][0x1b30] ;  /* 0x00c36600ff0477ac */ /* 0x000e680008000800 */
[----:B------:R-:W-:-:S06]  /*266d0*/  IMAD.WIDE R6, R2, 0x8, R6 ;  /* 0x0000000802067825 */ /* 0x000fcc00078e0206 */
[----:B------:R-:W5:Y:S01]  /*266e0*/  LDG.E.64 R6, desc[UR18][R6.64] ;  /* 0x0000001206067981 */ /* 0x000f62000c1e1b00 */
[----:B------:R-:W-:Y:S01]  /*266f0*/  SHF.R.U32.HI R5, RZ, 0x2, R32 ;  /* 0x00000002ff057819 */ /* 0x000fe20000011620 */
[----:B------:R-:W-:Y:S02]  /*26700*/  IMAD.SHL.U32 R0, R30, 0x10, RZ ;  /* 0x000000101e007824 */ /* 0x000fe400078e00ff */
[----:B------:R-:W-:Y:S01]  /*26710*/  IMAD.MOV.U32 R25, RZ, RZ, -0x1 ;  /* 0xffffffffff197424 */ /* 0x000fe200078e00ff */
[----:B------:R-:W-:Y:S01]  /*26720*/  LOP3.LUT R5, R5, R32, RZ, 0x3c, !PT ;  /* 0x0000002005057212 */ /* 0x000fe200078e3cff */
[----:B-1----:R-:W-:-:S04]  /*26730*/  UISETP.GE.AND UP0, UPT, UR4, 0x1, UPT ;  /* 0x000000010400788c */ /* 0x002fc8000bf06270 */
[----:B------:R-:W-:-:S05]  /*26740*/  IMAD.SHL.U32 R4, R5, 0x2, RZ ;  /* 0x0000000205047824 */ /* 0x000fca00078e00ff */
[----:B------:R-:W-:-:S04]  /*26750*/  LOP3.LUT R5, R5, R4, R0, 0x96, !PT ;  /* 0x0000000405057212 */ /* 0x000fc800078e9600 */
[----:B------:R-:W-:Y:S01]  /*26760*/  LOP3.LUT R40, R5, R30, RZ, 0x3c, !PT ;  /* 0x0000001e05287212 */ /* 0x000fe200078e3cff */
[----:B0-----:R-:W-:Y:S06]  /*26770*/  BRA.U !UP0, `(.L_x_745) ;  /* 0x0000000108a47547 */ /* 0x001fec000b800000 */
[----:B------:R-:W1:Y:S01]  /*26780*/  LDCU UR5, c[0x3][0x1b34] ;  /* 0x00c36680ff0577ac */ /* 0x000e620008000800 */
[----:B------:R-:W-:Y:S01]  /*26790*/  IMAD.MOV.U32 R4, RZ, RZ, RZ ;  /* 0x000000ffff047224 */ /* 0x000fe200078e00ff */
[----:B------:R-:W-:Y:S01]  /*267a0*/  IADD3 R0, PT, PT, R27, 0xb0f8a, R40 ;  /* 0x000b0f8a1b007810 */ /* 0x000fe20007ffe028 */
[----:B------:R-:W-:Y:S01]  /*267b0*/  BSSY.RECONVERGENT B2, `(.L_x_745) ;  /* 0x0000025000027945 */ /* 0x000fe20003800200 */
[----:B------:R-:W-:Y:S01]  /*267c0*/  UIADD3 UR4, UPT, UPT, -UR4, URZ, URZ ;  /* 0x000000ff04047290 */ /* 0x000fe2000fffe1ff */
[----:B-1----:R-:W1:Y:S01]  /*267d0*/  I2F.U32.RP R24, UR5 ;  /* 0x0000000500187d06 */ /* 0x002e620008209000 */
[----:B------:R-:W-:-:S07]  /*267e0*/  ISETP.NE.U32.AND P2, PT, RZ, UR5, PT ;  /* 0x00000005ff007c0c */ /* 0x000fce000bf45070 */
[----:B-1----:R-:W1:Y:S02]  /*267f0*/  MUFU.RCP R24, R24 ;  /* 0x0000001800187308 */ /* 0x002e640000001000 */
[----:B-1----:R-:W-:Y:S02]  /*26800*/  VIADD R25, R24, 0xffffffe ;  /* 0x0ffffffe18197836 */ /* 0x002fe40000000000 */
[----:B------:R-:W-:-:S04]  /*26810*/  IMAD.U32 R24, RZ, RZ, UR4 ;  /* 0x00000004ff187e24 */ /* 0x000fc8000f8e00ff */
[----:B------:R-:W1:Y:S02]  /*26820*/  F2I.FTZ.U32.TRUNC.NTZ R5, R25 ;  /* 0x0000001900057305 */ /* 0x000e64000021f000 */
[----:B-1----:R-:W-:-:S04]  /*26830*/  IMAD.MOV R29, RZ, RZ, -R5 ;  /* 0x000000ffff1d7224 */ /* 0x002fc800078e0a05 */
[----:B------:R-:W-:-:S04]  /*26840*/  IMAD R29, R29, UR5, RZ ;  /* 0x000000051d1d7c24 */ /* 0x000fc8000f8e02ff */
[----:B------:R-:W-:-:S06]  /*26850*/  IMAD.HI.U32 R29, R5, R29, R4 ;  /* 0x0000001d051d7227 */ /* 0x000fcc00078e0004 */
[----:B------:R-:W-:-:S05]  /*26860*/  IMAD.HI.U32 R4, R29, R0, RZ ;  /* 0x000000001d047227 */ /* 0x000fca00078e00ff */
[----:B------:R-:W-:-:S05]  /*26870*/  IADD3 R5, PT, PT, -R4, RZ, RZ ;  /* 0x000000ff04057210 */ /* 0x000fca0007ffe1ff */
[----:B------:R-:W-:Y:S02]  /*26880*/  IMAD R0, R5, UR5, R0 ;  /* 0x0000000505007c24 */ /* 0x000fe4000f8e0200 */
[----:B------:R-:W-:-:S03]  /*26890*/  IMAD.MOV.U32 R5, RZ, RZ, RZ ;  /* 0x000000ffff057224 */ /* 0x000fc600078e00ff */
[----:B------:R-:W-:-:S13]  /*268a0*/  ISETP.GE.U32.AND P0, PT, R0, UR5, PT ;  /* 0x0000000500007c0c */ /* 0x000fda000bf06070 */
[----:B------:R-:W-:-:S05]  /*268b0*/  @P0 VIADD R0, R0, -UR5 ;  /* 0x8000000500000c36 */ /* 0x000fca0008000000 */
[----:B------:R-:W-:-:S13]  /*268c0*/  ISETP.GE.U32.AND P0, PT, R0, UR5, PT ;  /* 0x0000000500007c0c */ /* 0x000fda000bf06070 */
[----:B------:R-:W-:Y:S01]  /*268d0*/  @P0 VIADD R0, R0, -UR5 ;  /* 0x8000000500000c36 */ /* 0x000fe20008000000 */
[----:B------:R-:W-:-:S07]  /*268e0*/  @!P2 LOP3.LUT R0, RZ, UR5, RZ, 0x33, !PT ;  /* 0x00000005ff00ac12 */ /* 0x000fce000f8e33ff */
.L_x_749:
[----:B-----5:R-:W-:Y:S01]  /*268f0*/  SHF.R.U64 R4, R6, R5, R7 ;  /* 0x0000000506047219 */ /* 0x020fe20000001207 */
[----:B------:R-:W-:Y:S03]  /*26900*/  BSSY.RELIABLE B3, `(.L_x_746) ;  /* 0x000000a000037945 */ /* 0x000fe60003800100 */
[----:B------:R-:W-:-:S04]  /*26910*/  LOP3.LUT R4, R4, 0x1, RZ, 0xc0, !PT ;  /* 0x0000000104047812 */ /* 0x000fc800078ec0ff */
[----:B------:R-:W-:-:S04]  /*26920*/  ISETP.NE.U32.AND P0, PT, R4, 0x1, PT ;  /* 0x000000010400780c */ /* 0x000fc80003f05070 */
[----:B------:R-:W-:-:S13]  /*26930*/  ISETP.NE.U32.AND.EX P0, PT, RZ, RZ, PT, P0 ;  /* 0x000000ffff00720c */ /* 0x000fda0003f05100 */
[----:B------:R-:W-:Y:S05]  /*26940*/  @P0 BRA `(.L_x_747) ;  /* 0x0000000000140947 */ /* 0x000fea0003800000 */
[----:B------:R-:W-:Y:S01]  /*26950*/  ISETP.NE.AND P0, PT, R0, RZ, PT ;  /* 0x000000ff0000720c */ /* 0x000fe20003f05270 */
[----:B------:R-:W-:-:S12]  /*26960*/  IMAD.MOV.U32 R25, RZ, RZ, R5 ;  /* 0x000000ffff197224 */ /* 0x000fd800078e0005 */
[----:B------:R-:W-:Y:S05]  /*26970*/  @!P0 BREAK.RELIABLE B3 ;  /* 0x0000000000038942 */ /* 0x000fea0003800100 */
[----:B------:R-:W-:Y:S05]  /*26980*/  @!P0 BRA `(.L_x_748) ;  /* 0x00000000001c8947 */ /* 0x000fea0003800000 */
[----:B------:R-:W-:-:S07]  /*26990*/  VIADD R0, R0, 0xffffffff ;  /* 0xffffffff00007836 */ /* 0x000fce0000000000 */
.L_x_747:
[----:B------:R-:W-:Y:S05]  /*269a0*/  BSYNC.RELIABLE B3 ;  /* 0x0000000000037941 */ /* 0x000fea0003800100 */
.L_x_746:
[----:B------:R-:W-:Y:S02]  /*269b0*/  VIADD R24, R24, 0x1 ;  /* 0x0000000118187836 */ /* 0x000fe40000000000 */
[----:B------:R-:W-:-:S03]  /*269c0*/  VIADD R5, R5, 0x1 ;  /* 0x0000000105057836 */ /* 0x000fc60000000000 */
[----:B------:R-:W-:-:S13]  /*269d0*/  ISETP.NE.AND P0, PT, R24, RZ, PT ;  /* 0x000000ff1800720c */ /* 0x000fda0003f05270 */
[----:B------:R-:W-:Y:S05]  /*269e0*/  @P0 BRA `(.L_x_749) ;  /* 0xfffffffc00c00947 */ /* 0x000fea000383ffff */
[----:B------:R-:W-:-:S07]  /*269f0*/  MOV R25, 0xffffffff ;  /* 0xffffffff00197802 */ /* 0x000fce0000000f00 */
.L_x_748:
[----:B------:R-:W-:Y:S05]  /*26a00*/  BSYNC.RECONVERGENT B2 ;  /* 0x0000000000027941 */ /* 0x000fea0003800200 */
.L_x_745:
[----:B------:R-:W1:Y:S01]  /*26a10*/  LDCU UR4, c[0x3][0x1b30] ;  /* 0x00c36600ff0477ac */ /* 0x000e620008000800 */
[----:B------:R-:W-:Y:S01]  /*26a20*/  SHF.R.U32.HI R5, RZ, 0x2, R34 ;  /* 0x00000002ff057819 */ /* 0x000fe20000011622 */
[----:B------:R-:W-:Y:S02]  /*26a30*/  IMAD.SHL.U32 R0, R40, 0x10, RZ ;  /* 0x0000001028007824 */ /* 0x000fe400078e00ff */
[----:B------:R-:W-:Y:S01]  /*26a40*/  VIADD R24, R27, 0x10974f ;  /* 0x0010974f1b187836 */ /* 0x000fe20000000000 */
[----:B------:R-:W-:-:S05]  /*26a50*/  LOP3.LUT R5, R5, R34, RZ, 0x3c, !PT ;  /* 0x0000002205057212 */ /* 0x000fca00078e3cff */
[----:B------:R-:W-:-:S05]  /*26a60*/  IMAD.SHL.U32 R4, R5, 0x2, RZ ;  /* 0x0000000205047824 */ /* 0x000fca00078e00ff */
[----:B------:R-:W-:Y:S01]  /*26a70*/  LOP3.LUT R29, R5, R4, R0, 0x96, !PT ;  /* 0x00000004051d7212 */ /* 0x000fe200078e9600 */
[----:B------:R-:W-:Y:S01]  /*26a80*/  IMAD.MOV.U32 R0, RZ, RZ, -0x1 ;  /* 0xffffffffff007424 */ /* 0x000fe200078e00ff */
[----:B-1----:R-:W-:Y:S02]  /*26a90*/  UISETP.GE.AND UP0, UPT, UR4, 0x1, UPT ;  /* 0x000000010400788c */ /* 0x002fe4000bf06270 */
[----:B------:R-:W-:-:S07]  /*26aa0*/  LOP3.LUT R29, R29, R40, RZ, 0x3c, !PT ;  /* 0x000000281d1d7212 */ /* 0x000fce00078e3cff */
[----:B------:R-:W-:Y:S05]  /*26ab0*/  BRA.U !UP0, `(.L_x_750) ;  /* 0x0000000108cc7547 */ /* 0x000fea000b800000 */
[----:B------:R-:W1:Y:S01]  /*26ac0*/  LDCU UR5, c[0x3][0x1b34] ;  /* 0x00c36680ff0577ac */ /* 0x000e620008000800 */
[----:B------:R-:W-:Y:S01]  /*26ad0*/  IMAD.MOV.U32 R4, RZ, RZ, RZ ;  /* 0x000000ffff047224 */ /* 0x000fe200078e00ff */
[----:B------:R-:W-:Y:S01]  /*26ae0*/  BSSY.RECONVERGENT B2, `(.L_x_750) ;  /* 0x0000030000027945 */ /* 0x000fe20003800200 */
[----:B------:R-:W-:Y:S01]  /*26af0*/  IMAD.IADD R0, R24, 0x1, R29 ;  /* 0x0000000118007824 */ /* 0x000fe200078e021d */
[----:B------:R-:W-:Y:S02]  /*26b00*/  UISETP.NE.AND UP0, UPT, UR4, 0x40, UPT ;  /* 0x000000400400788c */ /* 0x000fe4000bf05270 */
[----:B-1----:R-:W-:-:S03]  /*26b10*/  UIADD3 UR10, UPT, UPT, UR4, -UR5, URZ ;  /* 0x80000005040a7290 */ /* 0x002fc6000fffe0ff */
[----:B------:R-:W-:Y:S02]  /*26b20*/  UMOV UR5, 0xffffffff ;  /* 0xffffffff00057882 */ /* 0x000fe40000000000 */
[----:B------:R-:W-:Y:S01]  /*26b30*/  USHF.L.U32 UR9, UR5, UR4, URZ ;  /* 0x0000000405097299 */ /* 0x000fe200080006ff */
[----:B------:R-:W-:Y:S01]  /*26b40*/  ISETP.NE.U32.AND P2, PT, RZ, UR10, PT ;  /* 0x0000000aff007c0c */ /* 0x000fe2000bf45070 */
[----:B------:R-:W-:Y:S02]  /*26b50*/  USHF.L.U64.HI UR4, UR5, UR4, 0xffffffff ;  /* 0xffffffff05047499 */ /* 0x000fe40008010204 */
[----:B------:R-:W1:Y:S01]  /*26b60*/  I2F.U32.RP R26, UR10 ;  /* 0x0000000a001a7d06 */ /* 0x000e620008209000 */
[----:B------:R-:W-:Y:S02]  /*26b70*/  ULOP3.LUT UR9, URZ, UR9, URZ, 0x33, !UPT ;  /* 0x00000009ff097292 */ /* 0x000fe4000f8e33ff */
[----:B------:R-:W-:Y:S02]  /*26b80*/  ULOP3.LUT UR4, URZ, UR4, URZ, 0x33, !UPT ;  /* 0x00000004ff047292 */ /* 0x000fe4000f8e33ff */
[----:B------:R-:W-:-:S02]  /*26b90*/  USEL UR9, UR9, 0xffffffff, UP0 ;  /* 0xffffffff09097887 */ /* 0x000fc40008000000 */
[----:B------:R-:W-:Y:S01]  /*26ba0*/  USEL UR4, UR4, 0xffffffff, UP0 ;  /* 0xffffffff04047887 */ /* 0x000fe20008000000 */
[----:B-1----:R-:W1:Y:S02]  /*26bb0*/  MUFU.RCP R26, R26 ;  /* 0x0000001a001a7308 */ /* 0x002e640000001000 */
[----:B-1----:R-:W-:Y:S01]  /*26bc0*/  VIADD R31, R26, 0xffffffe ;  /* 0x0ffffffe1a1f7836 */ /* 0x002fe20000000000 */
[----:B-----5:R-:W-:-:S05]  /*26bd0*/  LOP3.LUT R26, R6, UR9, RZ, 0x3c, !PT ;  /* 0x00000009061a7c12 */ /* 0x020fca000f8e3cff */
[----:B------:R1:W2:Y:S02]  /*26be0*/  F2I.FTZ.U32.TRUNC.NTZ R5, R31 ;  /* 0x0000001f00057305 */ /* 0x0002a4000021f000 */
[----:B-1----:R-:W-:Y:S01]  /*26bf0*/  LOP3.LUT R31, R7, UR4, RZ, 0x3c, !PT ;  /* 0x00000004071f7c12 */ /* 0x002fe2000f8e3cff */
[----:B--2---:R-:W-:-:S04]  /*26c00*/  IMAD.MOV R33, RZ, RZ, -R5 ;  /* 0x000000ffff217224 */ /* 0x004fc800078e0a05 */
        /* <DEDUP_REMOVED lines=10> */
[----:B------:R-:W-:-:S05]  /*26cb0*/  @!P2 LOP3.LUT R0, RZ, UR10, RZ, 0x33, !PT ;  /* 0x0000000aff00ac12 */ /* 0x000fca000f8e33ff */
[----:B------:R-:W-:-:S07]  /*26cc0*/  IMAD.MOV.U32 R4, RZ, RZ, R0 ;  /* 0x000000ffff047224 */ /* 0x000fce00078e0000 */
.L_x_754:
[----:B------:R-:W-:Y:S01]  /*26cd0*/  SHF.R.U64 R0, R26, R5, R31 ;  /* 0x000000051a007219 */ /* 0x000fe2000000121f */
[----:B------:R-:W-:Y:S03]  /*26ce0*/  BSSY.RELIABLE B3, `(.L_x_751) ;  /* 0x000000a000037945 */ /* 0x000fe60003800100 */
[----:B------:R-:W-:-:S04]  /*26cf0*/  LOP3.LUT R0, R0, 0x1, RZ, 0xc0, !PT ;  /* 0x0000000100007812 */ /* 0x000fc800078ec0ff */
[----:B------:R-:W-:Y:S01]  /*26d00*/  ISETP.NE.U32.AND P0, PT, R0, 0x1, PT ;  /* 0x000000010000780c */ /* 0x000fe20003f05070 */
[----:B------:R-:W-:-:S03]  /*26d10*/  IMAD.MOV.U32 R0, RZ, RZ, R5 ;  /* 0x000000ffff007224 */ /* 0x000fc600078e0005 */
[----:B------:R-:W-:-:S13]  /*26d20*/  ISETP.NE.U32.AND.EX P0, PT, RZ, RZ, PT, P0 ;  /* 0x000000ffff00720c */ /* 0x000fda0003f05100 */
[----:B------:R-:W-:Y:S05]  /*26d30*/  @P0 BRA `(.L_x_752) ;  /* 0x0000000000100947 */ /* 0x000fea0003800000 */
[----:B------:R-:W-:-:S13]  /*26d40*/  ISETP.NE.AND P0, PT, R4, RZ, PT ;  /* 0x000000ff0400720c */ /* 0x000fda0003f05270 */
[----:B------:R-:W-:Y:S05]  /*26d50*/  @!P0 BREAK.RELIABLE B3 ;  /* 0x0000000000038942 */ /* 0x000fea0003800100 */
[----:B------:R-:W-:Y:S05]  /*26d60*/  @!P0 BRA `(.L_x_753) ;  /* 0x00000000001c8947 */ /* 0x000fea0003800000 */
[----:B------:R-:W-:-:S07]  /*26d70*/  VIADD R4, R4, 0xffffffff ;  /* 0xffffffff04047836 */ /* 0x000fce0000000000 */
.L_x_752:
[----:B------:R-:W-:Y:S05]  /*26d80*/  BSYNC.RELIABLE B3 ;  /* 0x0000000000037941 */ /* 0x000fea0003800100 */
.L_x_751:
[----:B------:R-:W1:Y:S01]  /*26d90*/  LDCU UR4, c[0x3][0x1b30] ;  /* 0x00c36600ff0477ac */ /* 0x000e620008000800 */
[----:B------:R-:W-:-:S05]  /*26da0*/  VIADD R5, R0, 0x1 ;  /* 0x0000000100057836 */ /* 0x000fca0000000000 */
[----:B-1----:R-:W-:-:S13]  /*26db0*/  ISETP.NE.AND P0, PT, R5, UR4, PT ;  /* 0x0000000405007c0c */ /* 0x002fda000bf05270 */
[----:B------:R-:W-:Y:S05]  /*26dc0*/  @P0 BRA `(.L_x_754) ;  /* 0xfffffffc00c00947 */ /* 0x000fea000383ffff */
[----:B------:R-:W-:-:S07]  /*26dd0*/  IMAD.MOV.U32 R0, RZ, RZ, -0x1 ;  /* 0xffffffffff007424 */ /* 0x000fce00078e00ff */
.L_x_753:
[----:B------:R-:W-:Y:S05]  /*26de0*/  BSYNC.RECONVERGENT B2 ;  /* 0x0000000000027941 */ /* 0x000fea0003800200 */
.L_x_750:
[C---:B------:R-:W-:Y:S01]  /*26df0*/  IADD3 R5, PT, PT, -R25.reuse, RZ, RZ ;  /* 0x000000ff19057210 */ /* 0x040fe20007ffe1ff */
[----:B------:R-:W-:Y:S01]  /*26e00*/  IMAD.MOV.U32 R31, RZ, RZ, -0x2 ;  /* 0xfffffffeff1f7424 */ /* 0x000fe200078e00ff */
[----:B------:R-:W-:Y:S01]  /*26e10*/  LOP3.LUT R4, R25, 0x3f, RZ, 0xc0, !PT ;  /* 0x0000003f19047812 */ /* 0x000fe200078ec0ff */
[----:B------:R-:W-:Y:S01]  /*26e20*/  IMAD.MOV.U32 R32, RZ, RZ, -0x1 ;  /* 0xffffffffff207424 */ /* 0x000fe200078e00ff */
[----:B------:R-:W-:Y:S01]  /*26e30*/  LOP3.LUT R5, R5, 0x3f, RZ, 0xc0, !PT ;  /* 0x0000003f05057812 */ /* 0x000fe200078ec0ff */
[----:B------:R-:W-:Y:S01]  /*26e40*/  IMAD.MOV.U32 R33, RZ, RZ, 0x1 ;  /* 0x00000001ff217424 */ /* 0x000fe200078e00ff */
[CC--:B------:R-:W-:Y:S02]  /*26e50*/  SHF.L.U32 R25, R31.reuse, R4.reuse, RZ ;  /* 0x000000041f197219 */ /* 0x0c0fe400000006ff */
[C---:B------:R-:W-:Y:S02]  /*26e60*/  SHF.R.U64 R45, R31.reuse, R5, 0xffffffff ;  /* 0xffffffff1f2d7419 */ /* 0x040fe40000001205 */
[----:B------:R-:W-:-:S02]  /*26e70*/  SHF.L.U64.HI R26, R31, R4, 0xffffffff ;  /* 0xffffffff1f1a7419 */ /* 0x000fc40000010204 */
[----:B------:R-:W-:Y:S02]  /*26e80*/  SHF.R.U32.HI R5, RZ, R5, R32 ;  /* 0x00000005ff057219 */ /* 0x000fe40000011620 */
[----:B-----5:R-:W-:Y:S02]  /*26e90*/  LOP3.LUT R45, R6, R25, R45, 0xe0, !PT ;  /* 0x00000019062d7212 */ /* 0x020fe400078ee02d */
[CC--:B------:R-:W-:Y:S02]  /*26ea0*/  SHF.L.U32 R44, R33.reuse, R0.reuse, RZ ;  /* 0x00000000212c7219 */ /* 0x0c0fe400000006ff */
[----:B------:R-:W-:Y:S01]  /*26eb0*/  SHF.L.U64.HI R4, R33, R0, RZ ;  /* 0x0000000021047219 */ /* 0x000fe200000102ff */
[----:B------:R-:W-:Y:S01]  /*26ec0*/  IMAD.MOV.U32 R0, RZ, RZ, RZ ;  /* 0x000000ffff007224 */ /* 0x000fe200078e00ff */
[----:B------:R-:W-:Y:S02]  /*26ed0*/  LOP3.LUT R5, R7, R26, R5, 0xe0, !PT ;  /* 0x0000001a07057212 */ /* 0x000fe400078ee005 */
[----:B------:R-:W-:-:S02]  /*26ee0*/  LOP3.LUT R44, R44, R45, RZ, 0xfc, !PT ;  /* 0x0000002d2c2c7212 */ /* 0x000fc400078efcff */
[----:B------:R-:W-:Y:S01]  /*26ef0*/  LOP3.LUT R45, R4, R5, RZ, 0xfc, !PT ;  /* 0x00000005042d7212 */ /* 0x000fe200078efcff */
[----:B------:R-:W-:Y:S06]  /*26f00*/  @!P1 BRA `(.L_x_755) ;  /* 0x0000000000509947 */ /* 0x000fec0003800000 */
[----:B------:R-:W-:Y:S01]  /*26f10*/  BSSY.RECONVERGENT B2, `(.L_x_755) ;  /* 0x0000013000027945 */ /* 0x000fe20003800200 */
[----:B------:R-:W-:Y:S01]  /*26f20*/  CS2R R4, SRZ ;  /* 0x0000000000047805 */ /* 0x000fe2000001ff00 */
[----:B------:R-:W-:-:S07]  /*26f30*/  IMAD.MOV.U32 R0, RZ, RZ, RZ ;  /* 0x000000ffff007224 */ /* 0x000fce00078e00ff */
.L_x_756:
[----:B------:R-:W-:Y:S01]  /*26f40*/  SHF.R.U64 R25, R44, R5, R45 ;  /* 0x000000052c197219 */ /* 0x000fe2000000122d */
[----:B------:R-:W1:Y:S03]  /*26f50*/  LDCU.64 UR4, c[0x3][0x1b30] ;  /* 0x00c36600ff0477ac */ /* 0x000e660008000a00 */
[----:B------:R-:W-:-:S04]  /*26f60*/  LOP3.LUT R25, R25, 0x1, RZ, 0xc0, !PT ;  /* 0x0000000119197812 */ /* 0x000fc800078ec0ff */
[----:B------:R-:W-:-:S04]  /*26f70*/  ISETP.NE.U32.AND P0, PT, R25, 0x1, PT ;  /* 0x000000011900780c */ /* 0x000fc80003f05070 */
[----:B------:R-:W-:-:S13]  /*26f80*/  ISETP.NE.U32.AND.EX P0, PT, RZ, RZ, PT, P0 ;  /* 0x000000ffff00720c */ /* 0x000fda0003f05100 */
[----:B------:R-:W-:-:S04]  /*26f90*/  @!P0 IMAD.MOV.U32 R26, RZ, RZ, 0x48 ;  /* 0x00000048ff1a8424 */ /* 0x000fc800078e00ff */
[C---:B------:R-:W-:Y:S01]  /*26fa0*/  @!P0 IMAD R25, R5.reuse, 0xa8, R26 ;  /* 0x000000a805198824 */ /* 0x040fe200078e021a */
[----:B------:R-:W-:-:S03]  /*26fb0*/  IADD3 R5, PT, PT, R5, 0x1, RZ ;  /* 0x0000000105057810 */ /* 0x000fc60007ffe0ff */
[C---:B------:R-:W-:Y:S01]  /*26fc0*/  @!P0 IMAD R26, R4.reuse, 0x4, R25 ;  /* 0x00000004041a8824 */ /* 0x040fe200078e0219 */
[----:B-1----:R-:W-:Y:S01]  /*26fd0*/  ISETP.GE.AND P2, PT, R5, UR4, PT ;  /* 0x0000000405007c0c */ /* 0x002fe2000bf46270 */
[----:B------:R-:W-:Y:S02]  /*26fe0*/  @!P0 VIADD R25, R4, 0x1 ;  /* 0x0000000104198836 */ /* 0x000fe40000000000 */
[----:B------:R-:W1:Y:S02]  /*26ff0*/  @!P0 LDC R31, c[0x3][R26+0x4] ;  /* 0x00c001001a1f8b82 */ /* 0x000e640000000800 */
[----:B------:R-:W-:-:S05]  /*27000*/  @!P0 IMAD.MOV.U32 R4, RZ, RZ, R25 ;  /* 0x000000ffff048224 */ /* 0x000fca00078e0019 */
[----:B------:R-:W-:Y:S01]  /*27010*/  ISETP.LT.AND P3, PT, R4, UR5, PT ;  /* 0x0000000504007c0c */ /* 0x000fe2000bf61270 */
[----:B-1----:R-:W-:-:S12]  /*27020*/  @!P0 IMAD.IADD R0, R0, 0x1, R31 ;  /* 0x0000000100008824 */ /* 0x002fd800078e021f */
[----:B------:R-:W-:Y:S05]  /*27030*/  @!P2 BRA P3, `(.L_x_756) ;  /* 0xfffffffc00c0a947 */ /* 0x000fea000183ffff */
[----:B------:R-:W-:Y:S05]  /*27040*/  BSYNC.RECONVERGENT B2 ;  /* 0x0000000000027941 */ /* 0x000fea0003800200 */
.L_x_755:
[----:B------:R-:W1:Y:S01]  /*27050*/  LDCU UR5, c[0x3][0x1b30] ;  /* 0x00c36600ff0577ac */ /* 0x000e620008000800 */
[----:B------:R-:W-:Y:S01]  /*27060*/  BSSY.RECONVERGENT B2, `(.L_x_757) ;  /* 0x000009f000027945 */ /* 0x000fe20003800200 */
[----:B-1----:R-:W-:-:S09]  /*27070*/  UISETP.GT.AND UP0, UPT, UR5, URZ, UPT ;  /* 0x000000ff0500728c */ /* 0x002fd2000bf04270 */
[----:B------:R-:W-:Y:S05]  /*27080*/  BRA.U !UP0, `(.L_x_758) ;  /* 0x0000000908687547 */ /* 0x000fea000b800000 */
[----:B------:R-:W1:Y:S01]  /*27090*/  LDCU UR4, c[0x3][0x1b30] ;  /* 0x00c36600ff0477ac */ /* 0x000e620008000800 */
[----:B------:R-:W-:Y:S01]  /*270a0*/  CS2R R4, SRZ ;  /* 0x0000000000047805 */ /* 0x000fe2000001ff00 */
[----:B------:R-:W-:Y:S02]  /*270b0*/  UISETP.GE.U32.AND UP0, UPT, UR5, 0x4, UPT ;  /* 0x000000040500788c */ /* 0x000fe4000bf06070 */
[----:B-1----:R-:W-:-:S07]  /*270c0*/  ULOP3.LUT UR10, UR4, 0x7ffffffc, URZ, 0xc0, !UPT ;  /* 0x7ffffffc040a7892 */ /* 0x002fce000f8ec0ff */
[----:B------:R-:W-:Y:S05]  /*270d0*/  BRA.U !UP0, `(.L_x_759) ;  /* 0x0000000108a07547 */ /* 0x000fea000b800000 */
[----:B------:R-:W-:-:S07]  /*270e0*/  CS2R R4, SRZ ;  /* 0x0000000000047805 */ /* 0x000fce000001ff00 */
.L_x_760:
[--C-:B------:R-:W-:Y:S01]  /*270f0*/  SHF.R.U64 R26, R6, R5, R7.reuse ;  /* 0x00000005061a7219 */ /* 0x100fe20000001207 */
[C---:B--2---:R-:W-:Y:S02]  /*27100*/  VIADD R31, R5.reuse, 0x1 ;  /* 0x00000001051f7836 */ /* 0x044fe40000000000 */
        /* <DEDUP_REMOVED lines=8> */
[--C-:B------:R-:W-:Y:S02]  /*27190*/  SHF.R.U64 R26, R6, R33, R7.reuse ;  /* 0x00000021061a7219 */ /* 0x100fe40000001207 */
[----:B------:R-:W-:Y:S02]  /*271a0*/  ISETP.NE.U32.AND.EX P2, PT, RZ, RZ, PT, P2 ;  /* 0x000000ffff00720c */ /* 0x000fe40003f45120 */
[----:B------:R-:W-:Y:S02]  /*271b0*/  LOP3.LUT R26, R26, 0x1, RZ, 0xc0, !PT ;  /* 0x000000011a1a7812 */ /* 0x000fe400078ec0ff */
[----:B------:R-:W-:-:S02]  /*271c0*/  SHF.R.U64 R25, R6, R35, R7 ;  /* 0x0000002306197219 */ /* 0x000fc40000001207 */
[----:B------:R-:W-:Y:S01]  /*271d0*/  ISETP.NE.U32.AND P3, PT, R26, 0x1, PT ;  /* 0x000000011a00780c */ /* 0x000fe20003f65070 */
[----:B------:R-:W-:Y:S01]  /*271e0*/  @!P0 VIADD R32, R4, 0x1 ;  /* 0x0000000104208836 */ /* 0x000fe20000000000 */
[----:B------:R-:W-:Y:S01]  /*271f0*/  LOP3.LUT R25, R25, 0x1, RZ, 0xc0, !PT ;  /* 0x0000000119197812 */ /* 0x000fe200078ec0ff */
[----:B------:R-:W-:Y:S01]  /*27200*/  @!P0 IMAD.IADD R26, R1, 0x1, R4 ;  /* 0x00000001011a8824 */ /* 0x000fe200078e0204 */
        /* <DEDUP_REMOVED lines=12> */
[----:B------:R-:W-:Y:S01]  /*272d0*/  ISETP.NE.AND P0, PT, R5, UR10, PT ;  /* 0x0000000a05007c0c */ /* 0x000fe2000bf05270 */
[----:B------:R-:W-:-:S03]  /*272e0*/  @!P3 IMAD.MOV.U32 R4, RZ, RZ, R25 ;  /* 0x000000ffff04b224 */ /* 0x000fc600078e0019 */
[----:B------:R2:W-:Y:S01]  /*272f0*/  @!P3 STL.U8 [R34+0x4050], R33 ;  /* 0x004050212200b387 */ /* 0x0005e20000100000 */
[----:B------:R-:W-:Y:S02]  /*27300*/  @!P4 IMAD.IADD R36, R1, 0x1, R4 ;  /* 0x000000010124c824 */ /* 0x000fe400078e0204 */
[----:B------:R-:W-:-:S03]  /*27310*/  @!P4 VIADD R25, R4, 0x1 ;  /* 0x000000010419c836 */ /* 0x000fc60000000000 */
[----:B------:R2:W-:Y:S02]  /*27320*/  @!P4 STL.U8 [R36+0x4050], R35 ;  /* 0x004050232400c387 */ /* 0x0005e40000100000 */
[----:B------:R-:W-:Y:S01]  /*27330*/  @!P4 MOV R4, R25 ;  /* 0x000000190004c202 */ /* 0x000fe20000000f00 */
[----:B------:R-:W-:Y:S06]  /*27340*/  @P0 BRA `(.L_x_760) ;  /* 0xfffffffc00680947 */ /* 0x000fec000383ffff */
[----:B------:R-:W-:-:S07]  /*27350*/  IMAD.U32 R5, RZ, RZ, UR10 ;  /* 0x0000000aff057e24 */ /* 0x000fce000f8e00ff */
.L_x_759:
[----:B------:R-:W-:Y:S02]  /*27360*/  ULOP3.LUT UR11, UR4, 0x3, URZ, 0xc0, !UPT ;  /* 0x00000003040b7892 */ /* 0x000fe4000f8ec0ff */
[----:B------:R-:W-:Y:S02]  /*27370*/  ULOP3.LUT UR4, UR4, 0x1, URZ, 0xc0, !UPT ;  /* 0x0000000104047892 */ /* 0x000fe4000f8ec0ff */
[----:B------:R-:W-:Y:S02]  /*27380*/  UISETP.NE.AND UP0, UPT, UR11, URZ, UPT ;  /* 0x000000ff0b00728c */ /* 0x000fe4000bf05270 */
[----:B------:R-:W-:-:S07]  /*27390*/  UIADD3 UR5, UPT, UPT, UR11, -0x1, URZ ;  /* 0xffffffff0b057890 */ /* 0x000fce000fffe0ff */
[----:B------:R-:W-:Y:S05]  /*273a0*/  BRA.U !UP0, `(.L_x_761) ;  /* 0x00000001086c7547 */ /* 0x000fea000b800000 */
[----:B------:R-:W-:-:S09]  /*273b0*/  UISETP.NE.AND UP0, UPT, UR5, URZ, UPT ;  /* 0x000000ff0500728c */ /* 0x000fd2000bf05270 */
[----:B------:R-:W-:Y:S05]  /*273c0*/  BRA.U !UP0, `(.L_x_762) ;  /* 0x0000000108487547 */ /* 0x000fea000b800000 */
[----:B------:R-:W-:Y:S01]  /*273d0*/  SHF.R.U64 R26, R6, R5, R7 ;  /* 0x00000005061a7219 */ /* 0x000fe20000001207 */
[----:B--2---:R-:W-:-:S03]  /*273e0*/  VIADD R31, R5, 0x1 ;  /* 0x00000001051f7836 */ /* 0x004fc60000000000 */
        /* <DEDUP_REMOVED lines=16> */
.L_x_762:
[----:B------:R-:W-:-:S04]  /*274f0*/  SHF.R.U64 R25, R6, R5, R7 ;  /* 0x0000000506197219 */ /* 0x000fc80000001207 */
[----:B------:R-:W-:-:S04]  /*27500*/  LOP3.LUT R25, R25, 0x1, RZ, 0xc0, !PT ;  /* 0x0000000119197812 */ /* 0x000fc800078ec0ff */
[----:B------:R-:W-:-:S04]  /*27510*/  ISETP.NE.U32.AND P0, PT, R25, 0x1, PT ;  /* 0x000000011900780c */ /* 0x000fc80003f05070 */
[----:B------:R-:W-:-:S04]  /*27520*/  ISETP.NE.U32.AND.EX P0, PT, RZ, RZ, PT, P0 ;  /* 0x000000ffff00720c */ /* 0x000fc80003f05100 */
[----:B------:R-:W-:-:S13]  /*27530*/  ISETP.EQ.OR P0, PT, RZ, UR4, P0 ;  /* 0x00000004ff007c0c */ /* 0x000fda0008702670 */
[----:B------:R-:W-:-:S05]  /*27540*/  @!P0 IMAD.IADD R4, R1, 0x1, R4 ;  /* 0x0000000101048824 */ /* 0x000fca00078e0204 */
[----:B------:R1:W-:Y:S02]  /*27550*/  @!P0 STL.U8 [R4+0x4050], R5 ;  /* 0x0040500504008387 */ /* 0x0003e40000100000 */
.L_x_761:
[----:B------:R-:W4:Y:S01]  /*27560*/  LDCU UR9, c[0x3][0x1b30] ;  /* 0x00c36600ff0977ac */ /* 0x000f220008000800 */
[----:B------:R-:W-:Y:S01]  /*27570*/  IMAD.MOV.U32 R25, RZ, RZ, 0x29 ;  /* 0x00000029ff197424 */ /* 0x000fe200078e00ff */
[----:B-1----:R-:W-:-:S04]  /*27580*/  CS2R R4, SRZ ;  /* 0x0000000000047805 */ /* 0x002fc8000001ff00 */
[----:B------:R1:W-:Y:S01]  /*27590*/  STL.U8 [R21+0x4050], R25 ;  /* 0x0040501915007387 */ /* 0x0003e20000100000 */
[----:B----4-:R-:W-:-:S09]  /*275a0*/  UISETP.GE.U32.AND UP0, UPT, UR9, 0x4, UPT ;  /* 0x000000040900788c */ /* 0x010fd2000bf06070 */
[----:B-1----:R-:W-:Y:S05]  /*275b0*/  BRA.U !UP0, `(.L_x_763) ;  /* 0x0000000108a07547 */ /* 0x002fea000b800000 */
[----:B------:R-:W-:-:S07]  /*275c0*/  CS2R R4, SRZ ;  /* 0x0000000000047805 */ /* 0x000fce000001ff00 */
.L_x_764:
[--C-:B------:R-:W-:Y:S01]  /*275d0*/  SHF.R.U64 R26, R6, R5, R7.reuse ;  /* 0x00000005061a7219 */ /* 0x100fe20000001207 */
[C---:B--234-:R-:W-:Y:S02]  /*275e0*/  VIADD R31, R5.reuse, 0x1 ;  /* 0x00000001051f7836 */ /* 0x05cfe40000000000 */
        /* <DEDUP_REMOVED lines=13> */
[----:B------:R-:W-:Y:S01]  /*276c0*/  @P0 VIADD R32, R4, 0x1 ;  /* 0x0000000104200836 */ /* 0x000fe20000000000 */
[----:B------:R-:W-:Y:S01]  /*276d0*/  LOP3.LUT R25, R25, 0x1, RZ, 0xc0, !PT ;  /* 0x0000000119197812 */ /* 0x000fe200078ec0ff */
[----:B------:R-:W-:Y:S01]  /*276e0*/  @P0 IMAD.IADD R26, R1, 0x1, R4 ;  /* 0x00000001011a0824 */ /* 0x000fe200078e0204 */
[----:B------:R-:W-:Y:S01]  /*276f0*/  ISETP.NE.U32.AND.EX P3, PT, RZ, RZ, PT, P3 ;  /* 0x000000ffff00720c */ /* 0x000fe20003f65130 */
[----:B------:R-:W-:Y:S01]  /*27700*/  @P0 IMAD.MOV.U32 R4, RZ, RZ, R32 ;  /* 0x000000ffff040224 */ /* 0x000fe200078e0020 */
[----:B------:R-:W-:Y:S02]  /*27710*/  ISETP.NE.U32.AND P4, PT, R25, 0x1, PT ;  /* 0x000000011900780c */ /* 0x000fe40003f85070 */
[----:B------:R1:W-:Y:S01]  /*27720*/  @P0 STL.U8 [R26+0x4065], R5 ;  /* 0x004065051a000387 */ /* 0x0003e20000100000 */
[----:B------:R-:W-:Y:S01]  /*27730*/  @P2 IMAD.IADD R32, R1, 0x1, R4 ;  /* 0x0000000101202824 */ /* 0x000fe200078e0204 */
[----:B------:R-:W-:-:S02]  /*27740*/  @P2 IADD3 R25, PT, PT, R4, 0x1, RZ ;  /* 0x0000000104192810 */ /* 0x000fc40007ffe0ff */
[----:B------:R-:W-:Y:S02]  /*27750*/  ISETP.NE.U32.AND.EX P4, PT, RZ, RZ, PT, P4 ;  /* 0x000000ffff00720c */ /* 0x000fe40003f85140 */
[----:B------:R4:W-:Y:S01]  /*27760*/  @P2 STL.U8 [R32+0x4065], R31 ;  /* 0x0040651f20002387 */ /* 0x0009e20000100000 */
[----:B------:R-:W-:Y:S02]  /*27770*/  @P2 IMAD.MOV.U32 R4, RZ, RZ, R25 ;  /* 0x000000ffff042224 */ /* 0x000fe400078e0019 */
[----:B-1----:R-:W-:Y:S02]  /*27780*/  VIADD R5, R5, 0x4 ;  /* 0x0000000405057836 */ /* 0x002fe40000000000 */
[----:B------:R-:W-:Y:S02]  /*27790*/  @P3 VIADD R25, R4, 0x1 ;  /* 0x0000000104193836 */ /* 0x000fe40000000000 */
[----:B------:R-:W-:Y:S01]  /*277a0*/  @P3 IMAD.IADD R34, R1, 0x1, R4 ;  /* 0x0000000101223824 */ /* 0x000fe200078e0204 */
[----:B------:R-:W-:Y:S01]  /*277b0*/  ISETP.NE.AND P0, PT, R5, UR10, PT ;  /* 0x0000000a05007c0c */ /* 0x000fe2000bf05270 */
[----:B------:R-:W-:-:S03]  /*277c0*/  @P3 IMAD.MOV.U32 R4, RZ, RZ, R25 ;  /* 0x000000ffff043224 */ /* 0x000fc600078e0019 */
[----:B------:R4:W-:Y:S01]  /*277d0*/  @P3 STL.U8 [R34+0x4065], R33 ;  /* 0x0040652122003387 */ /* 0x0009e20000100000 */
[----:B------:R-:W-:Y:S02]  /*277e0*/  @P4 IMAD.IADD R36, R1, 0x1, R4 ;  /* 0x0000000101244824 */ /* 0x000fe400078e0204 */
[----:B------:R-:W-:-:S03]  /*277f0*/  @P4 VIADD R25, R4, 0x1 ;  /* 0x0000000104194836 */ /* 0x000fc60000000000 */
[----:B------:R4:W-:Y:S02]  /*27800*/  @P4 STL.U8 [R36+0x4065], R35 ;  /* 0x0040652324004387 */ /* 0x0009e40000100000 */
[----:B------:R-:W-:Y:S01]  /*27810*/  @P4 MOV R4, R25 ;  /* 0x0000001900044202 */ /* 0x000fe20000000f00 */
[----:B------:R-:W-:Y:S06]  /*27820*/  @P0 BRA `(.L_x_764) ;  /* 0xfffffffc00680947 */ /* 0x000fec000383ffff */
[----:B------:R-:W-:-:S07]  /*27830*/  IMAD.U32 R5, RZ, RZ, UR10 ;  /* 0x0000000aff057e24 */ /* 0x000fce000f8e00ff */
.L_x_763:
[----:B------:R-:W-:-:S09]  /*27840*/  UISETP.NE.AND UP0, UPT, UR11, URZ, UPT ;  /* 0x000000ff0b00728c */ /* 0x000fd2000bf05270 */
[----:B------:R-:W-:Y:S05]  /*27850*/  BRA.U !UP0, `(.L_x_765) ;  /* 0x00000001087c7547 */ /* 0x000fea000b800000 */
[----:B------:R-:W-:-:S09]  /*27860*/  UISETP.NE.AND UP0, UPT, UR5, URZ, UPT ;  /* 0x000000ff0500728c */ /* 0x000fd2000bf05270 */
[----:B------:R-:W-:Y:S05]  /*27870*/  BRA.U !UP0, `(.L_x_766) ;  /* 0x0000000108487547 */ /* 0x000fea000b800000 */
[----:B------:R-:W-:Y:S01]  /*27880*/  SHF.R.U64 R26, R6, R5, R7 ;  /* 0x00000005061a7219 */ /* 0x000fe20000001207 */
[----:B--234-:R-:W-:-:S03]  /*27890*/  VIADD R31, R5, 0x1 ;  /* 0x00000001051f7836 */ /* 0x01cfc60000000000 */
        /* <DEDUP_REMOVED lines=11> */
[----:B------:R-:W-:Y:S02]  /*27950*/  @P2 IMAD.IADD R32, R1, 0x1, R4 ;  /* 0x0000000101202824 */ /* 0x000fe400078e0204 */
[----:B------:R-:W-:-:S03]  /*27960*/  @P2 VIADD R25, R4, 0x1 ;  /* 0x0000000104192836 */ /* 0x000fc60000000000 */
[----:B------:R2:W-:Y:S02]  /*27970*/  @P2 STL.U8 [R32+0x4065], R31 ;  /* 0x0040651f20002387 */ /* 0x0005e40000100000 */
[----:B------:R-:W-:Y:S01]  /*27980*/  @P2 MOV R4, R25 ;  /* 0x0000001900042202 */ /* 0x000fe20000000f00 */
[----:B-1----:R-:W-:-:S07]  /*27990*/  VIADD R5, R5, 0x2 ;  /* 0x0000000205057836 */ /* 0x002fce0000000000 */
.L_x_766:
[----:B------:R-:W-:-:S04]  /*279a0*/  SHF.R.U64 R6, R6, R5, R7 ;  /* 0x0000000506067219 */ /* 0x000fc80000001207 */
[----:B------:R-:W-:-:S04]  /*279b0*/  LOP3.LUT R6, R6, 0x1, RZ, 0xc0, !PT ;  /* 0x0000000106067812 */ /* 0x000fc800078ec0ff */
[----:B------:R-:W-:-:S04]  /*279c0*/  ISETP.NE.U32.AND P0, PT, R6, 0x1, PT ;  /* 0x000000010600780c */ /* 0x000fc80003f05070 */
[----:B------:R-:W-:-:S04]  /*279d0*/  ISETP.NE.U32.AND.EX P0, PT, RZ, RZ, PT, P0 ;  /* 0x000000ffff00720c */ /* 0x000fc80003f05100 */
[----:B------:R-:W-:-:S13]  /*279e0*/  ISETP.EQ.OR P0, PT, RZ, UR4, !P0 ;  /* 0x00000004ff007c0c */ /* 0x000fda000c702670 */
[----:B------:R-:W-:Y:S05]  /*279f0*/  @P0 BRA `(.L_x_765) ;  /* 0x0000000000140947 */ /* 0x000fea0003800000 */
[----:B------:R-:W-:-:S05]  /*27a00*/  IMAD.IADD R4, R1, 0x1, R4 ;  /* 0x0000000101047824 */ /* 0x000fca00078e0204 */
[----:B------:R1:W-:Y:S01]  /*27a10*/  STL.U8 [R4+0x4065], R5 ;  /* 0x0040650504007387 */ /* 0x0003e20000100000 */
[----:B------:R-:W-:Y:S05]  /*27a20*/  BRA `(.L_x_765) ;  /* 0x0000000000087947 */ /* 0x000fea0003800000 */
.L_x_758:
[----:B------:R-:W-:-:S05]  /*27a30*/  IMAD.MOV.U32 R4, RZ, RZ, 0x29 ;  /* 0x00000029ff047424 */ /* 0x000fca00078e00ff */
[----:B------:R1:W-:Y:S02]  /*27a40*/  STL.U8 [R21+0x4050], R4 ;  /* 0x0040500415007387 */ /* 0x0003e40000100000 */
.L_x_765:
[----:B------:R-:W-:Y:S05]  /*27a50*/  BSYNC.RECONVERGENT B2 ;  /* 0x0000000000027941 */ /* 0x000fea0003800200 */
.L_x_757:
[----:B------:R-:W5:Y:S01]  /*27a60*/  LDC.64 R6, c[0x3][0x1b30] ;  /* 0x00c6cc00ff067b82 */ /* 0x000f620000000a00 */
[----:B------:R-:W0:Y:S01]  /*27a70*/  LDCU UR9, c[0x3][0x1b34] ;  /* 0x00c36680ff0977ac */ /* 0x000e220008000800 */
[----:B------:R-:W-:Y:S01]  /*27a80*/  IMAD.MOV.U32 R25, RZ, RZ, 0x29 ;  /* 0x00000029ff197424 */ /* 0x000fe200078e00ff */
[----:B------:R-:W0:Y:S05]  /*27a90*/  LDCU UR4, c[0x3][0x1b38] ;  /* 0x00c36700ff0477ac */ /* 0x000e2a0008000800 */
[----:B-1----:R-:W0:Y:S01]  /*27aa0*/  LDC.64 R4, c[0x3][0x1b38] ;  /* 0x00c6ce00ff047b82 */ /* 0x002e220000000a00 */
[----:B------:R-:W-:-:S06]  /*27ab0*/  UIADD3 UR5, UP0, UPT, UR6, 0x2050, URZ ;  /* 0x0000205006057890 */ /* 0x000fcc000ff1e0ff */
[----:B--234-:R-:W-:Y:S02]  /*27ac0*/  IMAD.U32 R32, RZ, RZ, UR5 ;  /* 0x00000005ff207e24 */ /* 0x01cfe4000f8e00ff */
[--C-:B-----5:R-:W-:Y:S01]  /*27ad0*/  IMAD.IADD R6, R6, 0x1, -R7.reuse ;  /* 0x0000000106067824 */ /* 0x120fe200078e0a07 */
[----:B------:R-:W-:Y:S01]  /*27ae0*/  PRMT R7, R25, 0x7610, R7 ;  /* 0x0000761019077816 */ /* 0x000fe20000000007 */
[----:B------:R-:W-:Y:S02]  /*27af0*/  IMAD.U32 R25, RZ, RZ, UR24 ;  /* 0x00000018ff197e24 */ /* 0x000fe4000f8e00ff */
[----:B------:R-:W-:Y:S01]  /*27b00*/  IMAD.IADD R39, R1, 0x1, R6 ;  /* 0x0000000101277824 */ /* 0x000fe200078e0206 */
[----:B0-----:R-:W-:-:S04]  /*27b10*/  VIMNMX R6, PT, PT, R5, UR9, PT ;  /* 0x0000000905067c48 */ /* 0x001fc8000bfe0100 */
[----:B------:R0:W-:Y:S01]  /*27b20*/  STL.U8 [R39+0x4065], R7 ;  /* 0x0040650727007387 */ /* 0x0001e20000100000 */
[----:B------:R-:W-:Y:S01]  /*27b30*/  UIADD3.X UR9, UPT, UPT, URZ, UR7, URZ, UP0, !UPT ;  /* 0x00000007ff097290 */ /* 0x000fe200087fe4ff */
[----:B------:R-:W-:-:S05]  /*27b40*/  ISETP.GE.AND P0, PT, R6, UR4, PT ;  /* 0x0000000406007c0c */ /* 0x000fca000bf06270 */
[----:B------:R-:W-:-:S08]  /*27b50*/  IMAD.U32 R26, RZ, RZ, UR9 ;  /* 0x00000009ff1a7e24 */ /* 0x000fd0000f8e00ff */
[----:B0-----:R-:W-:Y:S05]  /*27b60*/  @!P0 BRA `(.L_x_767) ;  /* 0x000000a000788947 */ /* 0x001fea0003800000 */
[----:B------:R-:W0:Y:S01]  /*27b70*/  LDCU UR4, c[0x3][0x1b38] ;  /* 0x00c36700ff0477ac */ /* 0x000e220008000800 */
[----:B------:R-:W-:Y:S01]  /*27b80*/  IADD3 R31, PT, PT, R5, -R4, RZ ;  /* 0x80000004051f7210 */ /* 0x000fe20007ffe0ff */
[----:B------:R-:W-:Y:S01]  /*27b90*/  IMAD.U32 R32, RZ, RZ, UR5 ;  /* 0x00000005ff207e24 */ /* 0x000fe2000f8e00ff */
[----:B------:R-:W-:Y:S01]  /*27ba0*/  PRMT R36, RZ, 0x7610, R36 ;  /* 0x00007610ff247816 */ /* 0x000fe20000000024 */
[----:B------:R-:W-:Y:S01]  /*27bb0*/  IMAD.U32 R26, RZ, RZ, UR9 ;  /* 0x00000009ff1a7e24 */ /* 0x000fe2000f8e00ff */
[----:B------:R-:W-:Y:S01]  /*27bc0*/  PRMT R35, RZ, 0x7610, R35 ;  /* 0x00007610ff237816 */ /* 0x000fe20000000023 */
[----:B------:R-:W-:Y:S02]  /*27bd0*/  IMAD.MOV.U32 R42, RZ, RZ, RZ ;  /* 0x000000ffff2a7224 */ /* 0x000fe400078e00ff */
[----:B------:R-:W-:Y:S02]  /*27be0*/  IMAD.U32 R25, RZ, RZ, UR24 ;  /* 0x00000018ff197e24 */ /* 0x000fe4000f8e00ff */
[----:B------:R-:W-:-:S02]  /*27bf0*/  IMAD.MOV.U32 R33, RZ, RZ, R31 ;  /* 0x000000ffff217224 */ /* 0x000fc400078e001f */
[----:B0-----:R-:W-:-:S07]  /*27c00*/  IMAD.U32 R34, RZ, RZ, UR4 ;  /* 0x00000004ff227e24 */ /* 0x001fce000f8e00ff */
.L_x_973:
[----:B0-----:R-:W0:Y:S01]  /*27c10*/  LDCU.U16 UR5, c[0x3][0x1b38] ;  /* 0x00c36700ff0577ac */ /* 0x001e220008000400 */
[C---:B------:R-:W-:Y:S01]  /*27c20*/  ISETP.GT.AND P0, PT, R34.reuse, RZ, PT ;  /* 0x000000ff2200720c */ /* 0x040fe20003f04270 */
[----:B------:R-:W-:Y:S01]  /*27c30*/  IMAD.IADD R55, R31, 0x1, -R42 ;  /* 0x000000011f377824 */ /* 0x000fe200078e0a2a */
[----:B------:R-:W-:Y:S01]  /*27c40*/  VIMNMX R41, PT, PT, R33, 0x1, !PT ;  /* 0x0000000121297848 */ /* 0x000fe20007fe0100 */
[----:B------:R-:W1:Y:S01]  /*27c50*/  LDCU.U16 UR4, c[0x3][0x1b3c] ;  /* 0x00c36780ff0477ac */ /* 0x000e620008000400 */
[----:B------:R-:W-:-:S03]  /*27c60*/  VIMNMX R37, PT, PT, R34, 0x1, !PT ;  /* 0x0000000122257848 */ /* 0x000fc60007fe0100 */
[----:B------:R-:W-:Y:S02]  /*27c70*/  VIADD R41, R41, 0xffffffff ;  /* 0xffffffff29297836 */ /* 0x000fe40000000000 */
[----:B------:R-:W-:Y:S02]  /*27c80*/  VIADD R37, R37, 0xffffffff ;  /* 0xffffffff25257836 */ /* 0x000fe40000000000 */
[----:B0-----:R-:W-:Y:S02]  /*27c90*/  VIADD R52, R36, UR5 ;  /* 0x0000000524347c36 */ /* 0x001fe40008000000 */
[----:B--2---:R-:W-:-:S03]  /*27ca0*/  VIADD R56, R35, UR5 ;  /* 0x0000000523387c36 */ /* 0x004fc60008000000 */
[----:B------:R-:W-:Y:S01]  /*27cb0*/  IADD3 R58, PT, PT, RZ, -R52, RZ ;  /* 0x80000034ff3a7210 */ /* 0x000fe20007ffe0ff */
[----:B------:R-:W-:-:S03]  /*27cc0*/  IMAD.MOV R43, RZ, RZ, -R56 ;  /* 0x000000ffff2b7224 */ /* 0x000fc600078e0a38 */
[----:B------:R-:W-:Y:S02]  /*27cd0*/  PRMT R58, R58, 0x7710, RZ ;  /* 0x000077103a3a7816 */ /* 0x000fe400000000ff */
[----:B------:R-:W-:-:S03]  /*27ce0*/  PRMT R43, R43, 0x7710, RZ ;  /* 0x000077102b2b7816 */ /* 0x000fc600000000ff */
[----:B-1----:R-:W-:Y:S02]  /*27cf0*/  VIADD R58, R58, UR4 ;  /* 0x000000043a3a7c36 */ /* 0x002fe40008000000 */
[----:B------:R-:W-:-:S03]  /*27d00*/  VIADD R43, R43, UR4 ;  /* 0x000000042b2b7c36 */ /* 0x000fc60008000000 */
[----:B------:R-:W-:Y:S02]  /*27d10*/  LOP3.LUT R58, R58, 0x7, RZ, 0xc0, !PT ;  /* 0x000000073a3a7812 */ /* 0x000fe400078ec0ff */
[----:B------:R-:W-:-:S03]  /*27d20*/  LOP3.LUT R43, R43, 0xf, RZ, 0xc0, !PT ;  /* 0x0000000f2b2b7812 */ /* 0x000fc600078ec0ff */
[----:B------:R-:W-:Y:S02]  /*27d30*/  VIADD R54, R58, 0xffffffff ;  /* 0xffffffff3a367836 */ /* 0x000fe40000000000 */
[----:B------:R-:W-:Y:S01]  /*27d40*/  VIADD R53, R43, 0xffffffff ;  /* 0xffffffff2b357836 */ /* 0x000fe20000000000 */
[----:B------:R-:W-:Y:S06]  /*27d50*/  @!P0 BRA `(.L_x_768) ;  /* 0x0000000400a08947 */ /* 0x000fec0003800000 */
[----:B------:R-:W-:Y:S01]  /*27d60*/  IADD3 R4, PT, PT, R20, R42, RZ ;  /* 0x0000002a14047210 */ /* 0x000fe20007ffe0ff */
[----:B------:R-:W-:Y:S01]  /*27d70*/  IMAD.MOV.U32 R50, RZ, RZ, RZ ;  /* 0x000000ffff327224 */ /* 0x000fe200078e00ff */
[----:B------:R-:W-:Y:S02]  /*27d80*/  LOP3.LUT P2, RZ, R34, 0xf, RZ, 0xc0, !PT ;  /* 0x0000000f22ff7812 */ /* 0x000fe4000784c0ff */
[----:B------:R-:W-:-:S13]  /*27d90*/  ISETP.GE.U32.AND P0, PT, R4, 0xf, PT ;  /* 0x0000000f0400780c */ /* 0x000fda0003f06070 */
[----:B------:R-:W-:Y:S05]  /*27da0*/  @!P0 BRA `(.L_x_769) ;  /* 0x0000000000c48947 */ /* 0x000fea0003800000 */
[----:B------:R-:W-:Y:S01]  /*27db0*/  LOP3.LUT R50, R34, 0x7ffffff0, RZ, 0xc0, !PT ;  /* 0x7ffffff022327812 */ /* 0x000fe200078ec0ff */
[----:B------:R-:W-:-:S07]  /*27dc0*/  IMAD.MOV.U32 R51, RZ, RZ, RZ ;  /* 0x000000ffff337224 */ /* 0x000fce00078e00ff */
.L_x_770:
[C---:B0-----:R-:W-:Y:S02]  /*27dd0*/  VIADD R6, R51.reuse, 0x6 ;  /* 0x0000000633067836 */ /* 0x041fe40000000000 */
        /* <DEDUP_REMOVED lines=13> */
[----:B------:R-:W-:Y:S02]  /*27eb0*/  LOP3.LUT R5, R5, 0xffff, RZ, 0xc0, !PT ;  /* 0x0000ffff05057812 */ /* 0x000fe400078ec0ff */
[----:B------:R-:W-:Y:S01]  /*27ec0*/  PRMT R4, R57, 0x3340, R4 ;  /* 0x0000334039047816 */ /* 0x000fe20000000004 */
[C---:B------:R-:W-:Y:S01]  /*27ed0*/  VIADD R57, R51.reuse, 0xb ;  /* 0x0000000b33397836 */ /* 0x040fe20000000000 */
[----:B------:R-:W-:Y:S02]  /*27ee0*/  IADD3 R7, PT, PT, R51, 0xa, RZ ;  /* 0x0000000a33077810 */ /* 0x000fe40007ffe0ff */
[----:B------:R-:W-:Y:S02]  /*27ef0*/  PRMT R5, R60, 0x3340, R5 ;  /* 0x000033403c057816 */ /* 0x000fe40000000005 */
[----:B------:R-:W-:-:S02]  /*27f00*/  LOP3.LUT R60, R7, 0xffff, RZ, 0xc0, !PT ;  /* 0x0000ffff073c7812 */ /* 0x000fc400078ec0ff */
[----:B------:R-:W-:Y:S01]  /*27f10*/  LOP3.LUT R62, R59, 0xffff, RZ, 0xc0, !PT ;  /* 0x0000ffff3b3e7812 */ /* 0x000fe200078ec0ff */
[----:B------:R-:W-:Y:S01]  /*27f20*/  VIADD R59, R51, 0xe ;  /* 0x0000000e333b7836 */ /* 0x000fe20000000000 */
[----:B------:R-:W-:Y:S01]  /*27f30*/  LOP3.LUT R7, R61, 0xffff, RZ, 0xc0, !PT ;  /* 0x0000ffff3d077812 */ /* 0x000fe200078ec0ff */
[----:B------:R-:W-:Y:S01]  /*27f40*/  VIADD R61, R51, 0xf ;  /* 0x0000000f333d7836 */ /* 0x000fe20000000000 */
[----:B------:R-:W-:Y:S02]  /*27f50*/  LOP3.LUT R57, R57, 0xffff, RZ, 0xc0, !PT ;  /* 0x0000ffff39397812 */ /* 0x000fe400078ec0ff */
[----:B------:R-:W-:Y:S02]  /*27f60*/  PRMT R7, R62, 0x3340, R7 ;  /* 0x000033403e077816 */ /* 0x000fe40000000007 */
[----:B------:R-:W-:Y:S01]  /*27f70*/  PRMT R57, R60, 0x3340, R57 ;  /* 0x000033403c397816 */ /* 0x000fe20000000039 */
[----:B------:R-:W-:Y:S01]  /*27f80*/  VIADD R60, R51, 0x3 ;  /* 0x00000003333c7836 */ /* 0x000fe20000000000 */
[----:B------:R-:W-:Y:S01]  /*27f90*/  LOP3.LUT R62, R59, 0xffff, RZ, 0xc0, !PT ;  /* 0x0000ffff3b3e7812 */ /* 0x000fe200078ec0ff */
[----:B------:R-:W-:Y:S01]  /*27fa0*/  VIADD R59, R51, 0x2 ;  /* 0x00000002333b7836 */ /* 0x000fe20000000000 */
[----:B------:R-:W-:-:S02]  /*27fb0*/  LOP3.LUT R61, R61, 0xffff, RZ, 0xc0, !PT ;  /* 0x0000ffff3d3d7812 */ /* 0x000fc400078ec0ff */
[----:B------:R-:W-:Y:S02]  /*27fc0*/  LOP3.LUT R60, R60, 0xffff, RZ, 0xc0, !PT ;  /* 0x0000ffff3c3c7812 */ /* 0x000fe400078ec0ff */
[----:B------:R-:W-:Y:S02]  /*27fd0*/  LOP3.LUT R59, R59, 0xffff, RZ, 0xc0, !PT ;  /* 0x0000ffff3b3b7812 */ /* 0x000fe400078ec0ff */
[----:B------:R-:W-:Y:S02]  /*27fe0*/  PRMT R64, R62, 0x3340, R61 ;  /* 0x000033403e407816 */ /* 0x000fe4000000003d */
[----:B------:R-:W-:Y:S01]  /*27ff0*/  PRMT R60, R59, 0x3340, R60 ;  /* 0x000033403b3c7816 */ /* 0x000fe2000000003c */
[----:B------:R-:W-:Y:S01]  /*28000*/  VIADD R59, R51, 0x1 ;  /* 0x00000001333b7836 */ /* 0x000fe20000000000 */
[----:B------:R-:W-:Y:S02]  /*28010*/  PRMT R5, R5, 0x5410, R4 ;  /* 0x0000541005057816 */ /* 0x000fe40000000004 */
[----:B------:R-:W-:-:S02]  /*28020*/  PRMT R6, R6, 0x5410, R57 ;  /* 0x0000541006067816 */ /* 0x000fc40000000039 */
[----:B------:R-:W-:Y:S02]  /*28030*/  LOP3.LUT R62, R59, 0xffff, RZ, 0xc0, !PT ;  /* 0x0000ffff3b3e7812 */ /* 0x000fe400078ec0ff */
[----:B------:R-:W-:Y:S02]  /*28040*/  PRMT R7, R7, 0x5410, R64 ;  /* 0x0000541007077816 */ /* 0x000fe40000000040 */
[----:B------:R-:W-:Y:S02]  /*28050*/  PRMT R59, R51, 0x3340, R62 ;  /* 0x00003340333b7816 */ /* 0x000fe4000000003e */
[----:B------:R-:W-:Y:S01]  /*28060*/  IADD3 R57, PT, PT, R1, R51, RZ ;  /* 0x0000003301397210 */ /* 0x000fe20007ffe0ff */
[----:B------:R-:W-:Y:S01]  /*28070*/  VIADD R51, R51, 0x10 ;  /* 0x0000001033337836 */ /* 0x000fe20000000000 */
[----:B------:R-:W-:-:S04]  /*28080*/  PRMT R4, R59, 0x5410, R60 ;  /* 0x000054103b047816 */ /* 0x000fc8000000003c */
[----:B------:R-:W-:Y:S01]  /*28090*/  ISETP.NE.AND P0, PT, R51, R50, PT ;  /* 0x000000323300720c */ /* 0x000fe20003f05270 */
[----:B------:R0:W-:-:S12]  /*280a0*/  STL.128 [R57], R4 ;  /* 0x0000000439007387 */ /* 0x0001d80000100c00 */
[----:B------:R-:W-:Y:S05]  /*280b0*/  @P0 BRA `(.L_x_770) ;  /* 0xfffffffc00440947 */ /* 0x000fea000383ffff */
.L_x_769:
[----:B------:R-:W-:Y:S05]  /*280c0*/  @!P2 BRA `(.L_x_768) ;  /* 0x0000000000c4a947 */ /* 0x000fea0003800000 */
[----:B------:R-:W-:-:S04]  /*280d0*/  LOP3.LUT R56, R56, 0xf, RZ, 0xc0, !PT ;  /* 0x0000000f38387812 */ /* 0x000fc800078ec0ff */
[C---:B------:R-:W-:Y:S01]  /*280e0*/  LOP3.LUT P2, RZ, R56.reuse, 0x7, RZ, 0xc0, !PT ;  /* 0x0000000738ff7812 */ /* 0x040fe2000784c0ff */
[----:B0-----:R-:W-:-:S05]  /*280f0*/  VIADD R4, R56, 0xffffffff ;  /* 0xffffffff38047836 */ /* 0x001fca0000000000 */
[----:B------:R-:W-:-:S13]  /*28100*/  ISETP.GE.U32.AND P0, PT, R4, 0x7, PT ;  /* 0x000000070400780c */ /* 0x000fda0003f06070 */
[----:B------:R-:W-:Y:S05]  /*28110*/  @!P0 BRA `(.L_x_771) ;  /* 0x0000000000448947 */ /* 0x000fea0003800000 */
[----:B------:R-:W-:Y:S01]  /*28120*/  IMAD.IADD R59, R1, 0x1, R50 ;  /* 0x00000001013b7824 */ /* 0x000fe200078e0232 */
[C---:B------:R-:W-:Y:S01]  /*28130*/  IADD3 R56, PT, PT, R50.reuse, 0x6, RZ ;  /* 0x0000000632387810 */ /* 0x040fe20007ffe0ff */
        /* <DEDUP_REMOVED lines=15> */
.L_x_771:
        /* <DEDUP_REMOVED lines=17> */
.L_x_772:
[----:B------:R-:W-:Y:S05]  /*28340*/  @!P2 BRA `(.L_x_768) ;  /* 0x000000000024a947 */ /* 0x000fea0003800000 */
[----:B-1----:R-:W-:Y:S02]  /*28350*/  IADD3 R5, PT, PT, R1, R50, RZ ;  /* 0x0000003201057210 */ /* 0x002fe40007ffe0ff */
[----:B------:R-:W-:-:S03]  /*28360*/  ISETP.NE.AND P0, PT, R52, 0x1, PT ;  /* 0x000000013400780c */ /* 0x000fc60003f05270 */
[----:B------:R2:W-:Y:S10]  /*28370*/  STL.U8 [R5], R50 ;  /* 0x0000003205007387 */ /* 0x0005f40000100000 */
[----:B--2---:R-:W-:Y:S05]  /*28380*/  @!P0 BRA `(.L_x_768) ;  /* 0x0000000000148947 */ /* 0x004fea0003800000 */
[----:B------:R-:W-:Y:S01]  /*28390*/  ISETP.NE.AND P0, PT, R52, 0x2, PT ;  /* 0x000000023400780c */ /* 0x000fe20003f05270 */
[----:B------:R-:W-:-:S05]  /*283a0*/  VIADD R4, R50, 0x1 ;  /* 0x0000000132047836 */ /* 0x000fca0000000000 */
[----:B------:R2:W-:Y:S07]  /*283b0*/  STL.U8 [R5+0x1], R4 ;  /* 0x0000010405007387 */ /* 0x0005ee0000100000 */
[----:B------:R-:W-:-:S05]  /*283c0*/  @P0 VIADD R50, R50, 0x2 ;  /* 0x0000000232320836 */ /* 0x000fca0000000000 */
[----:B------:R2:W-:Y:S02]  /*283d0*/  @P0 STL.U8 [R5+0x2], R50 ;  /* 0x0000023205000387 */ /* 0x0005e40000100000 */
.L_x_768:
[----:B------:R-:W3:Y:S01]  /*283e0*/  LDCU UR4, c[0x3][0x1b3c] ;  /* 0x00c36780ff0477ac */ /* 0x000ee20008000800 */
[----:B012---:R-:W0:Y:S01]  /*283f0*/  LDC.64 R4, c[0x3][0x1b30] ;  /* 0x00c6cc00ff047b82 */ /* 0x007e220000000a00 */
[----:B------:R-:W-:Y:S01]  /*28400*/  BSSY.RECONVERGENT B3, `(.L_x_773) ;  /* 0x0000989000037945 */ /* 0x000fe20003800200 */
[----:B---3--:R-:W-:-:S04]  /*28410*/  IADD3 R51, PT, PT, -R34, UR4, RZ ;  /* 0x0000000422337c10 */ /* 0x008fc8000fffe1ff */
[----:B------:R-:W-:Y:S01]  /*28420*/  ISETP.NE.AND P0, PT, R51, RZ, PT ;  /* 0x000000ff3300720c */ /* 0x000fe20003f05270 */
[----:B0-----:R-:W-:Y:S01]  /*28430*/  IMAD.IADD R50, R5, 0x1, -R34 ;  /* 0x0000000105327824 */ /* 0x001fe200078e0a22 */
[----:B------:R-:W-:-:S11]  /*28440*/  IADD3 R52, PT, PT, R4, -R51, -R5 ;  /* 0x8000003304347210 */ /* 0x000fd60007ffe805 */
[----:B------:R-:W-:Y:S05]  /*28450*/  @!P0 BRA `(.L_x_774) ;  /* 0x0000005800bc8947 */ /* 0x000fea0003800000 */
[----:B------:R-:W-:-:S13]  /*28460*/  ISETP.NE.AND P0, PT, R34, RZ, PT ;  /* 0x000000ff2200720c */ /* 0x000fda0003f05270 */
[----:B------:R-:W-:Y:S05]  /*28470*/  @!P0 BRA `(.L_x_775) ;  /* 0x0000003000f48947 */ /* 0x000fea0003800000 */
[----:B------:R-:W-:Y:S01]  /*28480*/  IMAD.IADD R4, R19, 0x1, R42 ;  /* 0x0000000113047824 */ /* 0x000fe200078e022a */
[----:B------:R-:W-:Y:S02]  /*28490*/  LOP3.LUT R58, R58, 0x3, RZ, 0xc0, !PT ;  /* 0x000000033a3a7812 */ /* 0x000fe400078ec0ff */
[----:B------:R-:W-:Y:S02]  /*284a0*/  LOP3.LUT R57, R55, 0xfffffff0, RZ, 0xc0, !PT ;  /* 0xfffffff037397812 */ /* 0x000fe400078ec0ff */
[----:B------:R-:W-:-:S13]  /*284b0*/  ISETP.GT.U32.AND P0, PT, R4, -0x10, PT ;  /* 0xfffffff00400780c */ /* 0x000fda0003f04070 */
.L_x_864:
[----:B------:R-:W-:-:S13]  /*284c0*/  ISETP.GT.AND P2, PT, R51, RZ, PT ;  /* 0x000000ff3300720c */ /* 0x000fda0003f44270 */
[----:B01234-:R-:W-:Y:S05]  /*284d0*/  @!P2 BRA `(.L_x_776) ;  /* 0x000000040088a947 */ /* 0x01ffea0003800000 */
[----:B------:R-:W-:Y:S01]  /*284e0*/  IMAD.MOV.U32 R4, RZ, RZ, RZ ;  /* 0x000000ffff047224 */ /* 0x000fe200078e00ff */
[----:B------:R-:W-:Y:S06]  /*284f0*/  @P0 BRA `(.L_x_777) ;  /* 0x0000000000cc0947 */ /* 0x000fec0003800000 */
[----:B------:R-:W-:-:S07]  /*28500*/  IMAD.MOV.U32 R6, RZ, RZ, RZ ;  /* 0x000000ffff067224 */ /* 0x000fce00078e00ff */
.L_x_778:
[C---:B0-----:R-:W-:Y:S01]  /*28510*/  VIADD R4, R6.reuse, 0x4 ;  /* 0x0000000406047836 */ /* 0x041fe20000000000 */
[C---:B------:R-:W-:Y:S01]  /*28520*/  IADD3 R7, PT, PT, R6.reuse, 0x6, RZ ;  /* 0x0000000606077810 */ /* 0x040fe20007ffe0ff */
[C---:B------:R-:W-:Y:S02]  /*28530*/  VIADD R5, R6.reuse, 0x5 ;  /* 0x0000000506057836 */ /* 0x040fe40000000000 */
[----:B------:R-:W-:Y:S01]  /*28540*/  VIADD R56, R6, 0x7 ;  /* 0x0000000706387836 */ /* 0x000fe20000000000 */
[----:B------:R-:W-:Y:S01]  /*28550*/  LOP3.LUT R59, R4, 0xffff, RZ, 0xc0, !PT ;  /* 0x0000ffff043b7812 */ /* 0x000fe200078ec0ff */
[C---:B------:R-:W-:Y:S01]  /*28560*/  VIADD R63, R6.reuse, 0xf ;  /* 0x0000000f063f7836 */ /* 0x040fe20000000000 */
[----:B------:R-:W-:Y:S02]  /*28570*/  LOP3.LUT R4, R5, 0xffff, RZ, 0xc0, !PT ;  /* 0x0000ffff05047812 */ /* 0x000fe400078ec0ff */
[----:B------:R-:W-:Y:S01]  /*28580*/  LOP3.LUT R60, R7, 0xffff, RZ, 0xc0, !PT ;  /* 0x0000ffff073c7812 */ /* 0x000fe200078ec0ff */
[----:B------:R-:W-:Y:S01]  /*28590*/  VIADD R7, R6, 0x8 ;  /* 0x0000000806077836 */ /* 0x000fe20000000000 */
[----:B------:R-:W-:Y:S01]  /*285a0*/  LOP3.LUT R5, R56, 0xffff, RZ, 0xc0, !PT ;  /* 0x0000ffff38057812 */ /* 0x000fe200078ec0ff */
[C---:B------:R-:W-:Y:S01]  /*285b0*/  VIADD R56, R6.reuse, 0x9 ;  /* 0x0000000906387836 */ /* 0x040fe20000000000 */
[----:B------:R-:W-:Y:S01]  /*285c0*/  PRMT R4, R59, 0x3340, R4 ;  /* 0x000033403b047816 */ /* 0x000fe20000000004 */
[----:B------:R-:W-:Y:S01]  /*285d0*/  VIADD R59, R6, 0xa ;  /* 0x0000000a063b7836 */ /* 0x000fe20000000000 */
[----:B------:R-:W-:Y:S01]  /*285e0*/  PRMT R5, R60, 0x3340, R5 ;  /* 0x000033403c057816 */ /* 0x000fe20000000005 */
[----:B------:R-:W-:Y:S01]  /*285f0*/  VIADD R60, R6, 0xb ;  /* 0x0000000b063c7836 */ /* 0x000fe20000000000 */
[----:B------:R-:W-:-:S02]  /*28600*/  LOP3.LUT R62, R7, 0xffff, RZ, 0xc0, !PT ;  /* 0x0000ffff073e7812 */ /* 0x000fc400078ec0ff */
[----:B------:R-:W-:Y:S02]  /*28610*/  LOP3.LUT R7, R56, 0xffff, RZ, 0xc0, !PT ;  /* 0x0000ffff38077812 */ /* 0x000fe400078ec0ff */
[----:B------:R-:W-:Y:S01]  /*28620*/  LOP3.LUT R61, R59, 0xffff, RZ, 0xc0, !PT ;  /* 0x0000ffff3b3d7812 */ /* 0x000fe200078ec0ff */
[----:B------:R-:W-:Y:S01]  /*28630*/  VIADD R59, R6, 0x2 ;  /* 0x00000002063b7836 */ /* 0x000fe20000000000 */
[----:B------:R-:W-:Y:S01]  /*28640*/  LOP3.LUT R56, R60, 0xffff, RZ, 0xc0, !PT ;  /* 0x0000ffff3c387812 */ /* 0x000fe200078ec0ff */
[----:B------:R-:W-:Y:S01]  /*28650*/  VIADD R60, R6, 0x3 ;  /* 0x00000003063c7836 */ /* 0x000fe20000000000 */
[----:B------:R-:W-:Y:S02]  /*28660*/  PRMT R7, R62, 0x3340, R7 ;  /* 0x000033403e077816 */ /* 0x000fe40000000007 */
[----:B------:R-:W-:Y:S01]  /*28670*/  PRMT R56, R61, 0x3340, R56 ;  /* 0x000033403d387816 */ /* 0x000fe20000000038 */
[C---:B------:R-:W-:Y:S01]  /*28680*/  VIADD R61, R6.reuse, 0xc ;  /* 0x0000000c063d7836 */ /* 0x040fe20000000000 */
[----:B------:R-:W-:-:S02]  /*28690*/  IADD3 R62, PT, PT, R6, 0xd, RZ ;  /* 0x0000000d063e7810 */ /* 0x000fc40007ffe0ff */
[----:B------:R-:W-:Y:S02]  /*286a0*/  LOP3.LUT R59, R59, 0xffff, RZ, 0xc0, !PT ;  /* 0x0000ffff3b3b7812 */ /* 0x000fe400078ec0ff */
[----:B------:R-:W-:Y:S02]  /*286b0*/  LOP3.LUT R60, R60, 0xffff, RZ, 0xc0, !PT ;  /* 0x0000ffff3c3c7812 */ /* 0x000fe400078ec0ff */
[----:B------:R-:W-:Y:S02]  /*286c0*/  LOP3.LUT R61, R61, 0xffff, RZ, 0xc0, !PT ;  /* 0x0000ffff3d3d7812 */ /* 0x000fe400078ec0ff */
[----:B------:R-:W-:Y:S02]  /*286d0*/  LOP3.LUT R62, R62, 0xffff, RZ, 0xc0, !PT ;  /* 0x0000ffff3e3e7812 */ /* 0x000fe400078ec0ff */
[----:B------:R-:W-:Y:S02]  /*286e0*/  PRMT R60, R59, 0x3340, R60 ;  /* 0x000033403b3c7816 */ /* 0x000fe4000000003c */
[----:B------:R-:W-:Y:S01]  /*286f0*/  PRMT R59, R61, 0x3340, R62 ;  /* 0x000033403d3b7816 */ /* 0x000fe2000000003e */
[C---:B------:R-:W-:Y:S01]  /*28700*/  VIADD R61, R6.reuse, 0x1 ;  /* 0x00000001063d7836 */ /* 0x040fe20000000000 */
[----:B------:R-:W-:Y:S01]  /*28710*/  LOP3.LUT R63, R63, 0xffff, RZ, 0xc0, !PT ;  /* 0x0000ffff3f3f7812 */ /* 0x000fe200078ec0ff */
[----:B------:R-:W-:Y:S01]  /*28720*/  VIADD R62, R6, 0xe ;  /* 0x0000000e063e7836 */ /* 0x000fe20000000000 */
[----:B------:R-:W-:-:S02]  /*28730*/  PRMT R4, R4, 0x5410, R5 ;  /* 0x0000541004047816 */ /* 0x000fc40000000005 */
[----:B------:R-:W-:Y:S02]  /*28740*/  LOP3.LUT R61, R61, 0xffff, RZ, 0xc0, !PT ;  /* 0x0000ffff3d3d7812 */ /* 0x000fe400078ec0ff */
[----:B------:R-:W-:Y:S02]  /*28750*/  LOP3.LUT R62, R62, 0xffff, RZ, 0xc0, !PT ;  /* 0x0000ffff3e3e7812 */ /* 0x000fe400078ec0ff */
        /* <DEDUP_REMOVED lines=12> */
[----:B0-----:R-:W-:-:S07]  /*28820*/  IMAD.MOV.U32 R4, RZ, RZ, R57 ;  /* 0x000000ffff047224 */ /* 0x001fce00078e0039 */
.L_x_777:
[----:B------:R-:W-:-:S13]  /*28830*/  LOP3.LUT P2, RZ, R55, 0xf, RZ, 0xc0, !PT ;  /* 0x0000000f37ff7812 */ /* 0x000fda000784c0ff */
[----:B------:R-:W-:Y:S05]  /*28840*/  @!P2 BRA `(.L_x_776) ;  /* 0x0000000000aca947 */ /* 0x000fea0003800000 */
[----:B------:R-:W-:Y:S02]  /*28850*/  ISETP.GE.U32.AND P2, PT, R53, 0x7, PT ;  /* 0x000000073500780c */ /* 0x000fe40003f46070 */
[----:B------:R-:W-:-:S11]  /*28860*/  LOP3.LUT P3, RZ, R43, 0x7, RZ, 0xc0, !PT ;  /* 0x000000072bff7812 */ /* 0x000fd6000786c0ff */
        /* <DEDUP_REMOVED lines=18> */
.L_x_779:
[----:B------:R-:W-:Y:S05]  /*28990*/  @!P3 BRA `(.L_x_776) ;  /* 0x000000000058b947 */ /* 0x000fea0003800000 */
[----:B------:R-:W-:Y:S02]  /*289a0*/  ISETP.GE.U32.AND P2, PT, R54, 0x3, PT ;  /* 0x000000033600780c */ /* 0x000fe40003f46070 */
[----:B------:R-:W-:-:S11]  /*289b0*/  ISETP.NE.AND P3, PT, R58, RZ, PT ;  /* 0x000000ff3a00720c */ /* 0x000fd60003f65270 */
[----:B------:R-:W-:Y:S05]  /*289c0*/  @!P2 BRA `(.L_x_780) ;  /* 0x000000000024a947 */ /* 0x000fea0003800000 */
[----:B-1----:R-:W-:Y:S01]  /*289d0*/  IMAD.IADD R5, R1, 0x1, R4 ;  /* 0x0000000101057824 */ /* 0x002fe200078e0204 */
        /* <DEDUP_REMOVED lines=8> */
.L_x_780:
[----:B------:R-:W-:Y:S05]  /*28a60*/  @!P3 BRA `(.L_x_776) ;  /* 0x000000000024b947 */ /* 0x000fea0003800000 */
[----:B-1----:R-:W-:Y:S01]  /*28a70*/  IMAD.IADD R7, R1, 0x1, R4 ;  /* 0x0000000101077824 */ /* 0x002fe200078e0204 */
[----:B------:R-:W-:-:S04]  /*28a80*/  ISETP.NE.AND P2, PT, R58, 0x1, PT ;  /* 0x000000013a00780c */ /* 0x000fc80003f45270 */
[----:B------:R0:W-:Y:S09]  /*28a90*/  STL.U8 [R7+0x14], R4 ;  /* 0x0000140407007387 */ /* 0x0001f20000100000 */
[----:B------:R-:W-:Y:S05]  /*28aa0*/  @!P2 BRA `(.L_x_776) ;  /* 0x000000000014a947 */ /* 0x000fea0003800000 */
[----:B------:R-:W-:Y:S01]  /*28ab0*/  ISETP.NE.AND P2, PT, R58, 0x2, PT ;  /* 0x000000023a00780c */ /* 0x000fe20003f45270 */
[----:B--2---:R-:W-:-:S05]  /*28ac0*/  VIADD R5, R4, 0x1 ;  /* 0x0000000104057836 */ /* 0x004fca0000000000 */
[----:B------:R3:W-:Y:S07]  /*28ad0*/  STL.U8 [R7+0x15], R5 ;  /* 0x0000150507007387 */ /* 0x0007ee0000100000 */
[----:B0-----:R-:W-:-:S05]  /*28ae0*/  @P2 VIADD R4, R4, 0x2 ;  /* 0x0000000204042836 */ /* 0x001fca0000000000 */
[----:B------:R3:W-:Y:S02]  /*28af0*/  @P2 STL.U8 [R7+0x16], R4 ;  /* 0x0000160407002387 */ /* 0x0007e40000100000 */
.L_x_776:
[----:B------:R-:W-:Y:S01]  /*28b00*/  BSSY.RECONVERGENT B2, `(.L_x_781) ;  /* 0x000024e000027945 */ /* 0x000fe20003800200 */
.L_x_850:
[----:B----4-:R-:W4:Y:S01]  /*28b10*/  LDCU UR4, c[0x3][0x1b3c] ;  /* 0x00c36780ff0477ac */ /* 0x010f220008000800 */
[----:B-12---:R-:W-:Y:S01]  /*28b20*/  IMAD.MOV.U32 R60, RZ, RZ, RZ ;  /* 0x000000ffff3c7224 */ /* 0x006fe200078e00ff */
[----:B----4-:R-:W-:-:S09]  /*28b30*/  UISETP.GT.AND UP0, UPT, UR4, URZ, UPT ;  /* 0x000000ff0400728c */ /* 0x010fd2000bf04270 */
[----:B0--3--:R-:W-:Y:S05]  /*28b40*/  BRA.U !UP0, `(.L_x_782) ;  /* 0x0000001908f47547 */ /* 0x009fea000b800000 */
[----:B------:R-:W-:Y:S01]  /*28b50*/  UISETP.GE.AND UP0, UPT, UR4, 0x4, UPT ;  /* 0x000000040400788c */ /* 0x000fe2000bf06270 */
[----:B------:R-:W-:Y:S02]  /*28b60*/  HFMA2 R6, -RZ, RZ, 0, 0 ;  /* 0x00000000ff067431 */ /* 0x000fe400000001ff */
[----:B------:R-:W-:Y:S02]  /*28b70*/  IMAD.MOV.U32 R56, RZ, RZ, RZ ;  /* 0x000000ffff387224 */ /* 0x000fe400078e00ff */
[----:B0--3--:R-:W-:-:S04]  /*28b80*/  IMAD.MOV.U32 R4, RZ, RZ, RZ ;  /* 0x000000ffff047224 */ /* 0x009fc800078e00ff */
[----:B------:R-:W-:Y:S05]  /*28b90*/  BRA.U !UP0, `(.L_x_783) ;  /* 0x0000000908587547 */ /* 0x000fea000b800000 */
[----:B------:R-:W-:Y:S01]  /*28ba0*/  CS2R R4, SRZ ;  /* 0x0000000000047805 */ /* 0x000fe2000001ff00 */
[----:B------:R-:W-:-:S07]  /*28bb0*/  IMAD.MOV.U32 R6, RZ, RZ, RZ ;  /* 0x000000ffff067224 */ /* 0x000fce00078e00ff */
.L_x_811:
[----:B------:R-:W-:-:S13]  /*28bc0*/  ISETP.GE.AND P3, PT, R6, R34, PT ;  /* 0x000000220600720c */ /* 0x000fda0003f66270 */
[----:B------:R-:W-:-:S05]  /*28bd0*/  @P3 IMAD.IADD R59, R1, 0x1, R4 ;  /* 0x00000001013b3824 */ /* 0x000fca00078e0204 */
[----:B01----:R-:W2:Y:S01]  /*28be0*/  @P3 LDL.U8 R56, [R59+0x14] ;  /* 0x000014003b383983 */ /* 0x003ea20000100000 */
[----:B------:R-:W-:Y:S01]  /*28bf0*/  IMAD.IADD R7, R1, 0x1, R5 ;  /* 0x0000000101077824 */ /* 0x000fe200078e0205 */
[----:B------:R-:W-:Y:S01]  /*28c00*/  BSSY.RECONVERGENT B4, `(.L_x_784) ;  /* 0x0000021000047945 */ /* 0x000fe20003800200 */
[----:B------:R-:W-:Y:S02]  /*28c10*/  VIADD R5, R5, 0x4 ;  /* 0x0000000405057836 */ /* 0x000fe40000000000 */
[----:B--2---:R-:W-:-:S06]  /*28c20*/  @P3 IMAD.IADD R56, R1, 0x1, R56 ;  /* 0x0000000101383824 */ /* 0x004fcc00078e0238 */
[----:B------:R-:W5:Y:S01]  /*28c30*/  @P3 LDL.U8 R56, [R56+0x4065] ;  /* 0x0040650038383983 */ /* 0x000f620000100000 */
[----:B------:R-:W-:Y:S01]  /*28c40*/  BSSY.RELIABLE B5, `(.L_x_785) ;  /* 0x0000017000057945 */ /* 0x000fe20003800100 */
[----:B------:R-:W-:-:S03]  /*28c50*/  ISETP.NE.AND P2, PT, R5, R12, PT ;  /* 0x0000000c0500720c */ /* 0x000fc60003f45270 */
[----:B------:R-:W-:Y:S10]  /*28c60*/  @P3 BRA `(.L_x_786) ;  /* 0x0000000000503947 */ /* 0x000ff40003800000 */
[----:B------:R-:W-:-:S13]  /*28c70*/  ISETP.GE.AND P3, PT, R4, R51, PT ;  /* 0x000000330400720c */ /* 0x000fda0003f66270 */
[----:B------:R-:W-:Y:S05]  /*28c80*/  @P3 BREAK.RELIABLE B5 ;  /* 0x0000000000053942 */ /* 0x000fea0003800100 */
[----:B------:R-:W-:Y:S05]  /*28c90*/  @!P3 BRA `(.L_x_787) ;  /* 0x000000000014b947 */ /* 0x000fea0003800000 */
[----:B------:R-:W-:-:S05]  /*28ca0*/  IMAD.IADD R59, R1, 0x1, R6 ;  /* 0x00000001013b7824 */ /* 0x000fca00078e0206 */
[----:B-----5:R-:W2:Y:S02]  /*28cb0*/  LDL.U8 R56, [R59] ;  /* 0x000000003b387983 */ /* 0x020ea40000100000 */
[----:B--2---:R-:W-:-:S06]  /*28cc0*/  IMAD.IADD R56, R1, 0x1, R56 ;  /* 0x0000000101387824 */ /* 0x004fcc00078e0238 */
[----:B------:R-:W5:Y:S01]  /*28cd0*/  LDL.U8 R56, [R56+0x4050] ;  /* 0x0040500038387983 */ /* 0x000f620000100000 */
[----:B------:R-:W-:Y:S05]  /*28ce0*/  BRA `(.L_x_788) ;  /* 0x0000000000407947 */ /* 0x000fea0003800000 */
.L_x_787:
[C---:B------:R-:W-:Y:S01]  /*28cf0*/  IADD3 R60, PT, PT, R1.reuse, R4, RZ ;  /* 0x00000004013c7210 */ /* 0x040fe20007ffe0ff */
[----:B------:R-:W-:-:S05]  /*28d00*/  IMAD.IADD R59, R1, 0x1, R6 ;  /* 0x00000001013b7824 */ /* 0x000fca00078e0206 */
        /* <DEDUP_REMOVED lines=10> */
.L_x_786:
[----:B------:R-:W-:Y:S05]  /*28db0*/  BSYNC.RELIABLE B5 ;  /* 0x0000000000057941 */ /* 0x000fea0003800100 */
.L_x_785:
[----:B-----5:R1:W-:Y:S01]  /*28dc0*/  STL.U8 [R7+0x28], R56 ;  /* 0x0000283807007387 */ /* 0x0203e20000100000 */
[----:B------:R-:W-:Y:S01]  /*28dd0*/  VIADD R4, R4, 0x1 ;  /* 0x0000000104047836 */ /* 0x000fe20000000000 */
[----:B------:R-:W-:Y:S06]  /*28de0*/  BRA `(.L_x_789) ;  /* 0x0000000000087947 */ /* 0x000fec0003800000 */
.L_x_788:
[----:B-----5:R0:W-:Y:S01]  /*28df0*/  STL.U8 [R7+0x28], R56 ;  /* 0x0000283807007387 */ /* 0x0201e20000100000 */
[----:B------:R-:W-:-:S07]  /*28e00*/  VIADD R6, R6, 0x1 ;  /* 0x0000000106067836 */ /* 0x000fce0000000000 */
.L_x_789:
[----:B------:R-:W-:Y:S05]  /*28e10*/  BSYNC.RECONVERGENT B4 ;  /* 0x0000000000047941 */ /* 0x000fea0003800200 */
.L_x_784:
[----:B------:R-:W-:Y:S01]  /*28e20*/  ISETP.GE.AND P3, PT, R6, R34, PT ;  /* 0x000000220600720c */ /* 0x000fe20003f66270 */
        /* <DEDUP_REMOVED lines=8> */
.L_x_792:
[----:B------:R-:W-:-:S13]  /*28eb0*/  ISETP.GE.AND P3, PT, R4, R51, PT ;  /* 0x000000330400720c */ /* 0x000fda0003f66270 */
[----:B------:R-:W-:Y:S05]  /*28ec0*/  @P3 BREAK.RELIABLE B5 ;  /* 0x0000000000053942 */ /* 0x000fea0003800100 */
[----:B------:R-:W-:Y:S05]  /*28ed0*/  @!P3 BRA `(.L_x_794) ;  /* 0x000000000014b947 */ /* 0x000fea0003800000 */
[----:B------:R-:W-:-:S05]  /*28ee0*/  IMAD.IADD R59, R1, 0x1, R6 ;  /* 0x00000001013b7824 */ /* 0x000fca00078e0206 */
[----:B01----:R-:W2:Y:S02]  /*28ef0*/  LDL.U8 R56, [R59] ;  /* 0x000000003b387983 */ /* 0x003ea40000100000 */
[----:B--2---:R-:W-:-:S06]  /*28f00*/  IMAD.IADD R56, R1, 0x1, R56 ;  /* 0x0000000101387824 */ /* 0x004fcc00078e0238 */
[----:B------:R-:W5:Y:S01]  /*28f10*/  LDL.U8 R56, [R56+0x4050] ;  /* 0x0040500038387983 */ /* 0x000f620000100000 */
[----:B------:R-:W-:Y:S05]  /*28f20*/  BRA `(.L_x_795) ;  /* 0x0000000000407947 */ /* 0x000fea0003800000 */
.L_x_794:
        /* <DEDUP_REMOVED lines=12> */
.L_x_793:
[----:B------:R-:W-:Y:S05]  /*28ff0*/  BSYNC.RELIABLE B5 ;  /* 0x0000000000057941 */ /* 0x000fea0003800100 */
.L_x_791:
[----:B-----5:R0:W-:Y:S01]  /*29000*/  STL.U8 [R7+0x29], R56 ;  /* 0x0000293807007387 */ /* 0x0201e20000100000 */
[----:B------:R-:W-:Y:S01]  /*29010*/  VIADD R4, R4, 0x1 ;  /* 0x0000000104047836 */ /* 0x000fe20000000000 */
[----:B------:R-:W-:Y:S06]  /*29020*/  BRA `(.L_x_796) ;  /* 0x0000000000087947 */ /* 0x000fec0003800000 */
.L_x_795:
[----:B-----5:R1:W-:Y:S01]  /*29030*/  STL.U8 [R7+0x29], R56 ;  /* 0x0000293807007387 */ /* 0x0203e20000100000 */
[----:B------:R-:W-:-:S07]  /*29040*/  VIADD R6, R6, 0x1 ;  /* 0x0000000106067836 */ /* 0x000fce0000000000 */
.L_x_796:
[----:B------:R-:W-:Y:S05]  /*29050*/  BSYNC.RECONVERGENT B4 ;  /* 0x0000000000047941 */ /* 0x000fea0003800200 */
.L_x_790:
        /* <DEDUP_REMOVED lines=9> */
.L_x_799:
[----:B------:R-:W-:-:S13]  /*290f0*/  ISETP.GE.AND P3, PT, R4, R51, PT ;  /* 0x000000330400720c */ /* 0x000fda0003f66270 */
[----:B------:R-:W-:Y:S05]  /*29100*/  @P3 BREAK.RELIABLE B5 ;  /* 0x0000000000053942 */ /* 0x000fea0003800100 */
[----:B------:R-:W-:Y:S05]  /*29110*/  @!P3 BRA `(.L_x_801) ;  /* 0x000000000014b947 */ /* 0x000fea0003800000 */
[----:B------:R-:W-:-:S05]  /*29120*/  IMAD.IADD R59, R1, 0x1, R6 ;  /* 0x00000001013b7824 */ /* 0x000fca00078e0206 */
[----:B01----:R-:W2:Y:S02]  /*29130*/  LDL.U8 R56, [R59] ;  /* 0x000000003b387983 */ /* 0x003ea40000100000 */
[----:B--2---:R-:W-:-:S06]  /*29140*/  IADD3 R56, PT, PT, R1, R56, RZ ;  /* 0x0000003801387210 */ /* 0x004fcc0007ffe0ff */
[----:B------:R-:W5:Y:S01]  /*29150*/  LDL.U8 R56, [R56+0x4050] ;  /* 0x0040500038387983 */ /* 0x000f620000100000 */
[----:B------:R-:W-:Y:S05]  /*29160*/  BRA `(.L_x_802) ;  /* 0x0000000000407947 */ /* 0x000fea0003800000 */
.L_x_801:
        /* <DEDUP_REMOVED lines=12> */
.L_x_800:
[----:B------:R-:W-:Y:S05]  /*29230*/  BSYNC.RELIABLE B5 ;  /* 0x0000000000057941 */ /* 0x000fea0003800100 */
.L_x_798:
[----:B-----5:R1:W-:Y:S01]  /*29240*/  STL.U8 [R7+0x2a], R56 ;  /* 0x00002a3807007387 */ /* 0x0203e20000100000 */
[----:B------:R-:W-:Y:S01]  /*29250*/  VIADD R4, R4, 0x1 ;  /* 0x0000000104047836 */ /* 0x000fe20000000000 */
[----:B------:R-:W-:Y:S06]  /*29260*/  BRA `(.L_x_803) ;  /* 0x0000000000087947 */ /* 0x000fec0003800000 */
.L_x_802:
[----:B-----5:R0:W-:Y:S01]  /*29270*/  STL.U8 [R7+0x2a], R56 ;  /* 0x00002a3807007387 */ /* 0x0201e20000100000 */
[----:B------:R-:W-:-:S07]  /*29280*/  VIADD R6, R6, 0x1 ;  /* 0x0000000106067836 */ /* 0x000fce0000000000 */
.L_x_803:
[----:B------:R-:W-:Y:S05]  /*29290*/  BSYNC.RECONVERGENT B4 ;  /* 0x0000000000047941 */ /* 0x000fea0003800200 */
.L_x_797:
        /* <DEDUP_REMOVED lines=9> */
.L_x_806:
[----:B------:R-:W-:-:S13]  /*29330*/  ISETP.GE.AND P3, PT, R4, R51, PT ;  /* 0x000000330400720c */ /* 0x000fda0003f66270 */
[----:B------:R-:W-:Y:S05]  /*29340*/  @P3 BREAK.RELIABLE B5 ;  /* 0x0000000000053942 */ /* 0x000fea0003800100 */
[----:B------:R-:W-:Y:S05]  /*29350*/  @!P3 BRA `(.L_x_808) ;  /* 0x000000000014b947 */ /* 0x000fea0003800000 */
[----:B------:R-:W-:-:S05]  /*29360*/  IADD3 R59, PT, PT, R1, R6, RZ ;  /* 0x00000006013b7210 */ /* 0x000fca0007ffe0ff */
[----:B01----:R-:W2:Y:S02]  /*29370*/  LDL.U8 R56, [R59] ;  /* 0x000000003b387983 */ /* 0x003ea40000100000 */
[----:B--2---:R-:W-:-:S06]  /*29380*/  IMAD.IADD R56, R1, 0x1, R56 ;  /* 0x0000000101387824 */ /* 0x004fcc00078e0238 */
[----:B------:R-:W5:Y:S01]  /*29390*/  LDL.U8 R56, [R56+0x4050] ;  /* 0x0040500038387983 */ /* 0x000f620000100000 */
[----:B------:R-:W-:Y:S05]  /*293a0*/  BRA `(.L_x_809) ;  /* 0x0000000000407947 */ /* 0x000fea0003800000 */
.L_x_808:
        /* <DEDUP_REMOVED lines=12> */
.L_x_807:
[----:B------:R-:W-:Y:S05]  /*29470*/  BSYNC.RELIABLE B5 ;  /* 0x0000000000057941 */ /* 0x000fea0003800100 */
.L_x_805:
[----:B-----5:R1:W-:Y:S01]  /*29480*/  STL.U8 [R7+0x2b], R56 ;  /* 0x00002b3807007387 */ /* 0x0203e20000100000 */
[----:B------:R-:W-:Y:S01]  /*29490*/  VIADD R4, R4, 0x1 ;  /* 0x0000000104047836 */ /* 0x000fe20000000000 */
[----:B------:R-:W-:Y:S06]  /*294a0*/  BRA `(.L_x_810) ;  /* 0x0000000000087947 */ /* 0x000fec0003800000 */
.L_x_809:
[----:B-----5:R0:W-:Y:S01]  /*294b0*/  STL.U8 [R7+0x2b], R56 ;  /* 0x00002b3807007387 */ /* 0x0201e20000100000 */
[----:B------:R-:W-:-:S07]  /*294c0*/  VIADD R6, R6, 0x1 ;  /* 0x0000000106067836 */ /* 0x000fce0000000000 */
.L_x_810:
[----:B------:R-:W-:Y:S05]  /*294d0*/  BSYNC.RECONVERGENT B4 ;  /* 0x0000000000047941 */ /* 0x000fea0003800200 */
.L_x_804:
[----:B------:R-:W-:Y:S05]  /*294e0*/  @P2 BRA `(.L_x_811) ;  /* 0xfffffff400b42947 */ /* 0x000fea000383ffff */
[----:B01----:R-:W-:-:S07]  /*294f0*/  IMAD.MOV.U32 R56, RZ, RZ, R12 ;  /* 0x000000ffff387224 */ /* 0x003fce00078e000c */
.L_x_783:
[----:B------:R-:W-:-:S13]  /*29500*/  ISETP.NE.AND P2, PT, R13, RZ, PT ;  /* 0x000000ff0d00720c */ /* 0x000fda0003f45270 */
[----:B------:R-:W-:Y:S05]  /*29510*/  @!P2 BRA `(.L_x_812) ;  /* 0x0000000400bca947 */ /* 0x000fea0003800000 */
[----:B------:R-:W-:Y:S01]  /*29520*/  ISETP.GE.AND P2, PT, R6, R34, PT ;  /* 0x000000220600720c */ /* 0x000fe20003f46270 */
[----:B------:R-:W-:Y:S04]  /*29530*/  BSSY.RECONVERGENT B4, `(.L_x_813) ;  /* 0x0000023000047945 */ /* 0x000fe80003800200 */
[----:B------:R-:W-:Y:S01]  /*29540*/  BSSY.RELIABLE B5, `(.L_x_814) ;  /* 0x000001c000057945 */ /* 0x000fe20003800100 */
[----:B------:R-:W-:-:S07]  /*29550*/  IADD3 R5, PT, PT, R1, R56, RZ ;  /* 0x0000003801057210 */ /* 0x000fce0007ffe0ff */
[----:B------:R-:W-:Y:S05]  /*29560*/  @!P2 BRA `(.L_x_815) ;  /* 0x000000000014a947 */ /* 0x000fea0003800000 */
[----:B------:R-:W-:-:S05]  /*29570*/  IMAD.IADD R7, R1, 0x1, R4 ;  /* 0x0000000101077824 */ /* 0x000fca00078e0204 */
[----:B------:R-:W2:Y:S02]  /*29580*/  LDL.U8 R56, [R7+0x14] ;  /* 0x0000140007387983 */ /* 0x000ea40000100000 */
[----:B--2---:R-:W-:-:S06]  /*29590*/  IMAD.IADD R56, R1, 0x1, R56 ;  /* 0x0000000101387824 */ /* 0x004fcc00078e0238 */
[----:B------:R-:W5:Y:S01]  /*295a0*/  LDL.U8 R56, [R56+0x4065] ;  /* 0x0040650038387983 */ /* 0x000f620000100000 */
[----:B------:R-:W-:Y:S05]  /*295b0*/  BRA `(.L_x_816) ;  /* 0x0000000000507947 */ /* 0x000fea0003800000 */
.L_x_815:
[----:B------:R-:W-:-:S13]  /*295c0*/  ISETP.GE.AND P2, PT, R4, R51, PT ;  /* 0x000000330400720c */ /* 0x000fda0003f46270 */
[----:B------:R-:W-:Y:S05]  /*295d0*/  @P2 BREAK.RELIABLE B5 ;  /* 0x0000000000052942 */ /* 0x000fea0003800100 */
[----:B------:R-:W-:Y:S05]  /*295e0*/  @!P2 BRA `(.L_x_817) ;  /* 0x000000000014a947 */ /* 0x000fea0003800000 */
[----:B------:R-:W-:-:S05]  /*295f0*/  IMAD.IADD R7, R1, 0x1, R6 ;  /* 0x0000000101077824 */ /* 0x000fca00078e0206 */
[----:B------:R-:W2:Y:S02]  /*29600*/  LDL.U8 R56, [R7] ;  /* 0x0000000007387983 */ /* 0x000ea40000100000 */
[----:B--2---:R-:W-:-:S06]  /*29610*/  IMAD.IADD R56, R1, 0x1, R56 ;  /* 0x0000000101387824 */ /* 0x004fcc00078e0238 */
[----:B------:R-:W5:Y:S01]  /*29620*/  LDL.U8 R56, [R56+0x4050] ;  /* 0x0040500038387983 */ /* 0x000f620000100000 */
[----:B------:R-:W-:Y:S05]  /*29630*/  BRA `(.L_x_818) ;  /* 0x0000000000407947 */ /* 0x000fea0003800000 */
.L_x_817:
        /* <DEDUP_REMOVED lines=12> */
.L_x_816:
[----:B------:R-:W-:Y:S05]  /*29700*/  BSYNC.RELIABLE B5 ;  /* 0x0000000000057941 */ /* 0x000fea0003800100 */
.L_x_814:
[----:B-----5:R0:W-:Y:S01]  /*29710*/  STL.U8 [R5+0x28], R56 ;  /* 0x0000283805007387 */ /* 0x0201e20000100000 */
[----:B------:R-:W-:Y:S01]  /*29720*/  IADD3 R4, PT, PT, R4, 0x1, RZ ;  /* 0x0000000104047810 */ /* 0x000fe20007ffe0ff */
[----:B------:R-:W-:Y:S06]  /*29730*/  BRA `(.L_x_819) ;  /* 0x0000000000087947 */ /* 0x000fec0003800000 */
.L_x_818:
[----:B-----5:R1:W-:Y:S01]  /*29740*/  STL.U8 [R5+0x28], R56 ;  /* 0x0000283805007387 */ /* 0x0203e20000100000 */
[----:B------:R-:W-:-:S07]  /*29750*/  VIADD R6, R6, 0x1 ;  /* 0x0000000106067836 */ /* 0x000fce0000000000 */
.L_x_819:
[----:B------:R-:W-:Y:S05]  /*29760*/  BSYNC.RECONVERGENT B4 ;  /* 0x0000000000047941 */ /* 0x000fea0003800200 */
.L_x_813:
[----:B------:R-:W-:Y:S01]  /*29770*/  ISETP.NE.AND P2, PT, R13, 0x1, PT ;  /* 0x000000010d00780c */ /* 0x000fe20003f45270 */
[----:B------:R-:W-:-:S12]  /*29780*/  BSSY.RECONVERGENT B4, `(.L_x_812) ;  /* 0x0000048000047945 */ /* 0x000fd80003800200 */
[----:B------:R-:W-:Y:S05]  /*29790*/  @!P2 BRA `(.L_x_820) ;  /* 0x000000040018a947 */ /* 0x000fea0003800000 */
        /* <DEDUP_REMOVED lines=9> */
.L_x_823:
        /* <DEDUP_REMOVED lines=8> */
.L_x_825:
        /* <DEDUP_REMOVED lines=12> */
.L_x_824:
[----:B------:R-:W-:Y:S05]  /*29970*/  BSYNC.RELIABLE B6 ;  /* 0x0000000000067941 */ /* 0x000fea0003800100 */
.L_x_822:
[----:B-----5:R1:W-:Y:S01]  /*29980*/  STL.U8 [R5+0x29], R56 ;  /* 0x0000293805007387 */ /* 0x0203e20000100000 */
[----:B------:R-:W-:Y:S01]  /*29990*/  VIADD R4, R4, 0x1 ;  /* 0x0000000104047836 */ /* 0x000fe20000000000 */
[----:B------:R-:W-:Y:S06]  /*299a0*/  BRA `(.L_x_827) ;  /* 0x0000000000087947 */ /* 0x000fec0003800000 */
.L_x_826:
[----:B-----5:R0:W-:Y:S01]  /*299b0*/  STL.U8 [R5+0x29], R56 ;  /* 0x0000293805007387 */ /* 0x0201e20000100000 */
[----:B------:R-:W-:-:S07]  /*299c0*/  VIADD R6, R6, 0x1 ;  /* 0x0000000106067836 */ /* 0x000fce0000000000 */
.L_x_827:
[----:B------:R-:W-:Y:S05]  /*299d0*/  BSYNC.RECONVERGENT B5 ;  /* 0x0000000000057941 */ /* 0x000fea0003800200 */
.L_x_821:
[----:B------:R-:W-:-:S13]  /*299e0*/  ISETP.NE.AND P2, PT, R13, 0x2, PT ;  /* 0x000000020d00780c */ /* 0x000fda0003f45270 */
[----:B------:R-:W-:Y:S05]  /*299f0*/  @!P2 BRA `(.L_x_820) ;  /* 0x000000000080a947 */ /* 0x000fea0003800000 */
[----:B------:R-:W-:Y:S01]  /*29a00*/  ISETP.GE.AND P2, PT, R6, R34, PT ;  /* 0x000000220600720c */ /* 0x000fe20003f46270 */
[----:B------:R-:W-:-:S12]  /*29a10*/  BSSY.RELIABLE B5, `(.L_x_828) ;  /* 0x000001b000057945 */ /* 0x000fd80003800100 */
[----:B------:R-:W-:Y:S05]  /*29a20*/  @!P2 BRA `(.L_x_829) ;  /* 0x000000000014a947 */ /* 0x000fea0003800000 */
[----:B------:R-:W-:-:S05]  /*29a30*/  IMAD.IADD R6, R1, 0x1, R4 ;  /* 0x0000000101067824 */ /* 0x000fca00078e0204 */
[----:B------:R-:W2:Y:S02]  /*29a40*/  LDL.U8 R4, [R6+0x14] ;  /* 0x0000140006047983 */ /* 0x000ea40000100000 */
[----:B--2---:R-:W-:-:S06]  /*29a50*/  IMAD.IADD R4, R1, 0x1, R4 ;  /* 0x0000000101047824 */ /* 0x004fcc00078e0204 */
[----:B------:R-:W5:Y:S01]  /*29a60*/  LDL.U8 R4, [R4+0x4065] ;  /* 0x0040650004047983 */ /* 0x000f620000100000 */
[----:B------:R-:W-:Y:S05]  /*29a70*/  BRA `(.L_x_830) ;  /* 0x0000000000507947 */ /* 0x000fea0003800000 */
.L_x_829:
        /* <DEDUP_REMOVED lines=8> */
.L_x_831:
[C---:B------:R-:W-:Y:S02]  /*29b00*/  IMAD.IADD R7, R1.reuse, 0x1, R6 ;  /* 0x0000000101077824 */ /* 0x040fe400078e0206 */
[----:B------:R-:W-:-:S03]  /*29b10*/  IMAD.IADD R6, R1, 0x1, R4 ;  /* 0x0000000101067824 */ /* 0x000fc600078e0204 */
[----:B------:R-:W2:Y:S04]  /*29b20*/  LDL.U8 R4, [R7] ;  /* 0x0000000007047983 */ /* 0x000ea80000100000 */
[----:B------:R-:W0:Y:S01]  /*29b30*/  LDL.U8 R6, [R6+0x14] ;  /* 0x0000140006067983 */ /* 0x000e220000100000 */
[C---:B--2---:R-:W-:Y:S01]  /*29b40*/  IADD3 R4, PT, PT, R1.reuse, R4, RZ ;  /* 0x0000000401047210 */ /* 0x044fe20007ffe0ff */
[----:B01----:R-:W-:-:S05]  /*29b50*/  IMAD.IADD R56, R1, 0x1, R6 ;  /* 0x0000000101387824 */ /* 0x003fca00078e0206 */
[----:B------:R-:W2:Y:S04]  /*29b60*/  LDL.U8 R4, [R4+0x4050] ;  /* 0x0040500004047983 */ /* 0x000ea80000100000 */
[----:B------:R-:W2:Y:S02]  /*29b70*/  LDL.U8 R59, [R56+0x4065] ;  /* 0x00406500383b7983 */ /* 0x000ea40000100000 */
[----:B--2---:R-:W-:-:S13]  /*29b80*/  ISETP.GE.U32.AND P2, PT, R4, R59, PT ;  /* 0x0000003b0400720c */ /* 0x004fda0003f46070 */
[----:B------:R-:W-:Y:S05]  /*29b90*/  @!P2 BREAK.RELIABLE B5 ;  /* 0x000000000005a942 */ /* 0x000fea0003800100 */
[----:B------:R-:W-:Y:S05]  /*29ba0*/  @!P2 BRA `(.L_x_832) ;  /* 0x000000000010a947 */ /* 0x000fea0003800000 */
[----:B------:R-:W-:-:S07]  /*29bb0*/  PRMT R4, R59, 0x7610, R4 ;  /* 0x000076103b047816 */ /* 0x000fce0000000004 */
.L_x_830:
[----:B------:R-:W-:Y:S05]  /*29bc0*/  BSYNC.RELIABLE B5 ;  /* 0x0000000000057941 */ /* 0x000fea0003800100 */
.L_x_828:
[----:B-----5:R3:W-:Y:S01]  /*29bd0*/  STL.U8 [R5+0x2a], R4 ;  /* 0x00002a0405007387 */ /* 0x0207e20000100000 */
[----:B------:R-:W-:Y:S05]  /*29be0*/  BRA `(.L_x_820) ;  /* 0x0000000000047947 */ /* 0x000fea0003800000 */
.L_x_832:
[----:B-----5:R2:W-:Y:S02]  /*29bf0*/  STL.U8 [R5+0x2a], R4 ;  /* 0x00002a0405007387 */ /* 0x0205e40000100000 */
.L_x_820:
[----:B------:R-:W-:Y:S05]  /*29c00*/  BSYNC.RECONVERGENT B4 ;  /* 0x0000000000047941 */ /* 0x000fea0003800200 */
.L_x_812:
[----:B------:R-:W4:Y:S01]  /*29c10*/  LDCU UR4, c[0x3][0x1b3c] ;  /* 0x00c36780ff0477ac */ /* 0x000f220008000800 */
[----:B--23--:R-:W-:Y:S02]  /*29c20*/  IMAD.MOV.U32 R4, RZ, RZ, RZ ;  /* 0x000000ffff047224 */ /* 0x00cfe400078e00ff */
[----:B------:R-:W-:Y:S01]  /*29c30*/  IMAD.MOV.U32 R60, RZ, RZ, RZ ;  /* 0x000000ffff3c7224 */ /* 0x000fe200078e00ff */
[----:B----4-:R-:W-:-:S09]  /*29c40*/  UISETP.GE.U32.AND UP0, UPT, UR4, 0x10, UPT ;  /* 0x000000100400788c */ /* 0x010fd2000bf06070 */
[----:B------:R-:W-:Y:S05]  /*29c50*/  BRA.U !UP0, `(.L_x_833) ;  /* 0x0000000508487547 */ /* 0x000fea000b800000 */
[----:B01----:R-:W-:Y:S02]  /*29c60*/  IMAD.MOV.U32 R56, RZ, RZ, RZ ;  /* 0x000000ffff387224 */ /* 0x003fe400078e00ff */
[----:B------:R-:W-:-:S07]  /*29c70*/  IMAD.MOV.U32 R60, RZ, RZ, RZ ;  /* 0x000000ffff3c7224 */ /* 0x000fce00078e00ff */
.L_x_834:
[----:B------:R-:W-:-:S05]  /*29c80*/  IMAD.IADD R65, R1, 0x1, R56 ;  /* 0x0000000101417824 */ /* 0x000fca00078e0238 */
[----:B------:R-:W2:Y:S04]  /*29c90*/  LDL.64 R4, [R65+0x28] ;  /* 0x0000280041047983 */ /* 0x000ea80000100a00 */
[----:B------:R0:W3:Y:S01]  /*29ca0*/  LDL.64 R6, [R65+0x30] ;  /* 0x0000300041067983 */ /* 0x0000e20000100a00 */
[----:B------:R-:W-:Y:S01]  /*29cb0*/  IMAD.MOV.U32 R59, RZ, RZ, 0x48 ;  /* 0x00000048ff3b7424 */ /* 0x000fe200078e00ff */
[C---:B--2---:R-:W-:Y:S02]  /*29cc0*/  PRMT R64, R4.reuse, 0x7771, RZ ;  /* 0x0000777104407816 */ /* 0x044fe400000000ff */
[C---:B------:R-:W-:Y:S02]  /*29cd0*/  PRMT R62, R4.reuse, 0x7770, RZ ;  /* 0x00007770043e7816 */ /* 0x040fe400000000ff */
[----:B------:R-:W-:Y:S01]  /*29ce0*/  PRMT R66, R4, 0x7772, RZ ;  /* 0x0000777204427816 */ /* 0x000fe200000000ff */
[--C-:B------:R-:W-:Y:S01]  /*29cf0*/  IMAD R63, R64, 0xa8, R59.reuse ;  /* 0x000000a8403f7824 */ /* 0x100fe200078e023b */
[----:B------:R-:W-:Y:S01]  /*29d00*/  PRMT R4, R4, 0x7773, RZ ;  /* 0x0000777304047816 */ /* 0x000fe200000000ff */
[----:B------:R-:W-:Y:S01]  /*29d10*/  IMAD R61, R62, 0xa8, R59 ;  /* 0x000000a83e3d7824 */ /* 0x000fe200078e023b */
[----:B------:R-:W-:-:S02]  /*29d20*/  PRMT R68, R5, 0x7770, RZ ;  /* 0x0000777005447816 */ /* 0x000fc400000000ff */
[C---:B------:R-:W-:Y:S01]  /*29d30*/  LEA R64, R56.reuse, R63, 0x2 ;  /* 0x0000003f38407211 */ /* 0x040fe200078e10ff */
[----:B------:R-:W-:Y:S02]  /*29d40*/  IMAD R62, R56, 0x4, R61 ;  /* 0x00000004383e7824 */ /* 0x000fe400078e023d */
[--C-:B------:R-:W-:Y:S02]  /*29d50*/  IMAD R63, R66, 0xa8, R59.reuse ;  /* 0x000000a8423f7824 */ /* 0x100fe400078e023b */
[----:B------:R1:W2:Y:S01]  /*29d60*/  LDC R61, c[0x3][R62+0x4] ;  /* 0x00c001003e3d7b82 */ /* 0x0002a20000000800 */
[----:B0-----:R-:W-:Y:S02]  /*29d70*/  IMAD R65, R4, 0xa8, R59 ;  /* 0x000000a804417824 */ /* 0x001fe400078e023b */
[----:B------:R-:W-:Y:S02]  /*29d80*/  IMAD R63, R56, 0x4, R63 ;  /* 0x00000004383f7824 */ /* 0x000fe400078e023f */
[----:B------:R-:W-:-:S02]  /*29d90*/  IMAD R67, R68, 0xa8, R59 ;  /* 0x000000a844437824 */ /* 0x000fc400078e023b */
[C---:B------:R-:W-:Y:S01]  /*29da0*/  IMAD R66, R56.reuse, 0x4, R65 ;  /* 0x0000000438427824 */ /* 0x040fe200078e0241 */
[----:B------:R-:W2:Y:S01]  /*29db0*/  LDC R64, c[0x3][R64+0x8] ;  /* 0x00c0020040407b82 */ /* 0x000ea20000000800 */
[----:B-1----:R-:W-:Y:S01]  /*29dc0*/  PRMT R62, R5, 0x7772, RZ ;  /* 0x00007772053e7816 */ /* 0x002fe200000000ff */
[----:B------:R-:W-:Y:S01]  /*29dd0*/  IMAD R68, R56, 0x4, R67 ;  /* 0x0000000438447824 */ /* 0x000fe200078e0243 */
[C---:B---3--:R-:W-:Y:S02]  /*29de0*/  PRMT R67, R6.reuse, 0x7771, RZ ;  /* 0x0000777106437816 */ /* 0x048fe400000000ff */
[----:B------:R-:W-:-:S03]  /*29df0*/  PRMT R65, R6, 0x7770, RZ ;  /* 0x0000777006417816 */ /* 0x000fc600000000ff */
[----:B------:R-:W0:Y:S01]  /*29e00*/  LDC R63, c[0x3][R63+0xc] ;  /* 0x00c003003f3f7b82 */ /* 0x000e220000000800 */
[--C-:B------:R-:W-:Y:S02]  /*29e10*/  IMAD R67, R67, 0xa8, R59.reuse ;  /* 0x000000a843437824 */ /* 0x100fe400078e023b */
[----:B------:R-:W-:-:S04]  /*29e20*/  IMAD R65, R65, 0xa8, R59 ;  /* 0x000000a841417824 */ /* 0x000fc800078e023b */
[----:B------:R-:W-:Y:S01]  /*29e30*/  IMAD R65, R56, 0x4, R65 ;  /* 0x0000000438417824 */ /* 0x000fe200078e0241 */
[----:B------:R1:W0:Y:S02]  /*29e40*/  LDC R4, c[0x3][R66+0x10] ;  /* 0x00c0040042047b82 */ /* 0x0002240000000800 */
[----:B-1----:R-:W-:Y:S02]  /*29e50*/  PRMT R66, R7, 0x7770, RZ ;  /* 0x0000777007427816 */ /* 0x002fe400000000ff */
[----:B--2---:R-:W-:Y:S02]  /*29e60*/  IADD3 R60, PT, PT, R64, R61, R60 ;  /* 0x0000003d403c7210 */ /* 0x004fe40007ffe03c */
[C---:B------:R-:W-:Y:S02]  /*29e70*/  PRMT R61, R5.reuse, 0x7771, RZ ;  /* 0x00007771053d7816 */ /* 0x040fe400000000ff */
[----:B------:R-:W-:-:S03]  /*29e80*/  PRMT R5, R5, 0x7773, RZ ;  /* 0x0000777305057816 */ /* 0x000fc600000000ff */
[--C-:B------:R-:W-:Y:S02]  /*29e90*/  IMAD R69, R61, 0xa8, R59.reuse ;  /* 0x000000a83d457824 */ /* 0x100fe400078e023b */
[--C-:B------:R-:W-:Y:S01]  /*29ea0*/  IMAD R61, R62, 0xa8, R59.reuse ;  /* 0x000000a83e3d7824 */ /* 0x100fe200078e023b */
[----:B------:R-:W-:Y:S01]  /*29eb0*/  PRMT R62, R7, 0x7771, RZ ;  /* 0x00007771073e7816 */ /* 0x000fe200000000ff */
[----:B------:R-:W-:Y:S02]  /*29ec0*/  IMAD R5, R5, 0xa8, R59 ;  /* 0x000000a805057824 */ /* 0x000fe400078e023b */
[C---:B------:R-:W-:Y:S02]  /*29ed0*/  IMAD R69, R56.reuse, 0x4, R69 ;  /* 0x0000000438457824 */ /* 0x040fe400078e0245 */
[----:B------:R-:W-:Y:S01]  /*29ee0*/  IMAD R61, R56, 0x4, R61 ;  /* 0x00000004383d7824 */ /* 0x000fe200078e023d */
[----:B0-----:R-:W-:Y:S01]  /*29ef0*/  IADD3 R4, PT, PT, R4, R63, R60 ;  /* 0x0000003f04047210 */ /* 0x001fe20007ffe03c */
[----:B------:R-:W-:Y:S01]  /*29f00*/  IMAD R64, R56, 0x4, R5 ;  /* 0x0000000438407824 */ /* 0x000fe200078e0205 */
[----:B------:R-:W-:Y:S01]  /*29f10*/  PRMT R60, R7, 0x7773, RZ ;  /* 0x00007773073c7816 */ /* 0x000fe200000000ff */
[----:B------:R-:W0:Y:S08]  /*29f20*/  LDC R5, c[0x3][R68+0x14] ;  /* 0x00c0050044057b82 */ /* 0x000e300000000800 */
[----:B------:R-:W0:Y:S08]  /*29f30*/  LDC R69, c[0x3][R69+0x18] ;  /* 0x00c0060045457b82 */ /* 0x000e300000000800 */
[----:B------:R-:W1:Y:S08]  /*29f40*/  LDC R61, c[0x3][R61+0x1c] ;  /* 0x00c007003d3d7b82 */ /* 0x000e700000000800 */
[----:B------:R-:W1:Y:S01]  /*29f50*/  LDC R64, c[0x3][R64+0x20] ;  /* 0x00c0080040407b82 */ /* 0x000e620000000800 */
[----:B0-----:R-:W-:-:S02]  /*29f60*/  IADD3 R4, PT, PT, R69, R5, R4 ;  /* 0x0000000545047210 */ /* 0x001fc40007ffe004 */
[----:B------:R-:W-:-:S05]  /*29f70*/  PRMT R5, R6, 0x7772, RZ ;  /* 0x0000777206057816 */ /* 0x000fca00000000ff */
[----:B------:R-:W-:-:S05]  /*29f80*/  IMAD R69, R5, 0xa8, R59 ;  /* 0x000000a805457824 */ /* 0x000fca00078e023b */
[----:B------:R-:W-:Y:S02]  /*29f90*/  LEA R69, R56, R69, 0x2 ;  /* 0x0000004538457211 */ /* 0x000fe400078e10ff */
[----:B-1----:R-:W-:Y:S01]  /*29fa0*/  IADD3 R4, PT, PT, R64, R61, R4 ;  /* 0x0000003d40047210 */ /* 0x002fe20007ffe004 */
[--C-:B------:R-:W-:Y:S01]  /*29fb0*/  IMAD R61, R62, 0xa8, R59.reuse ;  /* 0x000000a83e3d7824 */ /* 0x100fe200078e023b */
[----:B------:R-:W-:Y:S02]  /*29fc0*/  PRMT R64, R6, 0x7773, RZ ;  /* 0x0000777306407816 */ /* 0x000fe400000000ff */
[----:B------:R-:W-:Y:S01]  /*29fd0*/  PRMT R6, R7, 0x7772, RZ ;  /* 0x0000777207067816 */ /* 0x000fe200000000ff */
[--C-:B------:R-:W-:Y:S02]  /*29fe0*/  IMAD R7, R66, 0xa8, R59.reuse ;  /* 0x000000a842077824 */ /* 0x100fe400078e023b */
[--C-:B------:R-:W-:Y:S02]  /*29ff0*/  IMAD R63, R64, 0xa8, R59.reuse ;  /* 0x000000a8403f7824 */ /* 0x100fe400078e023b */
[----:B------:R-:W-:-:S02]  /*2a000*/  IMAD R5, R6, 0xa8, R59 ;  /* 0x000000a806057824 */ /* 0x000fc400078e023b */
[C---:B------:R-:W-:Y:S02]  /*2a010*/  IMAD R6, R56.reuse, 0x4, R67 ;  /* 0x0000000438067824 */ /* 0x040fe400078e0243 */
[----:B------:R-:W-:Y:S02]  /*2a020*/  IMAD R62, R56, 0x4, R63 ;  /* 0x00000004383e7824 */ /* 0x000fe400078e023f */
[----:B------:R-:W0:Y:S01]  /*2a030*/  LDC R63, c[0x3][R65+0x24] ;  /* 0x00c00900413f7b82 */ /* 0x000e220000000800 */
[----:B------:R-:W-:Y:S02]  /*2a040*/  IMAD R59, R60, 0xa8, R59 ;  /* 0x000000a83c3b7824 */ /* 0x000fe400078e023b */
[C---:B------:R-:W-:Y:S02]  /*2a050*/  IMAD R61, R56.reuse, 0x4, R61 ;  /* 0x00000004383d7824 */ /* 0x040fe400078e023d */
[C---:B------:R-:W-:Y:S02]  /*2a060*/  IMAD R64, R56.reuse, 0x4, R7 ;  /* 0x0000000438407824 */ /* 0x040fe400078e0207 */
[C---:B------:R-:W-:Y:S01]  /*2a070*/  IMAD R67, R56.reuse, 0x4, R59 ;  /* 0x0000000438437824 */ /* 0x040fe200078e023b */
[----:B------:R-:W0:Y:S01]  /*2a080*/  LDC R6, c[0x3][R6+0x28] ;  /* 0x00c00a0006067b82 */ /* 0x000e220000000800 */
[----:B------:R-:W-:-:S02]  /*2a090*/  IMAD R66, R56, 0x4, R5 ;  /* 0x0000000438427824 */ /* 0x000fc400078e0205 */
[----:B------:R-:W-:-:S05]  /*2a0a0*/  VIADD R56, R56, 0x10 ;  /* 0x0000001038387836 */ /* 0x000fca0000000000 */
[----:B------:R-:W1:Y:S01]  /*2a0b0*/  LDC R7, c[0x3][R69+0x2c] ;  /* 0x00c00b0045077b82 */ /* 0x000e620000000800 */
[----:B------:R-:W-:-:S07]  /*2a0c0*/  ISETP.NE.AND P2, PT, R56, R16, PT ;  /* 0x000000103800720c */ /* 0x000fce0003f45270 */
        /* <DEDUP_REMOVED lines=11> */
.L_x_833:
[----:B------:R-:W-:-:S13]  /*2a180*/  ISETP.NE.AND P2, PT, R18, RZ, PT ;  /* 0x000000ff1200720c */ /* 0x000fda0003f45270 */
[----:B------:R-:W-:Y:S05]  /*2a190*/  @!P2 BRA `(.L_x_782) ;  /* 0x000000040060a947 */ /* 0x000fea0003800000 */
[----:B------:R-:W-:Y:S02]  /*2a1a0*/  ISETP.GE.U32.AND P2, PT, R11, 0x7, PT ;  /* 0x000000070b00780c */ /* 0x000fe40003f46070 */
[----:B------:R-:W-:-:S11]  /*2a1b0*/  ISETP.NE.AND P3, PT, R17, RZ, PT ;  /* 0x000000ff1100720c */ /* 0x000fd60003f65270 */
[----:B------:R-:W-:Y:S05]  /*2a1c0*/  @!P2 BRA `(.L_x_835) ;  /* 0x00000000009ca947 */ /* 0x000fea0003800000 */
[----:B01----:R-:W-:-:S05]  /*2a1d0*/  IMAD.IADD R56, R1, 0x1, R4 ;  /* 0x0000000101387824 */ /* 0x003fca00078e0204 */
        /* <DEDUP_REMOVED lines=8> */
[----:B------:R-:W-:-:S05]  /*2a260*/  HFMA2 R6, -RZ, RZ, 0, 4.291534423828125e-06 ;  /* 0x00000048ff067431 */ /* 0x000fca00000001ff */
[--C-:B--2---:R-:W-:Y:S02]  /*2a270*/  IMAD R67, R67, 0xa8, R6.reuse ;  /* 0x000000a843437824 */ /* 0x104fe400078e0206 */
[--C-:B---3--:R-:W-:Y:S02]  /*2a280*/  IMAD R65, R65, 0xa8, R6.reuse ;  /* 0x000000a841417824 */ /* 0x108fe400078e0206 */
[--C-:B----4-:R-:W-:Y:S02]  /*2a290*/  IMAD R69, R69, 0xa8, R6.reuse ;  /* 0x000000a845457824 */ /* 0x110fe400078e0206 */
[--C-:B-----5:R-:W-:Y:S02]  /*2a2a0*/  IMAD R63, R63, 0xa8, R6.reuse ;  /* 0x000000a83f3f7824 */ /* 0x120fe400078e0206 */
[--C-:B------:R-:W-:Y:S02]  /*2a2b0*/  IMAD R7, R7, 0xa8, R6.reuse ;  /* 0x000000a807077824 */ /* 0x100fe400078e0206 */
[----:B------:R-:W-:-:S02]  /*2a2c0*/  IMAD R59, R59, 0xa8, R6 ;  /* 0x000000a83b3b7824 */ /* 0x000fc400078e0206 */
[--C-:B------:R-:W-:Y:S02]  /*2a2d0*/  IMAD R5, R5, 0xa8, R6.reuse ;  /* 0x000000a805057824 */ /* 0x100fe400078e0206 */
[----:B------:R-:W-:Y:S02]  /*2a2e0*/  IMAD R61, R61, 0xa8, R6 ;  /* 0x000000a83d3d7824 */ /* 0x000fe400078e0206 */
[C---:B------:R-:W-:Y:S02]  /*2a2f0*/  IMAD R6, R4.reuse, 0x4, R67 ;  /* 0x0000000404067824 */ /* 0x040fe400078e0243 */
[C---:B------:R-:W-:Y:S02]  /*2a300*/  IMAD R65, R4.reuse, 0x4, R65 ;  /* 0x0000000404417824 */ /* 0x040fe400078e0241 */
[C---:B------:R-:W-:Y:S02]  /*2a310*/  IMAD R56, R4.reuse, 0x4, R63 ;  /* 0x0000000404387824 */ /* 0x040fe400078e023f */
[C---:B------:R-:W-:Y:S01]  /*2a320*/  IMAD R69, R4.reuse, 0x4, R69 ;  /* 0x0000000404457824 */ /* 0x040fe200078e0245 */
[----:B------:R-:W0:Y:S01]  /*2a330*/  LDC R63, c[0x3][R65+0x4] ;  /* 0x00c00100413f7b82 */ /* 0x000e220000000800 */
[----:B------:R-:W-:-:S02]  /*2a340*/  IMAD R62, R4, 0x4, R7 ;  /* 0x00000004043e7824 */ /* 0x000fc400078e0207 */
[----:B------:R-:W-:-:S05]  /*2a350*/  IMAD R59, R4, 0x4, R59 ;  /* 0x00000004043b7824 */ /* 0x000fca00078e023b */
[----:B------:R-:W0:Y:S01]  /*2a360*/  LDC R6, c[0x3][R6+0x8] ;  /* 0x00c0020006067b82 */ /* 0x000e220000000800 */
[C---:B------:R-:W-:Y:S02]  /*2a370*/  IMAD R61, R4.reuse, 0x4, R61 ;  /* 0x00000004043d7824 */ /* 0x040fe400078e023d */
[----:B------:R-:W-:-:S05]  /*2a380*/  IMAD R5, R4, 0x4, R5 ;  /* 0x0000000404057824 */ /* 0x000fca00078e0205 */
        /* <DEDUP_REMOVED lines=11> */
.L_x_835:
        /* <DEDUP_REMOVED lines=18> */
[C---:B------:R-:W-:Y:S02]  /*2a560*/  IMAD R7, R4.reuse, 0x4, R7 ;  /* 0x0000000404077824 */ /* 0x040fe400078e0207 */
[----:B------:R-:W-:-:S03]  /*2a570*/  VIADD R4, R4, 0x4 ;  /* 0x0000000404047836 */ /* 0x000fc60000000000 */
[----:B------:R-:W0:Y:S08]  /*2a580*/  LDC R61, c[0x3][R61+0x8] ;  /* 0x00c002003d3d7b82 */ /* 0x000e300000000800 */
[----:B------:R-:W1:Y:S08]  /*2a590*/  LDC R63, c[0x3][R63+0xc] ;  /* 0x00c003003f3f7b82 */ /* 0x000e700000000800 */
[----:B------:R-:W1:Y:S01]  /*2a5a0*/  LDC R7, c[0x3][R7+0x10] ;  /* 0x00c0040007077b82 */ /* 0x000e620000000800 */
[----:B0-----:R-:W-:-:S04]  /*2a5b0*/  IADD3 R60, PT, PT, R61, R59, R60 ;  /* 0x0000003b3d3c7210 */ /* 0x001fc80007ffe03c */
[----:B-1----:R-:W-:-:S07]  /*2a5c0*/  IADD3 R60, PT, PT, R7, R63, R60 ;  /* 0x0000003f073c7210 */ /* 0x002fce0007ffe03c */
.L_x_836:
[----:B------:R-:W-:Y:S05]  /*2a5d0*/  @!P3 BRA `(.L_x_782) ;  /* 0x000000000050b947 */ /* 0x000fea0003800000 */
[----:B01----:R-:W-:-:S05]  /*2a5e0*/  IMAD.IADD R56, R1, 0x1, R4 ;  /* 0x0000000101387824 */ /* 0x003fca00078e0204 */
[----:B------:R-:W2:Y:S01]  /*2a5f0*/  LDL.U8 R5, [R56+0x28] ;  /* 0x0000280038057983 */ /* 0x000ea20000100000 */
[----:B------:R-:W-:Y:S01]  /*2a600*/  HFMA2 R62, -RZ, RZ, 0, 4.291534423828125e-06 ;  /* 0x00000048ff3e7431 */ /* 0x000fe200000001ff */
[----:B------:R-:W-:-:S04]  /*2a610*/  ISETP.NE.AND P2, PT, R15, 0x1, PT ;  /* 0x000000010f00780c */ /* 0x000fc80003f45270 */
        /* <DEDUP_REMOVED lines=14> */
[----:B0-----:R-:W-:-:S04]  /*2a700*/  IMAD.IADD R60, R60, 0x1, R5 ;  /* 0x000000013c3c7824 */ /* 0x001fc800078e0205 */
[----:B-1----:R-:W-:-:S07]  /*2a710*/  @P2 IMAD.IADD R60, R60, 0x1, R7 ;  /* 0x000000013c3c2824 */ /* 0x002fce00078e0207 */
.L_x_782:
[----:B------:R2:W-:Y:S01]  /*2a720*/  STL [R25], R60 ;  /* 0x0000003c19007387 */ /* 0x0005e20000100800 */
[----:B------:R-:W-:Y:S01]  /*2a730*/  BSSY.RECONVERGENT B4, `(.L_x_837) ;  /* 0x000000e000047945 */ /* 0x000fe20003800200 */
[----:B0--3--:R-:W-:-:S07]  /*2a740*/  IMAD.MOV.U32 R4, RZ, RZ, RZ ;  /* 0x000000ffff047224 */ /* 0x009fce00078e00ff */
.L_x_839:
[-C--:B------:R-:W-:Y:S01]  /*2a750*/  ISETP.NE.AND P2, PT, R4, R41.reuse, PT ;  /* 0x000000290400720c */ /* 0x080fe20003f45270 */
[----:B-1----:R-:W-:Y:S01]  /*2a760*/  IMAD.MOV.U32 R56, RZ, RZ, R4 ;  /* 0x000000ffff387224 */ /* 0x002fe200078e0004 */
[----:B------:R-:W-:-:S11]  /*2a770*/  MOV R6, R41 ;  /* 0x0000002900067202 */ /* 0x000fd60000000f00 */
[----:B------:R-:W-:Y:S05]  /*2a780*/  @!P2 BRA `(.L_x_838) ;  /* 0x000000000020a947 */ /* 0x000fea0003800000 */
[----:B------:R-:W-:-:S05]  /*2a790*/  IMAD.IADD R7, R1, 0x1, R4 ;  /* 0x0000000101077824 */ /* 0x000fca00078e0204 */
[----:B------:R-:W3:Y:S04]  /*2a7a0*/  LDL.U8 R6, [R7+0x14] ;  /* 0x0000140007067983 */ /* 0x000ee80000100000 */
[----:B------:R-:W4:Y:S01]  /*2a7b0*/  LDL.U8 R5, [R7+0x15] ;  /* 0x0000150007057983 */ /* 0x000f220000100000 */
[----:B------:R-:W-:Y:S02]  /*2a7c0*/  VIADD R4, R4, 0x1 ;  /* 0x0000000104047836 */ /* 0x000fe40000000000 */
[----:B---3--:R-:W-:-:S05]  /*2a7d0*/  VIADD R6, R6, 0x1 ;  /* 0x0000000106067836 */ /* 0x008fca0000000000 */
[----:B----4-:R-:W-:-:S13]  /*2a7e0*/  ISETP.GE.U32.AND P2, PT, R6, R5, PT ;  /* 0x000000050600720c */ /* 0x010fda0003f46070 */
[----:B------:R-:W-:Y:S05]  /*2a7f0*/  @P2 BRA `(.L_x_839) ;  /* 0xfffffffc00d42947 */ /* 0x000fea000383ffff */
[----:B------:R-:W-:-:S07]  /*2a800*/  IMAD.MOV.U32 R6, RZ, RZ, R56 ;  /* 0x000000ffff067224 */ /* 0x000fce00078e0038 */
.L_x_838:
[----:B------:R-:W-:Y:S05]  /*2a810*/  BSYNC.RECONVERGENT B4 ;  /* 0x0000000000047941 */ /* 0x000fea0003800200 */
.L_x_837:
[----:B------:R-:W3:Y:S01]  /*2a820*/  LDL.U8 R5, [R1+0x14] ;  /* 0x0000140001057983 */ /* 0x000ee20000100000 */
[----:B------:R-:W-:Y:S01]  /*2a830*/  IADD3 R32, P3, PT, R32, 0x4, RZ ;  /* 0x0000000420207810 */ /* 0x000fe20007f7e0ff */
[----:B--2---:R-:W-:-:S04]  /*2a840*/  VIADD R25, R25, 0x4 ;  /* 0x0000000419197836 */ /* 0x004fc80000000000 */
[----:B------:R-:W-:Y:S01]  /*2a850*/  IMAD.X R26, RZ, RZ, R26, P3 ;  /* 0x000000ffff1a7224 */ /* 0x000fe200018e061a */
[----:B---3--:R-:W-:-:S13]  /*2a860*/  ISETP.GT.AND P2, PT, R52, R5, PT ;  /* 0x000000053400720c */ /* 0x008fda0003f44270 */
        /* <DEDUP_REMOVED lines=10> */
[----:B------:R-:W-:Y:S01]  /*2a910*/  HFMA2 R56, -RZ, RZ, 0, 0 ;  /* 0x00000000ff387431 */ /* 0x000fe200000001ff */
[----:B------:R-:W-:-:S10]  /*2a920*/  LOP3.LUT R63, R6, 0xf, RZ, 0xc0, !PT ;  /* 0x0000000f063f7812 */ /* 0x000fd400078ec0ff */
[----:B------:R-:W-:Y:S05]  /*2a930*/  @!P2 BRA `(.L_x_844) ;  /* 0x0000000000cca947 */ /* 0x000fea0003800000 */
[----:B------:R-:W-:Y:S01]  /*2a940*/  LOP3.LUT R56, R6, 0xfffffff0, RZ, 0xc0, !PT ;  /* 0xfffffff006387812 */ /* 0x000fe200078ec0ff */
[----:B------:R-:W-:-:S07]  /*2a950*/  IMAD.MOV.U32 R7, RZ, RZ, RZ ;  /* 0x000000ffff077224 */ /* 0x000fce00078e00ff */
.L_x_845:
[C---:B01----:R-:W-:Y:S02]  /*2a960*/  VIADD R4, R7.reuse, 0x4 ;  /* 0x0000000407047836 */ /* 0x043fe40000000000 */
[C---:B------:R-:W-:Y:S02]  /*2a970*/  VIADD R5, R7.reuse, 0x5 ;  /* 0x0000000507057836 */ /* 0x040fe40000000000 */
[C---:B------:R-:W-:Y:S01]  /*2a980*/  VIADD R62, R7.reuse, 0x9 ;  /* 0x00000009073e7836 */ /* 0x040fe20000000000 */
[----:B------:R-:W-:Y:S01]  /*2a990*/  LOP3.LUT R60, R4, 0xffff, RZ, 0xc0, !PT ;  /* 0x0000ffff043c7812 */ /* 0x000fe200078ec0ff */
[----:B------:R-:W-:Y:S01]  /*2a9a0*/  VIADD R4, R7, 0x6 ;  /* 0x0000000607047836 */ /* 0x000fe20000000000 */
[----:B------:R-:W-:-:S04]  /*2a9b0*/  LOP3.LUT R5, R5, 0xffff, RZ, 0xc0, !PT ;  /* 0x0000ffff05057812 */ /* 0x000fc800078ec0ff */
[----:B------:R-:W-:Y:S01]  /*2a9c0*/  PRMT R59, R60, 0x3340, R5 ;  /* 0x000033403c3b7816 */ /* 0x000fe20000000005 */
[C---:B------:R-:W-:Y:S01]  /*2a9d0*/  VIADD R5, R7.reuse, 0x7 ;  /* 0x0000000707057836 */ /* 0x040fe20000000000 */
[----:B------:R-:W-:Y:S01]  /*2a9e0*/  LOP3.LUT R61, R4, 0xffff, RZ, 0xc0, !PT ;  /* 0x0000ffff043d7812 */ /* 0x000fe200078ec0ff */
[----:B------:R-:W-:-:S03]  /*2a9f0*/  VIADD R60, R7, 0x8 ;  /* 0x00000008073c7836 */ /* 0x000fc60000000000 */
[----:B------:R-:W-:Y:S02]  /*2aa00*/  LOP3.LUT R4, R5, 0xffff, RZ, 0xc0, !PT ;  /* 0x0000ffff05047812 */ /* 0x000fe400078ec0ff */
[----:B------:R-:W-:Y:S02]  /*2aa10*/  LOP3.LUT R60, R60, 0xffff, RZ, 0xc0, !PT ;  /* 0x0000ffff3c3c7812 */ /* 0x000fe400078ec0ff */
[----:B------:R-:W-:Y:S02]  /*2aa20*/  LOP3.LUT R5, R62, 0xffff, RZ, 0xc0, !PT ;  /* 0x0000ffff3e057812 */ /* 0x000fe400078ec0ff */
[----:B------:R-:W-:Y:S01]  /*2aa30*/  PRMT R4, R61, 0x3340, R4 ;  /* 0x000033403d047816 */ /* 0x000fe20000000004 */
[C---:B------:R-:W-:Y:S01]  /*2aa40*/  VIADD R61, R7.reuse, 0x3 ;  /* 0x00000003073d7836 */ /* 0x040fe20000000000 */
[----:B------:R-:W-:Y:S01]  /*2aa50*/  PRMT R5, R60, 0x3340, R5 ;  /* 0x000033403c057816 */ /* 0x000fe20000000005 */
[C---:B------:R-:W-:Y:S01]  /*2aa60*/  VIADD R60, R7.reuse, 0xa ;  /* 0x0000000a073c7836 */ /* 0x040fe20000000000 */
[----:B------:R-:W-:-:S02]  /*2aa70*/  IADD3 R62, PT, PT, R7, 0xb, RZ ;  /* 0x0000000b073e7810 */ /* 0x000fc40007ffe0ff */
[----:B------:R-:W-:Y:S02]  /*2aa80*/  LOP3.LUT R61, R61, 0xffff, RZ, 0xc0, !PT ;  /* 0x0000ffff3d3d7812 */ /* 0x000fe400078ec0ff */
[----:B------:R-:W-:Y:S01]  /*2aa90*/  LOP3.LUT R65, R60, 0xffff, RZ, 0xc0, !PT ;  /* 0x0000ffff3c417812 */ /* 0x000fe200078ec0ff */
[----:B------:R-:W-:Y:S01]  /*2aaa0*/  VIADD R60, R7, 0x2 ;  /* 0x00000002073c7836 */ /* 0x000fe20000000000 */
[----:B------:R-:W-:Y:S02]  /*2aab0*/  LOP3.LUT R64, R62, 0xffff, RZ, 0xc0, !PT ;  /* 0x0000ffff3e407812 */ /* 0x000fe400078ec0ff */
[----:B------:R-:W-:Y:S01]  /*2aac0*/  PRMT R4, R59, 0x5410, R4 ;  /* 0x000054103b047816 */ /* 0x000fe20000000004 */
[----:B------:R-:W-:Y:S01]  /*2aad0*/  IMAD.IADD R59, R1, 0x1, R7 ;  /* 0x00000001013b7824 */ /* 0x000fe200078e0207 */
[----:B------:R-:W-:Y:S02]  /*2aae0*/  LOP3.LUT R62, R60, 0xffff, RZ, 0xc0, !PT ;  /* 0x0000ffff3c3e7812 */ /* 0x000fe400078ec0ff */
[----:B------:R-:W-:Y:S01]  /*2aaf0*/  PRMT R60, R65, 0x3340, R64 ;  /* 0x00003340413c7816 */ /* 0x000fe20000000040 */
[C---:B------:R-:W-:Y:S01]  /*2ab00*/  VIADD R64, R7.reuse, 0xc ;  /* 0x0000000c07407836 */ /* 0x040fe20000000000 */
[----:B------:R-:W-:Y:S01]  /*2ab10*/  PRMT R61, R62, 0x3340, R61 ;  /* 0x000033403e3d7816 */ /* 0x000fe2000000003d */
[----:B------:R-:W-:Y:S01]  /*2ab20*/  VIADD R62, R7, 0x1 ;  /* 0x00000001073e7836 */ /* 0x000fe20000000000 */
[----:B------:R-:W-:Y:S01]  /*2ab30*/  PRMT R5, R5, 0x5410, R60 ;  /* 0x0000541005057816 */ /* 0x000fe2000000003c */
[----:B------:R-:W-:Y:S01]  /*2ab40*/  VIADD R65, R7, 0xd ;  /* 0x0000000d07417836 */ /* 0x000fe20000000000 */
[----:B------:R-:W-:-:S02]  /*2ab50*/  LOP3.LUT R66, R64, 0xffff, RZ, 0xc0, !PT ;  /* 0x0000ffff40427812 */ /* 0x000fc400078ec0ff */
[----:B------:R-:W-:Y:S01]  /*2ab60*/  LOP3.LUT R62, R62, 0xffff, RZ, 0xc0, !PT ;  /* 0x0000ffff3e3e7812 */ /* 0x000fe200078ec0ff */
[----:B------:R1:W-:Y:S01]  /*2ab70*/  STL.64 [R59+0x18], R4 ;  /* 0x000018043b007387 */ /* 0x0003e20000100a00 */
[----:B------:R-:W-:Y:S02]  /*2ab80*/  LOP3.LUT R65, R65, 0xffff, RZ, 0xc0, !PT ;  /* 0x0000ffff41417812 */ /* 0x000fe400078ec0ff */
[C---:B------:R-:W-:Y:S02]  /*2ab90*/  PRMT R64, R7.reuse, 0x3340, R62 ;  /* 0x0000334007407816 */ /* 0x040fe4000000003e */
[----:B------:R-:W-:Y:S01]  /*2aba0*/  PRMT R62, R66, 0x3340, R65 ;  /* 0x00003340423e7816 */ /* 0x000fe20000000041 */
[C---:B------:R-:W-:Y:S01]  /*2abb0*/  VIADD R65, R7.reuse, 0xf ;  /* 0x0000000f07417836 */ /* 0x040fe20000000000 */
[----:B------:R-:W-:Y:S01]  /*2abc0*/  PRMT R61, R64, 0x5410, R61 ;  /* 0x00005410403d7816 */ /* 0x000fe2000000003d */
[C---:B------:R-:W-:Y:S01]  /*2abd0*/  VIADD R64, R7.reuse, 0xe ;  /* 0x0000000e07407836 */ /* 0x040fe20000000000 */
[----:B------:R-:W-:-:S02]  /*2abe0*/  IADD3 R7, PT, PT, R7, 0x10, RZ ;  /* 0x0000001007077810 */ /* 0x000fc40007ffe0ff */
[----:B------:R-:W-:Y:S01]  /*2abf0*/  LOP3.LUT R65, R65, 0xffff, RZ, 0xc0, !PT ;  /* 0x0000ffff41417812 */ /* 0x000fe200078ec0ff */
[----:B------:R1:W-:Y:S01]  /*2ac00*/  STL [R59+0x14], R61 ;  /* 0x0000143d3b007387 */ /* 0x0003e20000100800 */
[----:B------:R-:W-:Y:S02]  /*2ac10*/  LOP3.LUT R64, R64, 0xffff, RZ, 0xc0, !PT ;  /* 0x0000ffff40407812 */ /* 0x000fe400078ec0ff */
[----:B------:R-:W-:Y:S02]  /*2ac20*/  ISETP.NE.AND P2, PT, R7, R56, PT ;  /* 0x000000380700720c */ /* 0x000fe40003f45270 */
[----:B------:R-:W-:-:S04]  /*2ac30*/  PRMT R65, R64, 0x3340, R65 ;  /* 0x0000334040417816 */ /* 0x000fc80000000041 */
[----:B------:R-:W-:-:S05]  /*2ac40*/  PRMT R62, R62, 0x5410, R65 ;  /* 0x000054103e3e7816 */ /* 0x000fca0000000041 */
[----:B------:R1:W-:Y:S02]  /*2ac50*/  STL [R59+0x20], R62 ;  /* 0x0000203e3b007387 */ /* 0x0003e40000100800 */
[----:B------:R-:W-:Y:S05]  /*2ac60*/  @P2 BRA `(.L_x_845) ;  /* 0xfffffffc003c2947 */ /* 0x000fea000383ffff */
.L_x_844:
[----:B------:R-:W-:Y:S05]  /*2ac70*/  BSYNC.RECONVERGENT B5 ;  /* 0x0000000000057941 */ /* 0x000fea0003800200 */
.L_x_843:
[----:B------:R-:W-:-:S13]  /*2ac80*/  ISETP.NE.AND P2, PT, R63, RZ, PT ;  /* 0x000000ff3f00720c */ /* 0x000fda0003f45270 */
[----:B------:R-:W-:Y:S05]  /*2ac90*/  @!P2 BRA `(.L_x_842) ;  /* 0x0000000000c8a947 */ /* 0x000fea0003800000 */
[----:B------:R-:W-:Y:S01]  /*2aca0*/  ISETP.GE.U32.AND P2, PT, R63, 0x8, PT ;  /* 0x000000083f00780c */ /* 0x000fe20003f46070 */
[----:B------:R-:W-:Y:S01]  /*2acb0*/  BSSY.RECONVERGENT B5, `(.L_x_846) ;  /* 0x0000014000057945 */ /* 0x000fe20003800200 */
[----:B------:R-:W-:-:S11]  /*2acc0*/  LOP3.LUT R64, R6, 0x7, RZ, 0xc0, !PT ;  /* 0x0000000706407812 */ /* 0x000fd600078ec0ff */
[----:B------:R-:W-:Y:S05]  /*2acd0*/  @!P2 BRA `(.L_x_847) ;  /* 0x000000000044a947 */ /* 0x000fea0003800000 */
[----:B------:R-:W-:Y:S02]  /*2ace0*/  IMAD.IADD R63, R1, 0x1, R56 ;  /* 0x00000001013f7824 */ /* 0x000fe400078e0238 */
[C---:B01----:R-:W-:Y:S02]  /*2acf0*/  VIADD R4, R56.reuse, 0x1 ;  /* 0x0000000138047836 */ /* 0x043fe40000000000 */
        /* <DEDUP_REMOVED lines=15> */
.L_x_847:
[----:B------:R-:W-:Y:S05]  /*2adf0*/  BSYNC.RECONVERGENT B5 ;  /* 0x0000000000057941 */ /* 0x000fea0003800200 */
.L_x_846:
[----:B------:R-:W-:-:S13]  /*2ae00*/  ISETP.NE.AND P2, PT, R64, RZ, PT ;  /* 0x000000ff4000720c */ /* 0x000fda0003f45270 */
[----:B------:R-:W-:Y:S05]  /*2ae10*/  @!P2 BRA `(.L_x_842) ;  /* 0x000000000068a947 */ /* 0x000fea0003800000 */
[----:B------:R-:W-:Y:S01]  /*2ae20*/  ISETP.GE.U32.AND P2, PT, R64, 0x4, PT ;  /* 0x000000044000780c */ /* 0x000fe20003f46070 */
[----:B------:R-:W-:Y:S01]  /*2ae30*/  BSSY.RECONVERGENT B5, `(.L_x_848) ;  /* 0x000000c000057945 */ /* 0x000fe20003800200 */
[----:B--2---:R-:W-:-:S11]  /*2ae40*/  LOP3.LUT R7, R6, 0x3, RZ, 0xc0, !PT ;  /* 0x0000000306077812 */ /* 0x004fd600078ec0ff */
[----:B------:R-:W-:Y:S05]  /*2ae50*/  @!P2 BRA `(.L_x_849) ;  /* 0x000000000024a947 */ /* 0x000fea0003800000 */
[----:B01----:R-:W-:Y:S02]  /*2ae60*/  IMAD.IADD R5, R1, 0x1, R56 ;  /* 0x0000000101057824 */ /* 0x003fe400078e0238 */
        /* <DEDUP_REMOVED lines=8> */
.L_x_849:
[----:B------:R-:W-:Y:S05]  /*2aef0*/  BSYNC.RECONVERGENT B5 ;  /* 0x0000000000057941 */ /* 0x000fea0003800200 */
.L_x_848:
        /* <DEDUP_REMOVED lines=12> */
.L_x_842:
[----:B------:R-:W-:Y:S05]  /*2afc0*/  BSYNC.RECONVERGENT B4 ;  /* 0x0000000000047941 */ /* 0x000fea0003800200 */
.L_x_841:
[----:B------:R-:W-:Y:S05]  /*2afd0*/  BRA `(.L_x_850) ;  /* 0xffffffd800cc7947 */ /* 0x000fea000383ffff */
.L_x_840:
[----:B------:R-:W-:Y:S05]  /*2afe0*/  BSYNC.RECONVERGENT B2 ;  /* 0x0000000000027941 */ /* 0x000fea0003800200 */
.L_x_781:
[----:B------:R-:W-:Y:S01]  /*2aff0*/  BSSY.RECONVERGENT B2, `(.L_x_851) ;  /* 0x000000e000027945 */ /* 0x000fe20003800200 */
[----:B------:R-:W-:-:S07]  /*2b000*/  MOV R4, RZ ;  /* 0x000000ff00047202 */ /* 0x000fce0000000f00 */
.L_x_853:
[----:B------:R-:W-:Y:S01]  /*2b010*/  ISETP.NE.AND P2, PT, R4, R37, PT ;  /* 0x000000250400720c */ /* 0x000fe20003f45270 */
[----:B------:R-:W-:Y:S02]  /*2b020*/  IMAD.MOV.U32 R59, RZ, RZ, R4 ;  /* 0x000000ffff3b7224 */ /* 0x000fe400078e0004 */
[----:B------:R-:W-:-:S10]  /*2b030*/  IMAD.MOV.U32 R56, RZ, RZ, R37 ;  /* 0x000000ffff387224 */ /* 0x000fd400078e0025 */
        /* <DEDUP_REMOVED lines=9> */
.L_x_852:
[----:B------:R-:W-:Y:S05]  /*2b0d0*/  BSYNC.RECONVERGENT B2 ;  /* 0x0000000000027941 */ /* 0x000fea0003800200 */
.L_x_851:
[----:B------:R-:W2:Y:S02]  /*2b0e0*/  LDL.U8 R5, [R1] ;  /* 0x0000000001057983 */ /* 0x000ea40000100000 */
[----:B--2---:R-:W-:-:S13]  /*2b0f0*/  ISETP.GT.AND P2, PT, R50, R5, PT ;  /* 0x000000053200720c */ /* 0x004fda0003f44270 */
        /* <DEDUP_REMOVED lines=15> */
.L_x_859:
[C---:B01----:R-:W-:Y:S02]  /*2b1f0*/  VIADD R4, R59.reuse, 0x4 ;  /* 0x000000043b047836 */ /* 0x043fe40000000000 */
[C---:B------:R-:W-:Y:S02]  /*2b200*/  VIADD R5, R59.reuse, 0x5 ;  /* 0x000000053b057836 */ /* 0x040fe40000000000 */
[C---:B------:R-:W-:Y:S01]  /*2b210*/  VIADD R6, R59.reuse, 0x7 ;  /* 0x000000073b067836 */ /* 0x040fe20000000000 */
[----:B------:R-:W-:Y:S01]  /*2b220*/  LOP3.LUT R62, R4, 0xffff, RZ, 0xc0, !PT ;  /* 0x0000ffff043e7812 */ /* 0x000fe200078ec0ff */
[----:B------:R-:W-:Y:S01]  /*2b230*/  VIADD R4, R59, 0x6 ;  /* 0x000000063b047836 */ /* 0x000fe20000000000 */
[----:B------:R-:W-:Y:S02]  /*2b240*/  LOP3.LUT R5, R5, 0xffff, RZ, 0xc0, !PT ;  /* 0x0000ffff05057812 */ /* 0x000fe400078ec0ff */
[----:B------:R-:W-:Y:S02]  /*2b250*/  LOP3.LUT R6, R6, 0xffff, RZ, 0xc0, !PT ;  /* 0x0000ffff06067812 */ /* 0x000fe400078ec0ff */
[----:B------:R-:W-:Y:S01]  /*2b260*/  LOP3.LUT R7, R4, 0xffff, RZ, 0xc0, !PT ;  /* 0x0000ffff04077812 */ /* 0x000fe200078ec0ff */
[----:B------:R-:W-:Y:S01]  /*2b270*/  VIADD R4, R59, 0x8 ;  /* 0x000000083b047836 */ /* 0x000fe20000000000 */
[----:B------:R-:W-:-:S02]  /*2b280*/  PRMT R5, R62, 0x3340, R5 ;  /* 0x000033403e057816 */ /* 0x000fc40000000005 */
[----:B------:R-:W-:Y:S01]  /*2b290*/  PRMT R64, R7, 0x3340, R6 ;  /* 0x0000334007407816 */ /* 0x000fe20000000006 */
[C---:B------:R-:W-:Y:S01]  /*2b2a0*/  VIADD R6, R59.reuse, 0xa ;  /* 0x0000000a3b067836 */ /* 0x040fe20000000000 */
[----:B------:R-:W-:Y:S01]  /*2b2b0*/  LOP3.LUT R62, R4, 0xffff, RZ, 0xc0, !PT ;  /* 0x0000ffff043e7812 */ /* 0x000fe200078ec0ff */
[C---:B------:R-:W-:Y:S01]  /*2b2c0*/  VIADD R4, R59.reuse, 0x9 ;  /* 0x000000093b047836 */ /* 0x040fe20000000000 */
[----:B------:R-:W-:Y:S02]  /*2b2d0*/  IADD3 R7, PT, PT, R59, 0xb, RZ ;  /* 0x0000000b3b077810 */ /* 0x000fe40007ffe0ff */
[----:B------:R-:W-:Y:S02]  /*2b2e0*/  PRMT R5, R5, 0x5410, R64 ;  /* 0x0000541005057816 */ /* 0x000fe40000000040 */
[----:B------:R-:W-:Y:S02]  /*2b2f0*/  LOP3.LUT R61, R4, 0xffff, RZ, 0xc0, !PT ;  /* 0x0000ffff043d7812 */ /* 0x000fe400078ec0ff */
[----:B------:R-:W-:-:S02]  /*2b300*/  LOP3.LUT R4, R6, 0xffff, RZ, 0xc0, !PT ;  /* 0x0000ffff06047812 */ /* 0x000fc400078ec0ff */
[----:B------:R-:W-:Y:S02]  /*2b310*/  LOP3.LUT R7, R7, 0xffff, RZ, 0xc0, !PT ;  /* 0x0000ffff07077812 */ /* 0x000fe400078ec0ff */
[----:B------:R-:W-:Y:S01]  /*2b320*/  PRMT R6, R62, 0x3340, R61 ;  /* 0x000033403e067816 */ /* 0x000fe2000000003d */
[C---:B------:R-:W-:Y:S01]  /*2b330*/  VIADD R62, R59.reuse, 0xf ;  /* 0x0000000f3b3e7836 */ /* 0x040fe20000000000 */
[----:B------:R-:W-:Y:S01]  /*2b340*/  PRMT R61, R4, 0x3340, R7 ;  /* 0x00003340043d7816 */ /* 0x000fe20000000007 */
[C---:B------:R-:W-:Y:S02]  /*2b350*/  VIADD R4, R59.reuse, 0xc ;  /* 0x0000000c3b047836 */ /* 0x040fe40000000000 */
[C---:B------:R-:W-:Y:S01]  /*2b360*/  VIADD R7, R59.reuse, 0xe ;  /* 0x0000000e3b077836 */ /* 0x040fe20000000000 */
[----:B------:R-:W-:Y:S02]  /*2b370*/  PRMT R6, R6, 0x5410, R61 ;  /* 0x0000541006067816 */ /* 0x000fe4000000003d */
[----:B------:R-:W-:Y:S01]  /*2b380*/  LOP3.LUT R63, R4, 0xffff, RZ, 0xc0, !PT ;  /* 0x0000ffff043f7812 */ /* 0x000fe200078ec0ff */
[----:B------:R-:W-:Y:S01]  /*2b390*/  VIADD R4, R59, 0xd ;  /* 0x0000000d3b047836 */ /* 0x000fe20000000000 */
[----:B------:R-:W-:-:S02]  /*2b3a0*/  LOP3.LUT R66, R7, 0xffff, RZ, 0xc0, !PT ;  /* 0x0000ffff07427812 */ /* 0x000fc400078ec0ff */
[----:B------:R-:W-:Y:S01]  /*2b3b0*/  LOP3.LUT R7, R62, 0xffff, RZ, 0xc0, !PT ;  /* 0x0000ffff3e077812 */ /* 0x000fe200078ec0ff */
[----:B------:R-:W-:Y:S01]  /*2b3c0*/  VIADD R62, R59, 0x2 ;  /* 0x000000023b3e7836 */ /* 0x000fe20000000000 */
[----:B------:R-:W-:Y:S02]  /*2b3d0*/  LOP3.LUT R4, R4, 0xffff, RZ, 0xc0, !PT ;  /* 0x0000ffff04047812 */ /* 0x000fe400078ec0ff */
[----:B------:R-:W-:Y:S02]  /*2b3e0*/  PRMT R7, R66, 0x3340, R7 ;  /* 0x0000334042077816 */ /* 0x000fe40000000007 */
[----:B------:R-:W-:Y:S01]  /*2b3f0*/  PRMT R4, R63, 0x3340, R4 ;  /* 0x000033403f047816 */ /* 0x000fe20000000004 */
[----:B------:R-:W-:Y:S01]  /*2b400*/  VIADD R63, R59, 0x3 ;  /* 0x000000033b3f7836 */ /* 0x000fe20000000000 */
[----:B------:R-:W-:Y:S02]  /*2b410*/  LOP3.LUT R67, R62, 0xffff, RZ, 0xc0, !PT ;  /* 0x0000ffff3e437812 */ /* 0x000fe400078ec0ff */
[----:B------:R-:W-:-:S02]  /*2b420*/  PRMT R7, R4, 0x5410, R7 ;  /* 0x0000541004077816 */ /* 0x000fc40000000007 */
[----:B------:R-:W-:Y:S01]  /*2b430*/  LOP3.LUT R62, R63, 0xffff, RZ, 0xc0, !PT ;  /* 0x0000ffff3f3e7812 */ /* 0x000fe200078ec0ff */
[----:B------:R-:W-:-:S03]  /*2b440*/  VIADD R63, R59, 0x1 ;  /* 0x000000013b3f7836 */ /* 0x000fc60000000000 */
[----:B------:R-:W-:Y:S02]  /*2b450*/  PRMT R62, R67, 0x3340, R62 ;  /* 0x00003340433e7816 */ /* 0x000fe4000000003e */
[----:B------:R-:W-:-:S04]  /*2b460*/  LOP3.LUT R64, R63, 0xffff, RZ, 0xc0, !PT ;  /* 0x0000ffff3f407812 */ /* 0x000fc800078ec0ff */
[----:B------:R-:W-:-:S04]  /*2b470*/  PRMT R61, R59, 0x3340, R64 ;  /* 0x000033403b3d7816 */ /* 0x000fc80000000040 */
[----:B------:R-:W-:Y:S01]  /*2b480*/  PRMT R4, R61, 0x5410, R62 ;  /* 0x000054103d047816 */ /* 0x000fe2000000003e */
[----:B------:R-:W-:Y:S01]  /*2b490*/  IMAD.IADD R61, R1, 0x1, R59 ;  /* 0x00000001013d7824 */ /* 0x000fe200078e023b */
[----:B------:R-:W-:-:S04]  /*2b4a0*/  IADD3 R59, PT, PT, R59, 0x10, RZ ;  /* 0x000000103b3b7810 */ /* 0x000fc80007ffe0ff */
[----:B------:R1:W-:Y:S01]  /*2b4b0*/  STL.128 [R61], R4 ;  /* 0x000000043d007387 */ /* 0x0003e20000100c00 */
[----:B------:R-:W-:-:S13]  /*2b4c0*/  ISETP.NE.AND P2, PT, R59, R60, PT ;  /* 0x0000003c3b00720c */ /* 0x000fda0003f45270 */
[----:B------:R-:W-:Y:S05]  /*2b4d0*/  @P2 BRA `(.L_x_859) ;  /* 0xfffffffc00442947 */ /* 0x000fea000383ffff */
.L_x_858:
[----:B------:R-:W-:Y:S05]  /*2b4e0*/  BSYNC.RECONVERGENT B4 ;  /* 0x0000000000047941 */ /* 0x000fea0003800200 */
.L_x_857:
        /* <DEDUP_REMOVED lines=23> */
.L_x_861:
[----:B------:R-:W-:Y:S05]  /*2b660*/  BSYNC.RECONVERGENT B4 ;  /* 0x0000000000047941 */ /* 0x000fea0003800200 */
.L_x_860:
[----:B------:R-:W-:-:S13]  /*2b670*/  ISETP.NE.AND P2, PT, R64, RZ, PT ;  /* 0x000000ff4000720c */ /* 0x000fda0003f45270 */
[----:B------:R-:W-:Y:S05]  /*2b680*/  @!P2 BRA `(.L_x_856) ;  /* 0x000000000068a947 */ /* 0x000fea0003800000 */
[----:B------:R-:W-:Y:S01]  /*2b690*/  ISETP.GE.U32.AND P2, PT, R64, 0x4, PT ;  /* 0x000000044000780c */ /* 0x000fe20003f46070 */
[----:B------:R-:W-:Y:S01]  /*2b6a0*/  BSSY.RECONVERGENT B4, `(.L_x_862) ;  /* 0x000000c000047945 */ /* 0x000fe20003800200 */
[----:B-12---:R-:W-:-:S11]  /*2b6b0*/  LOP3.LUT R7, R56, 0x3, RZ, 0xc0, !PT ;  /* 0x0000000338077812 */ /* 0x006fd600078ec0ff */
        /* <DEDUP_REMOVED lines=10> */
.L_x_863:
[----:B------:R-:W-:Y:S05]  /*2b760*/  BSYNC.RECONVERGENT B4 ;  /* 0x0000000000047941 */ /* 0x000fea0003800200 */
.L_x_862:
        /* <DEDUP_REMOVED lines=10> */
[----:B---3--:R-:W-:-:S05]  /*2b810*/  VIADD R60, R60, 0x2 ;  /* 0x000000023c3c7836 */ /* 0x008fca0000000000 */
[----:B------:R0:W-:Y:S02]  /*2b820*/  STL.U8 [R5+0x2], R60 ;  /* 0x0000023c05007387 */ /* 0x0001e40000100000 */
.L_x_856:
[----:B------:R-:W-:Y:S05]  /*2b830*/  BSYNC.RECONVERGENT B2 ;  /* 0x0000000000027941 */ /* 0x000fea0003800200 */
.L_x_855:
[----:B------:R-:W-:Y:S05]  /*2b840*/  BRA `(.L_x_864) ;  /* 0xffffffcc001c7947 */ /* 0x000fea000383ffff */
.L_x_775:
[----:B------:R-:W-:-:S13]  /*2b850*/  ISETP.GT.AND P0, PT, R51, RZ, PT ;  /* 0x000000ff3300720c */ /* 0x000fda0003f04270 */
[----:B------:R-:W-:Y:S05]  /*2b860*/  @!P0 BRA `(.L_x_865) ;  /* 0x0000000400948947 */ /* 0x000fea0003800000 */
[----:B------:R-:W-:Y:S01]  /*2b870*/  IADD3 R4, PT, PT, R19, R42, RZ ;  /* 0x0000002a13047210 */ /* 0x000fe20007ffe0ff */
[----:B------:R-:W-:Y:S01]  /*2b880*/  IMAD.MOV.U32 R6, RZ, RZ, RZ ;  /* 0x000000ffff067224 */ /* 0x000fe200078e00ff */
[----:B------:R-:W-:Y:S02]  /*2b890*/  LOP3.LUT P2, RZ, R55, 0xf, RZ, 0xc0, !PT ;  /* 0x0000000f37ff7812 */ /* 0x000fe4000784c0ff */
[----:B------:R-:W-:-:S13]  /*2b8a0*/  ISETP.GT.U32.AND P0, PT, R4, -0x10, PT ;  /* 0xfffffff00400780c */ /* 0x000fda0003f04070 */
[----:B------:R-:W-:Y:S05]  /*2b8b0*/  @P0 BRA `(.L_x_866) ;  /* 0x0000000000cc0947 */ /* 0x000fea0003800000 */
[----:B------:R-:W-:Y:S01]  /*2b8c0*/  LOP3.LUT R6, R55, 0xfffffff0, RZ, 0xc0, !PT ;  /* 0xfffffff037067812 */ /* 0x000fe200078ec0ff */
[----:B------:R-:W-:-:S07]  /*2b8d0*/  IMAD.MOV.U32 R7, RZ, RZ, RZ ;  /* 0x000000ffff077224 */ /* 0x000fce00078e00ff */
.L_x_867:
        /* <DEDUP_REMOVED lines=29> */
[----:B------:R-:W-:Y:S01]  /*2bab0*/  LOP3.LUT R62, R56, 0xffff, RZ, 0xc0, !PT ;  /* 0x0000ffff383e7812 */ /* 0x000fe200078ec0ff */
[----:B------:R-:W-:Y:S01]  /*2bac0*/  VIADD R60, R7, 0xf ;  /* 0x0000000f073c7836 */ /* 0x000fe20000000000 */
[----:B------:R-:W-:-:S02]  /*2bad0*/  LOP3.LUT R57, R57, 0xffff, RZ, 0xc0, !PT ;  /* 0x0000ffff39397812 */ /* 0x000fc400078ec0ff */
[----:B------:R-:W-:Y:S02]  /*2bae0*/  LOP3.LUT R59, R59, 0xffff, RZ, 0xc0, !PT ;  /* 0x0000ffff3b3b7812 */ /* 0x000fe400078ec0ff */
[----:B------:R-:W-:Y:S02]  /*2baf0*/  LOP3.LUT R60, R60, 0xffff, RZ, 0xc0, !PT ;  /* 0x0000ffff3c3c7812 */ /* 0x000fe400078ec0ff */
[----:B------:R-:W-:Y:S02]  /*2bb00*/  LOP3.LUT R56, R55, 0xffff, RZ, 0xc0, !PT ;  /* 0x0000ffff37387812 */ /* 0x000fe400078ec0ff */
[----:B------:R-:W-:Y:S02]  /*2bb10*/  PRMT R62, R62, 0x3340, R57 ;  /* 0x000033403e3e7816 */ /* 0x000fe40000000039 */
[----:B------:R-:W-:Y:S02]  /*2bb20*/  PRMT R59, R59, 0x3340, R60 ;  /* 0x000033403b3b7816 */ /* 0x000fe4000000003c */
[----:B------:R-:W-:-:S02]  /*2bb30*/  PRMT R56, R7, 0x3340, R56 ;  /* 0x0000334007387816 */ /* 0x000fc40000000038 */
[----:B------:R-:W-:Y:S02]  /*2bb40*/  PRMT R4, R4, 0x5410, R5 ;  /* 0x0000541004047816 */ /* 0x000fe40000000005 */
[----:B------:R-:W-:Y:S02]  /*2bb50*/  PRMT R5, R37, 0x5410, R50 ;  /* 0x0000541025057816 */ /* 0x000fe40000000032 */
[----:B------:R-:W-:Y:S01]  /*2bb60*/  IADD3 R50, PT, PT, R1, R7, RZ ;  /* 0x0000000701327210 */ /* 0x000fe20007ffe0ff */
[----:B------:R-:W-:Y:S01]  /*2bb70*/  VIADD R7, R7, 0x10 ;  /* 0x0000001007077836 */ /* 0x000fe20000000000 */
[----:B------:R-:W-:Y:S02]  /*2bb80*/  PRMT R51, R56, 0x5410, R51 ;  /* 0x0000541038337816 */ /* 0x000fe40000000033 */
[----:B------:R-:W-:Y:S01]  /*2bb90*/  PRMT R59, R62, 0x5410, R59 ;  /* 0x000054103e3b7816 */ /* 0x000fe2000000003b */
[----:B------:R0:W-:Y:S01]  /*2bba0*/  STL.64 [R50+0x18], R4 ;  /* 0x0000180432007387 */ /* 0x0001e20000100a00 */
[----:B------:R-:W-:-:S03]  /*2bbb0*/  ISETP.NE.AND P0, PT, R7, R6, PT ;  /* 0x000000060700720c */ /* 0x000fc60003f05270 */
[----:B------:R0:W-:Y:S04]  /*2bbc0*/  STL [R50+0x14], R51 ;  /* 0x0000143332007387 */ /* 0x0001e80000100800 */
[----:B------:R0:W-:Y:S06]  /*2bbd0*/  STL [R50+0x20], R59 ;  /* 0x0000203b32007387 */ /* 0x0001ec0000100800 */
[----:B------:R-:W-:Y:S05]  /*2bbe0*/  @P0 BRA `(.L_x_867) ;  /* 0xfffffffc003c0947 */ /* 0x000fea000383ffff */
.L_x_866:
[----:B------:R-:W-:Y:S05]  /*2bbf0*/  @!P2 BRA `(.L_x_865) ;  /* 0x0000000000b0a947 */ /* 0x000fea0003800000 */
[----:B------:R-:W-:Y:S02]  /*2bc00*/  ISETP.GE.U32.AND P0, PT, R53, 0x7, PT ;  /* 0x000000073500780c */ /* 0x000fe40003f06070 */
[----:B------:R-:W-:-:S11]  /*2bc10*/  LOP3.LUT P2, RZ, R43, 0x7, RZ, 0xc0, !PT ;  /* 0x000000072bff7812 */ /* 0x000fd6000784c0ff */
        /* <DEDUP_REMOVED lines=18> */
.L_x_868:
[----:B------:R-:W-:Y:S05]  /*2bd40*/  @!P2 BRA `(.L_x_865) ;  /* 0x00000000005ca947 */ /* 0x000fea0003800000 */
[----:B------:R-:W-:Y:S02]  /*2bd50*/  ISETP.GE.U32.AND P2, PT, R54, 0x3, PT ;  /* 0x000000033600780c */ /* 0x000fe40003f46070 */
[----:B------:R-:W-:-:S04]  /*2bd60*/  LOP3.LUT R58, R58, 0x3, RZ, 0xc0, !PT ;  /* 0x000000033a3a7812 */ /* 0x000fc800078ec0ff */
[----:B------:R-:W-:-:S07]  /*2bd70*/  ISETP.NE.AND P0, PT, R58, RZ, PT ;  /* 0x000000ff3a00720c */ /* 0x000fce0003f05270 */
[----:B------:R-:W-:Y:S06]  /*2bd80*/  @!P2 BRA `(.L_x_869) ;  /* 0x000000000024a947 */ /* 0x000fec0003800000 */
        /* <DEDUP_REMOVED lines=9> */
.L_x_869:
[----:B------:R-:W-:Y:S05]  /*2be20*/  @!P0 BRA `(.L_x_865) ;  /* 0x0000000000248947 */ /* 0x000fea0003800000 */
[----:B012---:R-:W-:Y:S01]  /*2be30*/  IMAD.IADD R5, R1, 0x1, R6 ;  /* 0x0000000101057824 */ /* 0x007fe200078e0206 */
[----:B------:R-:W-:-:S04]  /*2be40*/  ISETP.NE.AND P0, PT, R58, 0x1, PT ;  /* 0x000000013a00780c */ /* 0x000fc80003f05270 */
[----:B------:R3:W-:Y:S09]  /*2be50*/  STL.U8 [R5+0x14], R6 ;  /* 0x0000140605007387 */ /* 0x0007f20000100000 */
[----:B------:R-:W-:Y:S05]  /*2be60*/  @!P0 BRA `(.L_x_865) ;  /* 0x0000000000148947 */ /* 0x000fea0003800000 */
[----:B------:R-:W-:Y:S01]  /*2be70*/  ISETP.NE.AND P0, PT, R58, 0x2, PT ;  /* 0x000000023a00780c */ /* 0x000fe20003f05270 */
[----:B------:R-:W-:-:S05]  /*2be80*/  VIADD R4, R6, 0x1 ;  /* 0x0000000106047836 */ /* 0x000fca0000000000 */
[----:B------:R4:W-:Y:S07]  /*2be90*/  STL.U8 [R5+0x15], R4 ;  /* 0x0000150405007387 */ /* 0x0009ee0000100000 */
[----:B---3--:R-:W-:-:S05]  /*2bea0*/  @P0 IADD3 R6, PT, PT, R6, 0x2, RZ ;  /* 0x0000000206060810 */ /* 0x008fca0007ffe0ff */
[----:B------:R4:W-:Y:S02]  /*2beb0*/  @P0 STL.U8 [R5+0x16], R6 ;  /* 0x0000160605000387 */ /* 0x0009e40000100000 */
.L_x_865:
[----:B01234-:R-:W0:Y:S01]  /*2bec0*/  LDC R5, c[0x3][0x1b3c] ;  /* 0x00c6cf00ff057b82 */ /* 0x01fe220000000800 */
[----:B------:R-:W-:Y:S01]  /*2bed0*/  IMAD.MOV.U32 R54, RZ, RZ, RZ ;  /* 0x000000ffff367224 */ /* 0x000fe200078e00ff */
        /* <DEDUP_REMOVED lines=14> */
.L_x_874:
        /* <DEDUP_REMOVED lines=9> */
[----:B------:R-:W-:Y:S01]  /*2c050*/  IMAD.IADD R51, R1, 0x1, R56 ;  /* 0x0000000101337824 */ /* 0x000fe200078e0238 */
[----:B------:R-:W-:Y:S01]  /*2c060*/  LOP3.LUT R6, R37, 0xff, RZ, 0xc0, !PT ;  /* 0x000000ff25067812 */ /* 0x000fe200078ec0ff */
[C---:B------:R-:W-:Y:S02]  /*2c070*/  IMAD.IADD R53, R1.reuse, 0x1, R54 ;  /* 0x0000000101357824 */ /* 0x040fe400078e0236 */
[C---:B------:R-:W-:Y:S01]  /*2c080*/  IMAD.IADD R55, R1.reuse, 0x1, R50 ;  /* 0x0000000101377824 */ /* 0x040fe200078e0232 */
[----:B------:R-:W-:Y:S01]  /*2c090*/  IADD3 R57, PT, PT, R1, R6, RZ ;  /* 0x0000000601397210 */ /* 0x000fe20007ffe0ff */
[----:B------:R-:W2:Y:S04]  /*2c0a0*/  LDL.U8 R50, [R51+0x4065] ;  /* 0x0040650033327983 */ /* 0x000ea80000100000 */
[----:B------:R-:W2:Y:S04]  /*2c0b0*/  LDL.U8 R43, [R53+0x4065] ;  /* 0x00406500352b7983 */ /* 0x000ea80000100000 */
[----:B------:R-:W3:Y:S04]  /*2c0c0*/  LDL.U8 R6, [R57+0x4065] ;  /* 0x0040650039067983 */ /* 0x000ee80000100000 */
[----:B------:R-:W3:Y:S01]  /*2c0d0*/  LDL.U8 R37, [R55+0x4065] ;  /* 0x0040650037257983 */ /* 0x000ee20000100000 */
[----:B--2---:R-:W-:-:S02]  /*2c0e0*/  PRMT R43, R50, 0x3340, R43 ;  /* 0x00003340322b7816 */ /* 0x004fc4000000002b */
[----:B---3--:R-:W-:Y:S02]  /*2c0f0*/  PRMT R6, R37, 0x3340, R6 ;  /* 0x0000334025067816 */ /* 0x008fe40000000006 */
[----:B------:R-:W-:Y:S02]  /*2c100*/  IADD3 R37, PT, PT, R1, 0x4, R4 ;  /* 0x0000000401257810 */ /* 0x000fe40007ffe004 */
        /* <DEDUP_REMOVED lines=18> */
[----:B0-----:R-:W3:Y:S01]  /*2c230*/  LDL.U8 R43, [R57+0x4065] ;  /* 0x00406500392b7983 */ /* 0x001ee20000100000 */
[----:B--2---:R-:W-:Y:S02]  /*2c240*/  PRMT R51, R51, 0x3340, R50 ;  /* 0x0000334033337816 */ /* 0x004fe40000000032 */
[----:B---3--:R-:W-:-:S02]  /*2c250*/  PRMT R6, R43, 0x3340, R6 ;  /* 0x000033402b067816 */ /* 0x008fc40000000006 */
        /* <DEDUP_REMOVED lines=16> */
[----:B------:R-:W2:Y:S04]  /*2c360*/  LDL.U8 R51, [R53+0x4065] ;  /* 0x0040650035337983 */ /* 0x000ea80000100000 */
[----:B------:R-:W2:Y:S04]  /*2c370*/  LDL.U8 R50, [R55+0x4065] ;  /* 0x0040650037327983 */ /* 0x000ea80000100000 */
[----:B------:R-:W3:Y:S04]  /*2c380*/  LDL.U8 R6, [R59+0x4065] ;  /* 0x004065003b067983 */ /* 0x000ee80000100000 */
[----:B0-----:R-:W3:Y:S01]  /*2c390*/  LDL.U8 R37, [R57+0x4065] ;  /* 0x0040650039257983 */ /* 0x001ee20000100000 */
        /* <DEDUP_REMOVED lines=14> */
[C---:B0-----:R-:W-:Y:S02]  /*2c480*/  IMAD.IADD R43, R1.reuse, 0x1, R50 ;  /* 0x00000001012b7824 */ /* 0x041fe400078e0232 */
[----:B------:R-:W-:-:S02]  /*2c490*/  IMAD.IADD R56, R1, 0x1, R56 ;  /* 0x0000000101387824 */ /* 0x000fc400078e0238 */
[C---:B------:R-:W-:Y:S02]  /*2c4a0*/  IMAD.IADD R54, R1.reuse, 0x1, R54 ;  /* 0x0000000101367824 */ /* 0x040fe400078e0236 */
[----:B------:R-:W-:Y:S01]  /*2c4b0*/  IMAD.IADD R53, R1, 0x1, R6 ;  /* 0x0000000101357824 */ /* 0x000fe200078e0206 */
[----:B------:R-:W2:Y:S04]  /*2c4c0*/  LDL.U8 R51, [R56+0x4065] ;  /* 0x0040650038337983 */ /* 0x000ea80000100000 */
        /* <DEDUP_REMOVED lines=11> */
.L_x_873:
        /* <DEDUP_REMOVED lines=39> */
[----:B------:R-:W2:Y:S04]  /*2c7f0*/  LDL.U8 R50, [R56+0x4065] ;  /* 0x0040650038327983 */ /* 0x000ea80000100000 */
[----:B0-----:R-:W2:Y:S04]  /*2c800*/  LDL.U8 R37, [R54+0x4065] ;  /* 0x0040650036257983 */ /* 0x001ea80000100000 */
[----:B------:R-:W3:Y:S04]  /*2c810*/  LDL.U8 R6, [R43+0x4065] ;  /* 0x004065002b067983 */ /* 0x000ee80000100000 */
[----:B------:R-:W3:Y:S01]  /*2c820*/  LDL.U8 R7, [R7+0x4065] ;  /* 0x0040650007077983 */ /* 0x000ee20000100000 */
[----:B------:R-:W-:-:S02]  /*2c830*/  PLOP3.LUT P0, PT, PT, PT, PT, 0x8, 0x80 ;  /* 0x000000000080781c */ /* 0x000fc40003f0e170 */
[----:B------:R-:W-:Y:S02]  /*2c840*/  IADD3 R4, PT, PT, R4, 0x8, RZ ;  /* 0x0000000804047810 */ /* 0x000fe40007ffe0ff */
[----:B--2---:R-:W-:Y:S02]  /*2c850*/  PRMT R37, R50, 0x3340, R37 ;  /* 0x0000334032257816 */ /* 0x004fe40000000025 */
[----:B---3--:R-:W-:-:S04]  /*2c860*/  PRMT R6, R7, 0x3340, R6 ;  /* 0x0000334007067816 */ /* 0x008fc80000000006 */
[----:B------:R-:W-:-:S05]  /*2c870*/  PRMT R37, R37, 0x5410, R6 ;  /* 0x0000541025257816 */ /* 0x000fca0000000006 */
[----:B------:R0:W-:Y:S01]  /*2c880*/  STL [R58+0x28], R37 ;  /* 0x000028253a007387 */ /* 0x0001e20000100800 */
[----:B------:R-:W-:-:S07]  /*2c890*/  IMAD.MOV.U32 R6, RZ, RZ, R12 ;  /* 0x000000ffff067224 */ /* 0x000fce00078e000c */
.L_x_875:
[----:B------:R-:W-:-:S13]  /*2c8a0*/  ISETP.EQ.AND P2, PT, R4, R12, PT ;  /* 0x0000000c0400720c */ /* 0x000fda0003f42270 */
[----:B------:R-:W-:Y:S05]  /*2c8b0*/  @!P0 BRA P2, `(.L_x_871) ;  /* 0x0000000000688947 */ /* 0x000fea0001000000 */
.L_x_872:
[----:B-1----:R-:W-:-:S05]  /*2c8c0*/  IMAD.IADD R51, R1, 0x1, R4 ;  /* 0x0000000101337824 */ /* 0x002fca00078e0204 */
[----:B------:R-:W2:Y:S02]  /*2c8d0*/  LDL R6, [R51+0x14] ;  /* 0x0000140033067983 */ /* 0x000ea40000100800 */
[C---:B--2---:R-:W-:Y:S02]  /*2c8e0*/  PRMT R50, R6.reuse, 0x7772, RZ ;  /* 0x0000777206327816 */ /* 0x044fe400000000ff */
[C---:B------:R-:W-:Y:S02]  /*2c8f0*/  PRMT R56, R6.reuse, 0x7770, RZ ;  /* 0x0000777006387816 */ /* 0x040fe400000000ff */
[C---:B------:R-:W-:Y:S02]  /*2c900*/  PRMT R54, R6.reuse, 0x7771, RZ ;  /* 0x0000777106367816 */ /* 0x040fe400000000ff */
[----:B------:R-:W-:Y:S02]  /*2c910*/  PRMT R7, R6, 0x7773, RZ ;  /* 0x0000777306077816 */ /* 0x000fe400000000ff */
[----:B------:R-:W-:-:S02]  /*2c920*/  LOP3.LUT R50, R50, 0xff, RZ, 0xc0, !PT ;  /* 0x000000ff32327812 */ /* 0x000fc400078ec0ff */
[----:B------:R-:W-:Y:S02]  /*2c930*/  LOP3.LUT R56, R56, 0xff, RZ, 0xc0, !PT ;  /* 0x000000ff38387812 */ /* 0x000fe400078ec0ff */
[----:B------:R-:W-:Y:S02]  /*2c940*/  LOP3.LUT R54, R54, 0xff, RZ, 0xc0, !PT ;  /* 0x000000ff36367812 */ /* 0x000fe400078ec0ff */
[----:B------:R-:W-:Y:S01]  /*2c950*/  LOP3.LUT R6, R7, 0xff, RZ, 0xc0, !PT ;  /* 0x000000ff07067812 */ /* 0x000fe200078ec0ff */
[C---:B------:R-:W-:Y:S02]  /*2c960*/  IMAD.IADD R7, R1.reuse, 0x1, R50 ;  /* 0x0000000101077824 */ /* 0x040fe400078e0232 */
[C---:B------:R-:W-:Y:S02]  /*2c970*/  IMAD.IADD R56, R1.reuse, 0x1, R56 ;  /* 0x0000000101387824 */ /* 0x040fe400078e0238 */
[C---:B------:R-:W-:Y:S02]  /*2c980*/  IMAD.IADD R54, R1.reuse, 0x1, R54 ;  /* 0x0000000101367824 */ /* 0x040fe400078e0236 */
[----:B------:R-:W-:Y:S01]  /*2c990*/  IMAD.IADD R43, R1, 0x1, R6 ;  /* 0x00000001012b7824 */ /* 0x000fe200078e0206 */
[----:B------:R-:W2:Y:S04]  /*2c9a0*/  LDL.U8 R50, [R56+0x4065] ;  /* 0x0040650038327983 */ /* 0x000ea80000100000 */
[----:B0-----:R-:W2:Y:S04]  /*2c9b0*/  LDL.U8 R37, [R54+0x4065] ;  /* 0x0040650036257983 */ /* 0x001ea80000100000 */
[----:B------:R-:W3:Y:S04]  /*2c9c0*/  LDL.U8 R6, [R43+0x4065] ;  /* 0x004065002b067983 */ /* 0x000ee80000100000 */
[----:B------:R-:W3:Y:S01]  /*2c9d0*/  LDL.U8 R7, [R7+0x4065] ;  /* 0x0040650007077983 */ /* 0x000ee20000100000 */
[----:B------:R-:W-:-:S05]  /*2c9e0*/  VIADD R4, R4, 0x4 ;  /* 0x0000000404047836 */ /* 0x000fca0000000000 */
[----:B------:R-:W-:Y:S02]  /*2c9f0*/  ISETP.NE.AND P0, PT, R4, R12, PT ;  /* 0x0000000c0400720c */ /* 0x000fe40003f05270 */
[----:B--2---:R-:W-:Y:S02]  /*2ca00*/  PRMT R37, R50, 0x3340, R37 ;  /* 0x0000334032257816 */ /* 0x004fe40000000025 */
[----:B---3--:R-:W-:-:S04]  /*2ca10*/  PRMT R6, R7, 0x3340, R6 ;  /* 0x0000334007067816 */ /* 0x008fc80000000006 */
[----:B------:R-:W-:-:S05]  /*2ca20*/  PRMT R6, R37, 0x5410, R6 ;  /* 0x0000541025067816 */ /* 0x000fca0000000006 */
[----:B------:R1:W-:Y:S01]  /*2ca30*/  STL [R51+0x28], R6 ;  /* 0x0000280633007387 */ /* 0x0003e20000100800 */
[----:B------:R-:W-:Y:S05]  /*2ca40*/  @P0 BRA `(.L_x_872) ;  /* 0xfffffffc009c0947 */ /* 0x000fea000383ffff */
[----:B-1----:R-:W-:-:S07]  /*2ca50*/  IMAD.MOV.U32 R6, RZ, RZ, R12 ;  /* 0x000000ffff067224 */ /* 0x002fce00078e000c */
.L_x_871:
[----:B------:R-:W-:-:S13]  /*2ca60*/  ISETP.NE.AND P0, PT, R13, RZ, PT ;  /* 0x000000ff0d00720c */ /* 0x000fda0003f05270 */
[----:B------:R-:W-:Y:S05]  /*2ca70*/  @!P0 BRA `(.L_x_876) ;  /* 0x0000000000448947 */ /* 0x000fea0003800000 */
[----:B------:R-:W-:-:S05]  /*2ca80*/  IMAD.IADD R7, R1, 0x1, R6 ;  /* 0x0000000101077824 */ /* 0x000fca00078e0206 */
[----:B------:R-:W2:Y:S02]  /*2ca90*/  LDL.U8 R4, [R7+0x14] ;  /* 0x0000140007047983 */ /* 0x000ea40000100000 */
[----:B--2---:R-:W-:-:S06]  /*2caa0*/  IADD3 R4, PT, PT, R1, R4, RZ ;  /* 0x0000000401047210 */ /* 0x004fcc0007ffe0ff */
        /* <DEDUP_REMOVED lines=10> */
[----:B--2---:R-:W2:Y:S02]  /*2cb50*/  LDL.U8 R4, [R7+0x16] ;  /* 0x0000160007047983 */ /* 0x004ea40000100000 */
[----:B--2---:R-:W-:-:S06]  /*2cb60*/  IMAD.IADD R4, R1, 0x1, R4 ;  /* 0x0000000101047824 */ /* 0x004fcc00078e0204 */
[----:B------:R-:W2:Y:S04]  /*2cb70*/  LDL.U8 R4, [R4+0x4065] ;  /* 0x0040650004047983 */ /* 0x000ea80000100000 */
[----:B--2---:R3:W-:Y:S02]  /*2cb80*/  STL.U8 [R7+0x2a], R4 ;  /* 0x00002a0407007387 */ /* 0x0047e40000100000 */
.L_x_876:
[----:B------:R-:W-:Y:S01]  /*2cb90*/  ISETP.GE.U32.AND P0, PT, R5, 0x10, PT ;  /* 0x000000100500780c */ /* 0x000fe20003f06070 */
[----:B-123--:R-:W-:Y:S02]  /*2cba0*/  IMAD.MOV.U32 R4, RZ, RZ, RZ ;  /* 0x000000ffff047224 */ /* 0x00efe400078e00ff */
[----:B------:R-:W-:-:S10]  /*2cbb0*/  IMAD.MOV.U32 R54, RZ, RZ, RZ ;  /* 0x000000ffff367224 */ /* 0x000fd400078e00ff */
[----:B------:R-:W-:Y:S05]  /*2cbc0*/  @!P0 BRA `(.L_x_877) ;  /* 0x0000000400488947 */ /* 0x000fea0003800000 */
[----:B------:R-:W-:Y:S02]  /*2cbd0*/  IMAD.MOV.U32 R50, RZ, RZ, RZ ;  /* 0x000000ffff327224 */ /* 0x000fe400078e00ff */
[----:B------:R-:W-:-:S07]  /*2cbe0*/  IMAD.MOV.U32 R54, RZ, RZ, RZ ;  /* 0x000000ffff367224 */ /* 0x000fce00078e00ff */
.L_x_878:
[----:B------:R-:W-:-:S05]  /*2cbf0*/  IMAD.IADD R56, R1, 0x1, R50 ;  /* 0x0000000101387824 */ /* 0x000fca00078e0232 */
[----:B------:R-:W2:Y:S04]  /*2cc00*/  LDL.64 R4, [R56+0x28] ;  /* 0x0000280038047983 */ /* 0x000ea80000100a00 */
[----:B------:R-:W3:Y:S01]  /*2cc10*/  LDL.64 R6, [R56+0x30] ;  /* 0x0000300038067983 */ /* 0x000ee20000100a00 */
[C---:B--2---:R-:W-:Y:S02]  /*2cc20*/  PRMT R59, R4.reuse, 0x7770, RZ ;  /* 0x00007770043b7816 */ /* 0x044fe400000000ff */
[C---:B------:R-:W-:Y:S02]  /*2cc30*/  PRMT R53, R4.reuse, 0x7771, RZ ;  /* 0x0000777104357816 */ /* 0x040fe400000000ff */
[C---:B------:R-:W-:Y:S02]  /*2cc40*/  PRMT R57, R4.reuse, 0x7772, RZ ;  /* 0x0000777204397816 */ /* 0x040fe400000000ff */
[----:B------:R-:W-:Y:S01]  /*2cc50*/  PRMT R43, R4, 0x7773, RZ ;  /* 0x00007773042b7816 */ /* 0x000fe200000000ff */
[----:B------:R-:W-:Y:S01]  /*2cc60*/  IMAD.MOV.U32 R4, RZ, RZ, 0x48 ;  /* 0x00000048ff047424 */ /* 0x000fe200078e00ff */
[----:B------:R-:W-:-:S02]  /*2cc70*/  PRMT R55, R5, 0x7770, RZ ;  /* 0x0000777005377816 */ /* 0x000fc400000000ff */
[----:B0-----:R-:W-:Y:S01]  /*2cc80*/  PRMT R58, R5, 0x7771, RZ ;  /* 0x00007771053a7816 */ /* 0x001fe200000000ff */
[--C-:B------:R-:W-:Y:S01]  /*2cc90*/  IMAD R59, R59, 0xa8, R4.reuse ;  /* 0x000000a83b3b7824 */ /* 0x100fe200078e0204 */
[----:B------:R-:W-:Y:S01]  /*2cca0*/  PRMT R51, R5, 0x7772, RZ ;  /* 0x0000777205337816 */ /* 0x000fe200000000ff */
[--C-:B------:R-:W-:Y:S01]  /*2ccb0*/  IMAD R53, R53, 0xa8, R4.reuse ;  /* 0x000000a835357824 */ /* 0x100fe200078e0204 */
[C---:B---3--:R-:W-:Y:S01]  /*2ccc0*/  PRMT R37, R6.reuse, 0x7770, RZ ;  /* 0x0000777006257816 */ /* 0x048fe200000000ff */
        /* <DEDUP_REMOVED lines=17> */
[----:B------:R-:W-:Y:S01]  /*2cde0*/  LEA R61, R50, R61, 0x2 ;  /* 0x0000003d323d7211 */ /* 0x000fe200078e10ff */
[----:B------:R-:W-:-:S02]  /*2cdf0*/  IMAD R65, R65, 0xa8, R4 ;  /* 0x000000a841417824 */ /* 0x000fc400078e0204 */
[--C-:B------:R-:W-:Y:S02]  /*2ce00*/  IMAD R67, R67, 0xa8, R4.reuse ;  /* 0x000000a843437824 */ /* 0x100fe400078e0204 */
[--C-:B------:R-:W-:Y:S02]  /*2ce10*/  IMAD R69, R69, 0xa8, R4.reuse ;  /* 0x000000a845457824 */ /* 0x100fe400078e0204 */
[--C-:B------:R-:W-:Y:S02]  /*2ce20*/  IMAD R6, R6, 0xa8, R4.reuse ;  /* 0x000000a806067824 */ /* 0x100fe400078e0204 */
[----:B------:R-:W-:Y:S01]  /*2ce30*/  IMAD R56, R56, 0xa8, R4 ;  /* 0x000000a838387824 */ /* 0x000fe200078e0204 */
[C---:B------:R-:W-:Y:S01]  /*2ce40*/  LEA R4, R50.reuse, R59, 0x2 ;  /* 0x0000003b32047211 */ /* 0x040fe200078e10ff */
[C---:B------:R-:W-:Y:S02]  /*2ce50*/  IMAD R59, R50.reuse, 0x4, R53 ;  /* 0x00000004323b7824 */ /* 0x040fe400078e0235 */
[----:B------:R-:W-:-:S02]  /*2ce60*/  IMAD R68, R50, 0x4, R43 ;  /* 0x0000000432447824 */ /* 0x000fc400078e022b */
[C---:B------:R-:W-:Y:S01]  /*2ce70*/  IMAD R57, R50.reuse, 0x4, R57 ;  /* 0x0000000432397824 */ /* 0x040fe200078e0239 */
[----:B------:R-:W0:Y:S01]  /*2ce80*/  LDC R4, c[0x3][R4+0x4] ;  /* 0x00c0010004047b82 */ /* 0x000e220000000800 */
[C---:B------:R-:W-:Y:S02]  /*2ce90*/  IMAD R60, R50.reuse, 0x4, R55 ;  /* 0x00000004323c7824 */ /* 0x040fe400078e0237 */
[C---:B------:R-:W-:Y:S02]  /*2cea0*/  IMAD R53, R50.reuse, 0x4, R7 ;  /* 0x0000000432357824 */ /* 0x040fe400078e0207 */
[C---:B------:R-:W-:Y:S02]  /*2ceb0*/  IMAD R62, R50.reuse, 0x4, R51 ;  /* 0x00000004323e7824 */ /* 0x040fe400078e0233 */
[C---:B------:R-:W-:Y:S01]  /*2cec0*/  IMAD R51, R50.reuse, 0x4, R5 ;  /* 0x0000000432337824 */ /* 0x040fe200078e0205 */
[----:B------:R1:W0:Y:S01]  /*2ced0*/  LDC R43, c[0x3][R59+0x8] ;  /* 0x00c002003b2b7b82 */ /* 0x0002220000000800 */
[----:B------:R-:W-:-:S02]  /*2cee0*/  IMAD R64, R50, 0x4, R37 ;  /* 0x0000000432407824 */ /* 0x000fc400078e0225 */
[C---:B------:R-:W-:Y:S02]  /*2cef0*/  IMAD R63, R50.reuse, 0x4, R63 ;  /* 0x00000004323f7824 */ /* 0x040fe400078e023f */
[C---:B------:R-:W-:Y:S02]  /*2cf00*/  IMAD R65, R50.reuse, 0x4, R65 ;  /* 0x0000000432417824 */ /* 0x040fe400078e0241 */
[C---:B------:R-:W-:Y:S01]  /*2cf10*/  IMAD R67, R50.reuse, 0x4, R67 ;  /* 0x0000000432437824 */ /* 0x040fe200078e0243 */
[----:B------:R-:W2:Y:S01]  /*2cf20*/  LDC R58, c[0x3][R57+0xc] ;  /* 0x00c00300393a7b82 */ /* 0x000ea20000000800 */
[C---:B------:R-:W-:Y:S02]  /*2cf30*/  IMAD R69, R50.reuse, 0x4, R69 ;  /* 0x0000000432457824 */ /* 0x040fe400078e0245 */
[C---:B------:R-:W-:Y:S02]  /*2cf40*/  IMAD R55, R50.reuse, 0x4, R56 ;  /* 0x0000000432377824 */ /* 0x040fe400078e0238 */
[----:B-1----:R-:W-:-:S02]  /*2cf50*/  IMAD R59, R50, 0x4, R6 ;  /* 0x00000004323b7824 */ /* 0x002fc400078e0206 */
[----:B------:R-:W-:Y:S01]  /*2cf60*/  VIADD R50, R50, 0x10 ;  /* 0x0000001032327836 */ /* 0x000fe20000000000 */
[----:B------:R-:W2:Y:S04]  /*2cf70*/  LDC R7, c[0x3][R68+0x10] ;  /* 0x00c0040044077b82 */ /* 0x000ea80000000800 */
[----:B------:R-:W-:-:S04]  /*2cf80*/  ISETP.NE.AND P0, PT, R50, R16, PT ;  /* 0x000000103200720c */ /* 0x000fc80003f05270 */
[----:B------:R-:W1:Y:S08]  /*2cf90*/  LDC R60, c[0x3][R60+0x14] ;  /* 0x00c005003c3c7b82 */ /* 0x000e700000000800 */
[----:B------:R3:W1:Y:S08]  /*2cfa0*/  LDC R5, c[0x3][R53+0x18] ;  /* 0x00c0060035057b82 */ /* 0x0006700000000800 */
[----:B------:R-:W4:Y:S08]  /*2cfb0*/  LDC R62, c[0x3][R62+0x1c] ;  /* 0x00c007003e3e7b82 */ /* 0x000f300000000800 */
[----:B------:R5:W4:Y:S01]  /*2cfc0*/  LDC R37, c[0x3][R51+0x20] ;  /* 0x00c0080033257b82 */ /* 0x000b220000000800 */
[----:B0-----:R-:W-:-:S07]  /*2cfd0*/  IADD3 R4, PT, PT, R43, R4, R54 ;  /* 0x000000042b047210 */ /* 0x001fce0007ffe036 */
[----:B------:R-:W0:Y:S08]  /*2cfe0*/  LDC R64, c[0x3][R64+0x24] ;  /* 0x00c0090040407b82 */ /* 0x000e300000000800 */
[----:B-----5:R-:W0:Y:S01]  /*2cff0*/  LDC R51, c[0x3][R61+0x28] ;  /* 0x00c00a003d337b82 */ /* 0x020e220000000800 */
[----:B--2---:R-:W-:-:S07]  /*2d000*/  IADD3 R4, PT, PT, R7, R58, R4 ;  /* 0x0000003a07047210 */ /* 0x004fce0007ffe004 */
[----:B---3--:R-:W2:Y:S08]  /*2d010*/  LDC R53, c[0x3][R63+0x2c] ;  /* 0x00c00b003f357b82 */ /* 0x008eb00000000800 */
[----:B------:R-:W2:Y:S01]  /*2d020*/  LDC R66, c[0x3][R65+0x30] ;  /* 0x00c00c0041427b82 */ /* 0x000ea20000000800 */
[----:B-1----:R-:W-:-:S07]  /*2d030*/  IADD3 R4, PT, PT, R5, R60, R4 ;  /* 0x0000003c05047210 */ /* 0x002fce0007ffe004 */
[----:B------:R-:W1:Y:S08]  /*2d040*/  LDC R6, c[0x3][R67+0x34] ;  /* 0x00c00d0043067b82 */ /* 0x000e700000000800 */
[----:B------:R-:W1:Y:S01]  /*2d050*/  LDC R57, c[0x3][R69+0x38] ;  /* 0x00c00e0045397b82 */ /* 0x000e620000000800 */
[----:B----4-:R-:W-:-:S07]  /*2d060*/  IADD3 R4, PT, PT, R37, R62, R4 ;  /* 0x0000003e25047210 */ /* 0x010fce0007ffe004 */
[----:B------:R-:W3:Y:S08]  /*2d070*/  LDC R56, c[0x3][R59+0x3c] ;  /* 0x00c00f003b387b82 */ /* 0x000ef00000000800 */
[----:B------:R-:W3:Y:S01]  /*2d080*/  LDC R55, c[0x3][R55+0x40] ;  /* 0x00c0100037377b82 */ /* 0x000ee20000000800 */
[----:B0-----:R-:W-:-:S04]  /*2d090*/  IADD3 R4, PT, PT, R51, R64, R4 ;  /* 0x0000004033047210 */ /* 0x001fc80007ffe004 */
[----:B--2---:R-:W-:-:S04]  /*2d0a0*/  IADD3 R4, PT, PT, R66, R53, R4 ;  /* 0x0000003542047210 */ /* 0x004fc80007ffe004 */
[----:B-1----:R-:W-:-:S04]  /*2d0b0*/  IADD3 R4, PT, PT, R57, R6, R4 ;  /* 0x0000000639047210 */ /* 0x002fc80007ffe004 */
[----:B---3--:R-:W-:Y:S01]  /*2d0c0*/  IADD3 R54, PT, PT, R55, R56, R4 ;  /* 0x0000003837367210 */ /* 0x008fe20007ffe004 */
[----:B------:R-:W-:Y:S06]  /*2d0d0*/  @P0 BRA `(.L_x_878) ;  /* 0xfffffff800c40947 */ /* 0x000fec000383ffff */
[----:B------:R-:W-:-:S07]  /*2d0e0*/  IMAD.MOV.U32 R4, RZ, RZ, R16 ;  /* 0x000000ffff047224 */ /* 0x000fce00078e0010 */
.L_x_877:
[----:B------:R-:W-:-:S13]  /*2d0f0*/  ISETP.NE.AND P0, PT, R18, RZ, PT ;  /* 0x000000ff1200720c */ /* 0x000fda0003f05270 */
[----:B------:R-:W-:Y:S05]  /*2d100*/  @!P0 BRA `(.L_x_870) ;  /* 0x0000000400608947 */ /* 0x000fea0003800000 */
[----:B------:R-:W-:Y:S02]  /*2d110*/  ISETP.GE.U32.AND P0, PT, R11, 0x7, PT ;  /* 0x000000070b00780c */ /* 0x000fe40003f06070 */
[----:B------:R-:W-:-:S11]  /*2d120*/  ISETP.NE.AND P2, PT, R17, RZ, PT ;  /* 0x000000ff1100720c */ /* 0x000fd60003f45270 */
[----:B------:R-:W-:Y:S05]  /*2d130*/  @!P0 BRA `(.L_x_879) ;  /* 0x00000000009c8947 */ /* 0x000fea0003800000 */
[----:B0-----:R-:W-:-:S05]  /*2d140*/  IADD3 R58, PT, PT, R1, R4, RZ ;  /* 0x00000004013a7210 */ /* 0x001fca0007ffe0ff */
        /* <DEDUP_REMOVED lines=10> */
[--C-:B---3--:R-:W-:Y:S02]  /*2d1f0*/  IMAD R7, R6, 0xa8, R60.reuse ;  /* 0x000000a806077824 */ /* 0x108fe400078e023c */
[C---:B------:R-:W-:Y:S02]  /*2d200*/  IMAD R5, R4.reuse, 0x4, R5 ;  /* 0x0000000404057824 */ /* 0x040fe400078e0205 */
[--C-:B----4-:R-:W-:Y:S02]  /*2d210*/  IMAD R37, R37, 0xa8, R60.reuse ;  /* 0x000000a825257824 */ /* 0x110fe400078e023c */
[----:B------:R-:W-:Y:S02]  /*2d220*/  IMAD R7, R4, 0x4, R7 ;  /* 0x0000000404077824 */ /* 0x000fe400078e0207 */
[----:B-----5:R-:W-:-:S02]  /*2d230*/  IMAD R43, R43, 0xa8, R60 ;  /* 0x000000a82b2b7824 */ /* 0x020fc400078e023c */
[----:B------:R-:W-:Y:S02]  /*2d240*/  IMAD R37, R4, 0x4, R37 ;  /* 0x0000000404257824 */ /* 0x000fe400078e0225 */
[--C-:B------:R-:W-:Y:S02]  /*2d250*/  IMAD R51, R50, 0xa8, R60.reuse ;  /* 0x000000a832337824 */ /* 0x100fe400078e023c */
[C---:B------:R-:W-:Y:S02]  /*2d260*/  IMAD R43, R4.reuse, 0x4, R43 ;  /* 0x00000004042b7824 */ /* 0x040fe400078e022b */
[--C-:B------:R-:W-:Y:S01]  /*2d270*/  IMAD R53, R53, 0xa8, R60.reuse ;  /* 0x000000a835357824 */ /* 0x100fe200078e023c */
[----:B------:R-:W0:Y:S01]  /*2d280*/  LDC R5, c[0x3][R5+0x4] ;  /* 0x00c0010005057b82 */ /* 0x000e220000000800 */
[----:B------:R-:W-:Y:S02]  /*2d290*/  IMAD R51, R4, 0x4, R51 ;  /* 0x0000000404337824 */ /* 0x000fe400078e0233 */
[----:B------:R-:W-:-:S02]  /*2d2a0*/  IMAD R57, R56, 0xa8, R60 ;  /* 0x000000a838397824 */ /* 0x000fc400078e023c */
[----:B------:R-:W-:-:S03]  /*2d2b0*/  IMAD R53, R4, 0x4, R53 ;  /* 0x0000000404357824 */ /* 0x000fc600078e0235 */
[----:B------:R-:W0:Y:S01]  /*2d2c0*/  LDC R7, c[0x3][R7+0x8] ;  /* 0x00c0020007077b82 */ /* 0x000e220000000800 */
[----:B------:R-:W-:Y:S01]  /*2d2d0*/  IMAD R55, R55, 0xa8, R60 ;  /* 0x000000a837377824 */ /* 0x000fe200078e023c */
[----:B------:R-:W-:-:S03]  /*2d2e0*/  LEA R57, R4, R57, 0x2 ;  /* 0x0000003904397211 */ /* 0x000fc600078e10ff */
        /* <DEDUP_REMOVED lines=12> */
.L_x_879:
        /* <DEDUP_REMOVED lines=8> */
[----:B0-----:R-:W5:Y:S01]  /*2d430*/  LDL.U8 R58, [R5+0x2b] ;  /* 0x00002b00053a7983 */ /* 0x001f620000100000 */
        /* <DEDUP_REMOVED lines=16> */
.L_x_880:
[----:B------:R-:W-:Y:S05]  /*2d540*/  @!P2 BRA `(.L_x_870) ;  /* 0x000000000050a947 */ /* 0x000fea0003800000 */
[----:B0-----:R-:W-:-:S05]  /*2d550*/  IADD3 R37, PT, PT, R1, R4, RZ ;  /* 0x0000000401257210 */ /* 0x001fca0007ffe0ff */
        /* <DEDUP_REMOVED lines=19> */
.L_x_870:
[----:B------:R1:W-:Y:S01]  /*2d690*/  STL [R25], R54 ;  /* 0x0000003619007387 */ /* 0x0003e20000100800 */
[----:B------:R-:W-:Y:S01]  /*2d6a0*/  BSSY.RECONVERGENT B2, `(.L_x_881) ;  /* 0x000000e000027945 */ /* 0x000fe20003800200 */
[----:B------:R-:W-:-:S07]  /*2d6b0*/  IMAD.MOV.U32 R4, RZ, RZ, RZ ;  /* 0x000000ffff047224 */ /* 0x000fce00078e00ff */
.L_x_883:
[----:B------:R-:W-:Y:S01]  /*2d6c0*/  ISETP.NE.AND P0, PT, R4, R41, PT ;  /* 0x000000290400720c */ /* 0x000fe20003f05270 */
[----:B------:R-:W-:Y:S01]  /*2d6d0*/  IMAD.MOV.U32 R6, RZ, RZ, R41 ;  /* 0x000000ffff067224 */ /* 0x000fe200078e0029 */
[----:B0-----:R-:W-:-:S11]  /*2d6e0*/  MOV R37, R4 ;  /* 0x0000000400257202 */ /* 0x001fd60000000f00 */
        /* <DEDUP_REMOVED lines=9> */
.L_x_882:
[----:B------:R-:W-:Y:S05]  /*2d780*/  BSYNC.RECONVERGENT B2 ;  /* 0x0000000000027941 */ /* 0x000fea0003800200 */
.L_x_881:
[----:B------:R-:W2:Y:S01]  /*2d790*/  LDL.U8 R5, [R1+0x14] ;  /* 0x0000140001057983 */ /* 0x000ea20000100000 */
[----:B------:R-:W-:Y:S01]  /*2d7a0*/  IADD3 R32, P2, PT, R32, 0x4, RZ ;  /* 0x0000000420207810 */ /* 0x000fe20007f5e0ff */
[----:B-1----:R-:W-:-:S04]  /*2d7b0*/  VIADD R25, R25, 0x4 ;  /* 0x0000000419197836 */ /* 0x002fc80000000000 */
[----:B------:R-:W-:Y:S01]  /*2d7c0*/  IMAD.X R26, RZ, RZ, R26, P2 ;  /* 0x000000ffff1a7224 */ /* 0x000fe200010e061a */
[----:B--2---:R-:W-:-:S13]  /*2d7d0*/  ISETP.GT.AND P0, PT, R52, R5, PT ;  /* 0x000000053400720c */ /* 0x004fda0003f04270 */
        /* <DEDUP_REMOVED lines=15> */
.L_x_888:
[C---:B01----:R-:W-:Y:S01]  /*2d8d0*/  VIADD R4, R7.reuse, 0x4 ;  /* 0x0000000407047836 */ /* 0x043fe20000000000 */
        /* <DEDUP_REMOVED lines=18> */
[----:B------:R-:W-:Y:S01]  /*2da00*/  PRMT R4, R51, 0x3340, R4 ;  /* 0x0000334033047816 */ /* 0x000fe20000000004 */
[----:B------:R-:W-:Y:S01]  /*2da10*/  VIADD R51, R7, 0x2 ;  /* 0x0000000207337836 */ /* 0x000fe20000000000 */
[----:B------:R-:W-:Y:S02]  /*2da20*/  PRMT R5, R54, 0x3340, R5 ;  /* 0x0000334036057816 */ /* 0x000fe40000000005 */
        /* <DEDUP_REMOVED lines=27> */
.L_x_887:
[----:B------:R-:W-:Y:S05]  /*2dbe0*/  BSYNC.RECONVERGENT B4 ;  /* 0x0000000000047941 */ /* 0x000fea0003800200 */
.L_x_886:
[----:B------:R-:W-:-:S13]  /*2dbf0*/  ISETP.NE.AND P0, PT, R55, RZ, PT ;  /* 0x000000ff3700720c */ /* 0x000fda0003f05270 */
[----:B------:R-:W-:Y:S05]  /*2dc00*/  @!P0 BRA `(.L_x_885) ;  /* 0x0000000000c88947 */ /* 0x000fea0003800000 */
[----:B------:R-:W-:Y:S01]  /*2dc10*/  ISETP.GE.U32.AND P0, PT, R55, 0x8, PT ;  /* 0x000000083700780c */ /* 0x000fe20003f06070 */
[----:B------:R-:W-:Y:S01]  /*2dc20*/  BSSY.RECONVERGENT B4, `(.L_x_889) ;  /* 0x0000014000047945 */ /* 0x000fe20003800200 */
[----:B------:R-:W-:-:S11]  /*2dc30*/  LOP3.LUT R55, R6, 0x7, RZ, 0xc0, !PT ;  /* 0x0000000706377812 */ /* 0x000fd600078ec0ff */
[----:B------:R-:W-:Y:S05]  /*2dc40*/  @!P0 BRA `(.L_x_890) ;  /* 0x0000000000448947 */ /* 0x000fea0003800000 */
[----:B-1----:R-:W-:Y:S01]  /*2dc50*/  IMAD.IADD R54, R1, 0x1, R50 ;  /* 0x0000000101367824 */ /* 0x002fe200078e0232 */
        /* <DEDUP_REMOVED lines=16> */
.L_x_890:
[----:B------:R-:W-:Y:S05]  /*2dd60*/  BSYNC.RECONVERGENT B4 ;  /* 0x0000000000047941 */ /* 0x000fea0003800200 */
.L_x_889:
        /* <DEDUP_REMOVED lines=15> */
.L_x_892:
[----:B------:R-:W-:Y:S05]  /*2de60*/  BSYNC.RECONVERGENT B4 ;  /* 0x0000000000047941 */ /* 0x000fea0003800200 */
.L_x_891:
        /* <DEDUP_REMOVED lines=10> */
[----:B---3--:R-:W-:-:S05]  /*2df10*/  IADD3 R50, PT, PT, R50, 0x2, RZ ;  /* 0x0000000232327810 */ /* 0x008fca0007ffe0ff */
[----:B------:R0:W-:Y:S02]  /*2df20*/  STL.U8 [R5+0x16], R50 ;  /* 0x0000163205007387 */ /* 0x0001e40000100000 */
.L_x_885:
[----:B------:R-:W-:Y:S05]  /*2df30*/  BSYNC.RECONVERGENT B2 ;  /* 0x0000000000027941 */ /* 0x000fea0003800200 */
.L_x_884:
[----:B------:R-:W-:Y:S05]  /*2df40*/  BRA `(.L_x_865) ;  /* 0xffffffdc00dc7947 */ /* 0x000fea000383ffff */
.L_x_774:
[----:B------:R-:W-:-:S13]  /*2df50*/  ISETP.NE.AND P0, PT, R34, RZ, PT ;  /* 0x000000ff2200720c */ /* 0x000fda0003f05270 */
[----:B------:R-:W-:Y:S05]  /*2df60*/  @!P0 BRA `(.L_x_893) ;  /* 0x0000002400388947 */ /* 0x000fea0003800000 */
.L_x_961:
[----:B------:R-:W-:Y:S01]  /*2df70*/  ISETP.GT.AND P0, PT, R51, RZ, PT ;  /* 0x000000ff3300720c */ /* 0x000fe20003f04270 */
[----:B0-----:R-:W0:Y:S01]  /*2df80*/  LDCU UR4, c[0x3][0x1b3c] ;  /* 0x00c36780ff0477ac */ /* 0x001e220008000800 */
[----:B-1----:R-:W-:-:S11]  /*2df90*/  IMAD.MOV.U32 R52, RZ, RZ, RZ ;  /* 0x000000ffff347224 */ /* 0x002fd600078e00ff */
[----:B------:R1:W-:Y:S01]  /*2dfa0*/  @P0 STL.U8 [R1+0x14], RZ ;  /* 0x000014ff01000387 */ /* 0x0003e20000100000 */
[----:B0-----:R-:W-:-:S09]  /*2dfb0*/  UISETP.GT.AND UP0, UPT, UR4, URZ, UPT ;  /* 0x000000ff0400728c */ /* 0x001fd2000bf04270 */
[----:B-1234-:R-:W-:Y:S05]  /*2dfc0*/  BRA.U !UP0, `(.L_x_894) ;  /* 0x0000001908f87547 */ /* 0x01efea000b800000 */
[----:B------:R-:W-:Y:S01]  /*2dfd0*/  UISETP.GE.AND UP0, UPT, UR4, 0x4, UPT ;  /* 0x000000040400788c */ /* 0x000fe2000bf06270 */
[----:B------:R-:W-:Y:S02]  /*2dfe0*/  IMAD.MOV.U32 R52, RZ, RZ, RZ ;  /* 0x000000ffff347224 */ /* 0x000fe400078e00ff */
[----:B------:R-:W-:Y:S02]  /*2dff0*/  IMAD.MOV.U32 R4, RZ, RZ, RZ ;  /* 0x000000ffff047224 */ /* 0x000fe400078e00ff */
[----:B------:R-:W-:-:S04]  /*2e000*/  IMAD.MOV.U32 R6, RZ, RZ, RZ ;  /* 0x000000ffff067224 */ /* 0x000fc800078e00ff */
[----:B------:R-:W-:Y:S05]  /*2e010*/  BRA.U !UP0, `(.L_x_895) ;  /* 0x0000000908587547 */ /* 0x000fea000b800000 */
[----:B------:R-:W-:Y:S01]  /*2e020*/  CS2R R4, SRZ ;  /* 0x0000000000047805 */ /* 0x000fe2000001ff00 */
[----:B------:R-:W-:-:S07]  /*2e030*/  IMAD.MOV.U32 R6, RZ, RZ, RZ ;  /* 0x000000ffff067224 */ /* 0x000fce00078e00ff */
.L_x_923:
[----:B------:R-:W-:-:S13]  /*2e040*/  ISETP.GE.AND P2, PT, R6, R34, PT ;  /* 0x000000220600720c */ /* 0x000fda0003f46270 */
[----:B------:R-:W-:-:S05]  /*2e050*/  @P2 IMAD.IADD R41, R1, 0x1, R4 ;  /* 0x0000000101292824 */ /* 0x000fca00078e0204 */
[----:B01----:R-:W2:Y:S01]  /*2e060*/  @P2 LDL.U8 R52, [R41+0x14] ;  /* 0x0000140029342983 */ /* 0x003ea20000100000 */
[----:B------:R-:W-:Y:S01]  /*2e070*/  IMAD.IADD R7, R1, 0x1, R5 ;  /* 0x0000000101077824 */ /* 0x000fe200078e0205 */
[----:B------:R-:W-:Y:S01]  /*2e080*/  IADD3 R5, PT, PT, R5, 0x4, RZ ;  /* 0x0000000405057810 */ /* 0x000fe20007ffe0ff */
        /* <DEDUP_REMOVED lines=14> */
.L_x_899:
        /* <DEDUP_REMOVED lines=12> */
.L_x_898:
[----:B------:R-:W-:Y:S05]  /*2e230*/  BSYNC.RELIABLE B4 ;  /* 0x0000000000047941 */ /* 0x000fea0003800100 */
.L_x_897:
[----:B-----5:R1:W-:Y:S01]  /*2e240*/  STL.U8 [R7+0x28], R52 ;  /* 0x0000283407007387 */ /* 0x0203e20000100000 */
[----:B------:R-:W-:Y:S01]  /*2e250*/  VIADD R4, R4, 0x1 ;  /* 0x0000000104047836 */ /* 0x000fe20000000000 */
[----:B------:R-:W-:Y:S06]  /*2e260*/  BRA `(.L_x_901) ;  /* 0x0000000000087947 */ /* 0x000fec0003800000 */
.L_x_900:
[----:B-----5:R0:W-:Y:S01]  /*2e270*/  STL.U8 [R7+0x28], R52 ;  /* 0x0000283407007387 */ /* 0x0201e20000100000 */
[----:B------:R-:W-:-:S07]  /*2e280*/  VIADD R6, R6, 0x1 ;  /* 0x0000000106067836 */ /* 0x000fce0000000000 */
.L_x_901:
[----:B------:R-:W-:Y:S05]  /*2e290*/  BSYNC.RECONVERGENT B2 ;  /* 0x0000000000027941 */ /* 0x000fea0003800200 */
.L_x_896:
[----:B------:R-:W-:Y:S01]  /*2e2a0*/  ISETP.GE.AND P2, PT, R6, R34, PT ;  /* 0x000000220600720c */ /* 0x000fe20003f46270 */
        /* <DEDUP_REMOVED lines=8> */
.L_x_904:
        /* <DEDUP_REMOVED lines=8> */
.L_x_906:
        /* <DEDUP_REMOVED lines=12> */
.L_x_905:
[----:B------:R-:W-:Y:S05]  /*2e470*/  BSYNC.RELIABLE B4 ;  /* 0x0000000000047941 */ /* 0x000fea0003800100 */
.L_x_903:
[----:B-----5:R0:W-:Y:S01]  /*2e480*/  STL.U8 [R7+0x29], R52 ;  /* 0x0000293407007387 */ /* 0x0201e20000100000 */
[----:B------:R-:W-:Y:S01]  /*2e490*/  VIADD R4, R4, 0x1 ;  /* 0x0000000104047836 */ /* 0x000fe20000000000 */
[----:B------:R-:W-:Y:S06]  /*2e4a0*/  BRA `(.L_x_908) ;  /* 0x0000000000087947 */ /* 0x000fec0003800000 */
.L_x_907:
[----:B-----5:R1:W-:Y:S01]  /*2e4b0*/  STL.U8 [R7+0x29], R52 ;  /* 0x0000293407007387 */ /* 0x0203e20000100000 */
[----:B------:R-:W-:-:S07]  /*2e4c0*/  IADD3 R6, PT, PT, R6, 0x1, RZ ;  /* 0x0000000106067810 */ /* 0x000fce0007ffe0ff */
.L_x_908:
[----:B------:R-:W-:Y:S05]  /*2e4d0*/  BSYNC.RECONVERGENT B2 ;  /* 0x0000000000027941 */ /* 0x000fea0003800200 */
.L_x_902:
        /* <DEDUP_REMOVED lines=9> */
.L_x_911:
        /* <DEDUP_REMOVED lines=8> */
.L_x_913:
        /* <DEDUP_REMOVED lines=12> */
.L_x_912:
[----:B------:R-:W-:Y:S05]  /*2e6b0*/  BSYNC.RELIABLE B4 ;  /* 0x0000000000047941 */ /* 0x000fea0003800100 */
.L_x_910:
[----:B-----5:R1:W-:Y:S01]  /*2e6c0*/  STL.U8 [R7+0x2a], R52 ;  /* 0x00002a3407007387 */ /* 0x0203e20000100000 */
[----:B------:R-:W-:Y:S01]  /*2e6d0*/  IADD3 R4, PT, PT, R4, 0x1, RZ ;  /* 0x0000000104047810 */ /* 0x000fe20007ffe0ff */
[----:B------:R-:W-:Y:S06]  /*2e6e0*/  BRA `(.L_x_915) ;  /* 0x0000000000087947 */ /* 0x000fec0003800000 */
.L_x_914:
[----:B-----5:R0:W-:Y:S01]  /*2e6f0*/  STL.U8 [R7+0x2a], R52 ;  /* 0x00002a3407007387 */ /* 0x0201e20000100000 */
[----:B------:R-:W-:-:S07]  /*2e700*/  VIADD R6, R6, 0x1 ;  /* 0x0000000106067836 */ /* 0x000fce0000000000 */
.L_x_915:
[----:B------:R-:W-:Y:S05]  /*2e710*/  BSYNC.RECONVERGENT B2 ;  /* 0x0000000000027941 */ /* 0x000fea0003800200 */
.L_x_909:
        /* <DEDUP_REMOVED lines=9> */
.L_x_918:
        /* <DEDUP_REMOVED lines=8> */
.L_x_920:
        /* <DEDUP_REMOVED lines=12> */
.L_x_919:
[----:B------:R-:W-:Y:S05]  /*2e8f0*/  BSYNC.RELIABLE B4 ;  /* 0x0000000000047941 */ /* 0x000fea0003800100 */
.L_x_917:
[----:B-----5:R1:W-:Y:S01]  /*2e900*/  STL.U8 [R7+0x2b], R52 ;  /* 0x00002b3407007387 */ /* 0x0203e20000100000 */
[----:B------:R-:W-:Y:S01]  /*2e910*/  VIADD R4, R4, 0x1 ;  /* 0x0000000104047836 */ /* 0x000fe20000000000 */
[----:B------:R-:W-:Y:S06]  /*2e920*/  BRA `(.L_x_922) ;  /* 0x0000000000087947 */ /* 0x000fec0003800000 */
.L_x_921:
[----:B-----5:R0:W-:Y:S01]  /*2e930*/  STL.U8 [R7+0x2b], R52 ;  /* 0x00002b3407007387 */ /* 0x0201e20000100000 */
[----:B------:R-:W-:-:S07]  /*2e940*/  VIADD R6, R6, 0x1 ;  /* 0x0000000106067836 */ /* 0x000fce0000000000 */
.L_x_922:
[----:B------:R-:W-:Y:S05]  /*2e950*/  BSYNC.RECONVERGENT B2 ;  /* 0x0000000000027941 */ /* 0x000fea0003800200 */
.L_x_916:
[----:B------:R-:W-:Y:S05]  /*2e960*/  @P0 BRA `(.L_x_923) ;  /* 0xfffffff400b40947 */ /* 0x000fea000383ffff */
[----:B01----:R-:W-:-:S07]  /*2e970*/  IMAD.MOV.U32 R52, RZ, RZ, R12 ;  /* 0x000000ffff347224 */ /* 0x003fce00078e000c */
.L_x_895:
[----:B------:R-:W-:-:S13]  /*2e980*/  ISETP.NE.AND P0, PT, R13, RZ, PT ;  /* 0x000000ff0d00720c */ /* 0x000fda0003f05270 */
[----:B------:R-:W-:Y:S05]  /*2e990*/  @!P0 BRA `(.L_x_924) ;  /* 0x0000000400bc8947 */ /* 0x000fea0003800000 */
[----:B------:R-:W-:Y:S01]  /*2e9a0*/  ISETP.GE.AND P0, PT, R6, R34, PT ;  /* 0x000000220600720c */ /* 0x000fe20003f06270 */
[----:B------:R-:W-:Y:S04]  /*2e9b0*/  BSSY.RECONVERGENT B2, `(.L_x_925) ;  /* 0x0000023000027945 */ /* 0x000fe80003800200 */
[----:B------:R-:W-:Y:S01]  /*2e9c0*/  BSSY.RELIABLE B4, `(.L_x_926) ;  /* 0x000001c000047945 */ /* 0x000fe20003800100 */
[----:B------:R-:W-:-:S07]  /*2e9d0*/  IMAD.IADD R5, R1, 0x1, R52 ;  /* 0x0000000101057824 */ /* 0x000fce00078e0234 */
[----:B------:R-:W-:Y:S05]  /*2e9e0*/  @!P0 BRA `(.L_x_927) ;  /* 0x0000000000148947 */ /* 0x000fea0003800000 */
[----:B------:R-:W-:-:S05]  /*2e9f0*/  IMAD.IADD R7, R1, 0x1, R4 ;  /* 0x0000000101077824 */ /* 0x000fca00078e0204 */
[----:B------:R-:W2:Y:S02]  /*2ea00*/  LDL.U8 R52, [R7+0x14] ;  /* 0x0000140007347983 */ /* 0x000ea40000100000 */
[----:B--2---:R-:W-:-:S06]  /*2ea10*/  IMAD.IADD R52, R1, 0x1, R52 ;  /* 0x0000000101347824 */ /* 0x004fcc00078e0234 */
[----:B------:R-:W5:Y:S01]  /*2ea20*/  LDL.U8 R52, [R52+0x4065] ;  /* 0x0040650034347983 */ /* 0x000f620000100000 */
[----:B------:R-:W-:Y:S05]  /*2ea30*/  BRA `(.L_x_928) ;  /* 0x0000000000507947 */ /* 0x000fea0003800000 */
.L_x_927:
        /* <DEDUP_REMOVED lines=8> */
.L_x_929:
        /* <DEDUP_REMOVED lines=12> */
.L_x_928:
[----:B------:R-:W-:Y:S05]  /*2eb80*/  BSYNC.RELIABLE B4 ;  /* 0x0000000000047941 */ /* 0x000fea0003800100 */
.L_x_926:
[----:B-----5:R1:W-:Y:S01]  /*2eb90*/  STL.U8 [R5+0x28], R52 ;  /* 0x0000283405007387 */ /* 0x0203e20000100000 */
[----:B------:R-:W-:Y:S01]  /*2eba0*/  VIADD R4, R4, 0x1 ;  /* 0x0000000104047836 */ /* 0x000fe20000000000 */
[----:B------:R-:W-:Y:S06]  /*2ebb0*/  BRA `(.L_x_931) ;  /* 0x0000000000087947 */ /* 0x000fec0003800000 */
.L_x_930:
[----:B-----5:R0:W-:Y:S01]  /*2ebc0*/  STL.U8 [R5+0x28], R52 ;  /* 0x0000283405007387 */ /* 0x0201e20000100000 */
[----:B------:R-:W-:-:S07]  /*2ebd0*/  VIADD R6, R6, 0x1 ;  /* 0x0000000106067836 */ /* 0x000fce0000000000 */
.L_x_931:
[----:B------:R-:W-:Y:S05]  /*2ebe0*/  BSYNC.RECONVERGENT B2 ;  /* 0x0000000000027941 */ /* 0x000fea0003800200 */
.L_x_925:
        /* <DEDUP_REMOVED lines=12> */
.L_x_935:
        /* <DEDUP_REMOVED lines=8> */
.L_x_937:
        /* <DEDUP_REMOVED lines=12> */
.L_x_936:
[----:B------:R-:W-:Y:S05]  /*2edf0*/  BSYNC.RELIABLE B5 ;  /* 0x0000000000057941 */ /* 0x000fea0003800100 */
.L_x_934:
[----:B-----5:R1:W-:Y:S01]  /*2ee00*/  STL.U8 [R5+0x29], R52 ;  /* 0x0000293405007387 */ /* 0x0203e20000100000 */
[----:B------:R-:W-:Y:S01]  /*2ee10*/  VIADD R4, R4, 0x1 ;  /* 0x0000000104047836 */ /* 0x000fe20000000000 */
[----:B------:R-:W-:Y:S06]  /*2ee20*/  BRA `(.L_x_939) ;  /* 0x0000000000087947 */ /* 0x000fec0003800000 */
.L_x_938:
[----:B-----5:R0:W-:Y:S01]  /*2ee30*/  STL.U8 [R5+0x29], R52 ;  /* 0x0000293405007387 */ /* 0x0201e20000100000 */
[----:B------:R-:W-:-:S07]  /*2ee40*/  VIADD R6, R6, 0x1 ;  /* 0x0000000106067836 */ /* 0x000fce0000000000 */
.L_x_939:
[----:B------:R-:W-:Y:S05]  /*2ee50*/  BSYNC.RECONVERGENT B4 ;  /* 0x0000000000047941 */ /* 0x000fea0003800200 */
.L_x_933:
        /* <DEDUP_REMOVED lines=10> */
.L_x_941:
        /* <DEDUP_REMOVED lines=8> */
.L_x_943:
[C---:B------:R-:W-:Y:S02]  /*2ef80*/  IMAD.IADD R7, R1.reuse, 0x1, R6 ;  /* 0x0000000101077824 */ /* 0x040fe400078e0206 */
        /* <DEDUP_REMOVED lines=11> */
.L_x_942:
[----:B------:R-:W-:Y:S05]  /*2f040*/  BSYNC.RELIABLE B4 ;  /* 0x0000000000047941 */ /* 0x000fea0003800100 */
.L_x_940:
[----:B-----5:R3:W-:Y:S01]  /*2f050*/  STL.U8 [R5+0x2a], R4 ;  /* 0x00002a0405007387 */ /* 0x0207e20000100000 */
[----:B------:R-:W-:Y:S05]  /*2f060*/  BRA `(.L_x_932) ;  /* 0x0000000000047947 */ /* 0x000fea0003800000 */
.L_x_944:
[----:B-----5:R2:W-:Y:S02]  /*2f070*/  STL.U8 [R5+0x2a], R4 ;  /* 0x00002a0405007387 */ /* 0x0205e40000100000 */
.L_x_932:
[----:B------:R-:W-:Y:S05]  /*2f080*/  BSYNC.RECONVERGENT B2 ;  /* 0x0000000000027941 */ /* 0x000fea0003800200 */
.L_x_924:
[----:B------:R-:W4:Y:S01]  /*2f090*/  LDCU UR4, c[0x3][0x1b3c] ;  /* 0x00c36780ff0477ac */ /* 0x000f220008000800 */
[----:B--23--:R-:W-:Y:S02]  /*2f0a0*/  IMAD.MOV.U32 R4, RZ, RZ, RZ ;  /* 0x000000ffff047224 */ /* 0x00cfe400078e00ff */
[----:B01----:R-:W-:Y:S01]  /*2f0b0*/  IMAD.MOV.U32 R52, RZ, RZ, RZ ;  /* 0x000000ffff347224 */ /* 0x003fe200078e00ff */
[----:B----4-:R-:W-:-:S04]  /*2f0c0*/  UIADD3 UR4, UPT, UPT, UR4, -0x1, URZ ;  /* 0xffffffff04047890 */ /* 0x010fc8000fffe0ff */
[----:B------:R-:W-:-:S09]  /*2f0d0*/  UISETP.GE.U32.AND UP0, UPT, UR4, 0xf, UPT ;  /* 0x0000000f0400788c */ /* 0x000fd2000bf06070 */
[----:B------:R-:W-:Y:S05]  /*2f0e0*/  BRA.U !UP0, `(.L_x_945) ;  /* 0x0000000508487547 */ /* 0x000fea000b800000 */
[----:B------:R-:W-:Y:S02]  /*2f0f0*/  HFMA2 R52, -RZ, RZ, 0, 0 ;  /* 0x00000000ff347431 */ /* 0x000fe400000001ff */
[----:B------:R-:W-:-:S07]  /*2f100*/  IMAD.MOV.U32 R54, RZ, RZ, RZ ;  /* 0x000000ffff367224 */ /* 0x000fce00078e00ff */
.L_x_946:
        /* <DEDUP_REMOVED lines=9> */
[----:B------:R-:W-:Y:S01]  /*2f1a0*/  PRMT R43, R5, 0x7771, RZ ;  /* 0x00007771052b7816 */ /* 0x000fe200000000ff */
[--C-:B------:R-:W-:Y:S01]  /*2f1b0*/  IMAD R63, R63, 0xa8, R4.reuse ;  /* 0x000000a83f3f7824 */ /* 0x100fe200078e0204 */
[----:B------:R-:W-:Y:S01]  /*2f1c0*/  PRMT R57, R5, 0x7772, RZ ;  /* 0x0000777205397816 */ /* 0x000fe200000000ff */
        /* <DEDUP_REMOVED lines=24> */
[----:B------:R-:W-:Y:S02]  /*2f350*/  IMAD R65, R65, 0xa8, R4 ;  /* 0x000000a841417824 */ /* 0x000fe400078e0204 */
[C---:B------:R-:W-:Y:S02]  /*2f360*/  IMAD R4, R54.reuse, 0x4, R7 ;  /* 0x0000000436047824 */ /* 0x040fe400078e0207 */
[C---:B------:R-:W-:Y:S01]  /*2f370*/  IMAD R7, R54.reuse, 0x4, R59 ;  /* 0x0000000436077824 */ /* 0x040fe200078e023b */
[C---:B------:R-:W-:Y:S01]  /*2f380*/  LEA R65, R54.reuse, R65, 0x2 ;  /* 0x0000004136417211 */ /* 0x040fe200078e10ff */
[----:B------:R-:W-:-:S02]  /*2f390*/  IMAD R60, R54, 0x4, R63 ;  /* 0x00000004363c7824 */ /* 0x000fc400078e023f */
[C---:B------:R-:W-:Y:S01]  /*2f3a0*/  IMAD R59, R54.reuse, 0x4, R55 ;  /* 0x00000004363b7824 */ /* 0x040fe200078e0237 */
[----:B------:R-:W0:Y:S01]  /*2f3b0*/  LDC R4, c[0x3][R4+0x4] ;  /* 0x00c0010004047b82 */ /* 0x000e220000000800 */
[C---:B------:R-:W-:Y:S02]  /*2f3c0*/  IMAD R63, R54.reuse, 0x4, R43 ;  /* 0x00000004363f7824 */ /* 0x040fe400078e022b */
[C---:B------:R-:W-:Y:S02]  /*2f3d0*/  IMAD R61, R54.reuse, 0x4, R61 ;  /* 0x00000004363d7824 */ /* 0x040fe400078e023d */
[C---:B------:R-:W-:Y:S02]  /*2f3e0*/  IMAD R55, R54.reuse, 0x4, R41 ;  /* 0x0000000436377824 */ /* 0x040fe400078e0229 */
[C---:B------:R-:W-:Y:S01]  /*2f3f0*/  IMAD R57, R54.reuse, 0x4, R53 ;  /* 0x0000000436397824 */ /* 0x040fe200078e0235 */
[----:B------:R-:W0:Y:S01]  /*2f400*/  LDC R7, c[0x3][R7+0x8] ;  /* 0x00c0020007077b82 */ /* 0x000e220000000800 */
[----:B------:R-:W-:-:S02]  /*2f410*/  IMAD R56, R54, 0x4, R56 ;  /* 0x0000000436387824 */ /* 0x000fc400078e0238 */
[C---:B------:R-:W-:Y:S02]  /*2f420*/  IMAD R66, R54.reuse, 0x4, R67 ;  /* 0x0000000436427824 */ /* 0x040fe400078e0243 */
[C---:B------:R-:W-:Y:S02]  /*2f430*/  IMAD R69, R54.reuse, 0x4, R69 ;  /* 0x0000000436457824 */ /* 0x040fe400078e0245 */
[C---:B------:R-:W-:Y:S01]  /*2f440*/  IMAD R64, R54.reuse, 0x4, R5 ;  /* 0x0000000436407824 */ /* 0x040fe200078e0205 */
[----:B------:R-:W1:Y:S08]  /*2f450*/  LDC R60, c[0x3][R60+0xc] ;  /* 0x00c003003c3c7b82 */ /* 0x000e700000000800 */
[----:B------:R-:W1:Y:S08]  /*2f460*/  LDC R43, c[0x3][R59+0x10] ;  /* 0x00c004003b2b7b82 */ /* 0x000e700000000800 */
[----:B------:R2:W3:Y:S08]  /*2f470*/  LDC R62, c[0x3][R61+0x14] ;  /* 0x00c005003d3e7b82 */ /* 0x0004f00000000800 */
[----:B------:R4:W3:Y:S01]  /*2f480*/  LDC R41, c[0x3][R63+0x18] ;  /* 0x00c006003f297b82 */ /* 0x0008e20000000800 */
[----:B--2---:R-:W-:-:S07]  /*2f490*/  IMAD R61, R54, 0x4, R58 ;  /* 0x00000004363d7824 */ /* 0x004fce00078e023a */
[----:B------:R-:W2:Y:S01]  /*2f4a0*/  LDC R58, c[0x3][R68+0x1c] ;  /* 0x00c00700443a7b82 */ /* 0x000ea20000000800 */
[C---:B----4-:R-:W-:Y:S02]  /*2f4b0*/  IMAD R63, R54.reuse, 0x4, R6 ;  /* 0x00000004363f7824 */ /* 0x050fe400078e0206 */
[----:B------:R-:W-:-:S05]  /*2f4c0*/  VIADD R54, R54, 0x10 ;  /* 0x0000001036367836 */ /* 0x000fca0000000000 */
[----:B------:R4:W2:Y:S01]  /*2f4d0*/  LDC R53, c[0x3][R55+0x20] ;  /* 0x00c0080037357b82 */ /* 0x0008a20000000800 */
[----:B0-----:R-:W-:Y:S02]  /*2f4e0*/  IADD3 R4, PT, PT, R7, R4, R52 ;  /* 0x0000000407047210 */ /* 0x001fe40007ffe034 */
[----:B------:R-:W-:-:S05]  /*2f4f0*/  ISETP.NE.AND P0, PT, R54, R16, PT ;  /* 0x000000103600720c */ /* 0x000fca0003f05270 */
[----:B----4-:R0:W4:Y:S08]  /*2f500*/  LDC R55, c[0x3][R57+0x24] ;  /* 0x00c0090039377b82 */ /* 0x0101300000000800 */
[----:B------:R-:W4:Y:S01]  /*2f510*/  LDC R6, c[0x3][R61+0x28] ;  /* 0x00c00a003d067b82 */ /* 0x000f220000000800 */
[----:B-1----:R-:W-:-:S07]  /*2f520*/  IADD3 R4, PT, PT, R43, R60, R4 ;  /* 0x0000003c2b047210 */ /* 0x002fce0007ffe004 */
[----:B0-----:R0:W1:Y:S08]  /*2f530*/  LDC R57, c[0x3][R56+0x2c] ;  /* 0x00c00b0038397b82 */ /* 0x0010700000000800 */
[----:B0-----:R-:W1:Y:S01]  /*2f540*/  LDC R56, c[0x3][R63+0x30] ;  /* 0x00c00c003f387b82 */ /* 0x001e620000000800 */
[----:B---3--:R-:W-:-:S07]  /*2f550*/  IADD3 R4, PT, PT, R41, R62, R4 ;  /* 0x0000003e29047210 */ /* 0x008fce0007ffe004 */
[----:B------:R-:W0:Y:S08]  /*2f560*/  LDC R5, c[0x3][R69+0x34] ;  /* 0x00c00d0045057b82 */ /* 0x000e300000000800 */
[----:B------:R-:W0:Y:S01]  /*2f570*/  LDC R66, c[0x3][R66+0x38] ;  /* 0x00c00e0042427b82 */ /* 0x000e220000000800 */
[----:B--2---:R-:W-:-:S07]  /*2f580*/  IADD3 R4, PT, PT, R53, R58, R4 ;  /* 0x0000003a35047210 */ /* 0x004fce0007ffe004 */
[----:B------:R-:W2:Y:S08]  /*2f590*/  LDC R64, c[0x3][R64+0x3c] ;  /* 0x00c00f0040407b82 */ /* 0x000eb00000000800 */
[----:B------:R-:W2:Y:S01]  /*2f5a0*/  LDC R59, c[0x3][R65+0x40] ;  /* 0x00c01000413b7b82 */ /* 0x000ea20000000800 */
[----:B----4-:R-:W-:-:S04]  /*2f5b0*/  IADD3 R4, PT, PT, R6, R55, R4 ;  /* 0x0000003706047210 */ /* 0x010fc80007ffe004 */
[----:B-1----:R-:W-:-:S04]  /*2f5c0*/  IADD3 R4, PT, PT, R56, R57, R4 ;  /* 0x0000003938047210 */ /* 0x002fc80007ffe004 */
[----:B0-----:R-:W-:-:S04]  /*2f5d0*/  IADD3 R4, PT, PT, R66, R5, R4 ;  /* 0x0000000542047210 */ /* 0x001fc80007ffe004 */
[----:B--2---:R-:W-:Y:S01]  /*2f5e0*/  IADD3 R52, PT, PT, R59, R64, R4 ;  /* 0x000000403b347210 */ /* 0x004fe20007ffe004 */
[----:B------:R-:W-:Y:S06]  /*2f5f0*/  @P0 BRA `(.L_x_946) ;  /* 0xfffffff800c40947 */ /* 0x000fec000383ffff */
[----:B------:R-:W-:-:S07]  /*2f600*/  IMAD.MOV.U32 R4, RZ, RZ, R16 ;  /* 0x000000ffff047224 */ /* 0x000fce00078e0010 */
.L_x_945:
        /* <DEDUP_REMOVED lines=17> */
[C---:B------:R-:W-:Y:S02]  /*2f720*/  IMAD R5, R4.reuse, 0x4, R5 ;  /* 0x0000000404057824 */ /* 0x040fe400078e0205 */
        /* <DEDUP_REMOVED lines=26> */
.L_x_947:
        /* <DEDUP_REMOVED lines=25> */
.L_x_948:
        /* <DEDUP_REMOVED lines=21> */
.L_x_894:
[----:B------:R0:W-:Y:S01]  /*2fbb0*/  STL [R25], R52 ;  /* 0x0000003419007387 */ /* 0x0001e20000100800 */
[----:B------:R-:W-:Y:S01]  /*2fbc0*/  BSSY.RECONVERGENT B2, `(.L_x_949) ;  /* 0x000000e000027945 */ /* 0x000fe20003800200 */
[----:B------:R-:W-:-:S07]  /*2fbd0*/  IMAD.MOV.U32 R4, RZ, RZ, RZ ;  /* 0x000000ffff047224 */ /* 0x000fce00078e00ff */
.L_x_951:
[----:B------:R-:W-:Y:S01]  /*2fbe0*/  ISETP.NE.AND P0, PT, R4, R37, PT ;  /* 0x000000250400720c */ /* 0x000fe20003f05270 */
[----:B------:R-:W-:Y:S02]  /*2fbf0*/  IMAD.MOV.U32 R41, RZ, RZ, R4 ;  /* 0x000000ffff297224 */ /* 0x000fe400078e0004 */
[----:B0-----:R-:W-:-:S10]  /*2fc00*/  IMAD.MOV.U32 R52, RZ, RZ, R37 ;  /* 0x000000ffff347224 */ /* 0x001fd400078e0025 */
        /* <DEDUP_REMOVED lines=9> */
.L_x_950:
[----:B------:R-:W-:Y:S05]  /*2fca0*/  BSYNC.RECONVERGENT B2 ;  /* 0x0000000000027941 */ /* 0x000fea0003800200 */
.L_x_949:
[----:B------:R-:W2:Y:S01]  /*2fcb0*/  LDL.U8 R5, [R1] ;  /* 0x0000000001057983 */ /* 0x000ea20000100000 */
[----:B------:R-:W-:Y:S02]  /*2fcc0*/  IADD3 R32, P2, PT, R32, 0x4, RZ ;  /* 0x0000000420207810 */ /* 0x000fe40007f5e0ff */
[----:B------:R-:W-:-:S03]  /*2fcd0*/  IADD3 R25, PT, PT, R25, 0x4, RZ ;  /* 0x0000000419197810 */ /* 0x000fc60007ffe0ff */
[----:B------:R-:W-:Y:S01]  /*2fce0*/  IMAD.X R26, RZ, RZ, R26, P2 ;  /* 0x000000ffff1a7224 */ /* 0x000fe200010e061a */
        /* <DEDUP_REMOVED lines=16> */
.L_x_956:
[C---:B01----:R-:W-:Y:S01]  /*2fdf0*/  VIADD R4, R41.reuse, 0x4 ;  /* 0x0000000429047836 */ /* 0x043fe20000000000 */
[C---:B------:R-:W-:Y:S01]  /*2fe00*/  IADD3 R7, PT, PT, R41.reuse, 0x7, RZ ;  /* 0x0000000729077810 */ /* 0x040fe20007ffe0ff */
[C---:B------:R-:W-:Y:S01]  /*2fe10*/  VIADD R5, R41.reuse, 0x5 ;  /* 0x0000000529057836 */ /* 0x040fe20000000000 */
[C---:B------:R-:W-:Y:S01]  /*2fe20*/  IADD3 R60, PT, PT, R41.reuse, 0xf, RZ ;  /* 0x0000000f293c7810 */ /* 0x040fe20007ffe0ff */
        /* <DEDUP_REMOVED lines=10> */
[----:B------:R-:W-:Y:S01]  /*2fed0*/  LOP3.LUT R7, R59, 0xffff, RZ, 0xc0, !PT ;  /* 0x0000ffff3b077812 */ /* 0x000fe200078ec0ff */
[----:B------:R-:W-:Y:S01]  /*2fee0*/  VIADD R59, R41, 0xe ;  /* 0x0000000e293b7836 */ /* 0x000fe20000000000 */
[----:B------:R-:W-:Y:S02]  /*2fef0*/  LOP3.LUT R53, R53, 0xffff, RZ, 0xc0, !PT ;  /* 0x0000ffff35357812 */ /* 0x000fe400078ec0ff */
[----:B------:R-:W-:Y:S01]  /*2ff00*/  LOP3.LUT R6, R55, 0xffff, RZ, 0xc0, !PT ;  /* 0x0000ffff37067812 */ /* 0x000fe200078ec0ff */
[C---:B------:R-:W-:Y:S01]  /*2ff10*/  VIADD R55, R41.reuse, 0x3 ;  /* 0x0000000329377836 */ /* 0x040fe20000000000 */
[----:B------:R-:W-:Y:S01]  /*2ff20*/  PRMT R5, R56, 0x3340, R5 ;  /* 0x0000334038057816 */ /* 0x000fe20000000005 */
[C---:B------:R-:W-:Y:S01]  /*2ff30*/  VIADD R56, R41.reuse, 0xc ;  /* 0x0000000c29387836 */ /* 0x040fe20000000000 */
[----:B------:R-:W-:Y:S01]  /*2ff40*/  PRMT R7, R58, 0x3340, R7 ;  /* 0x000033403a077816 */ /* 0x000fe20000000007 */
[----:B------:R-:W-:Y:S01]  /*2ff50*/  VIADD R58, R41, 0xd ;  /* 0x0000000d293a7836 */ /* 0x000fe20000000000 */
[----:B------:R-:W-:Y:S01]  /*2ff60*/  PRMT R4, R43, 0x3340, R4 ;  /* 0x000033402b047816 */ /* 0x000fe20000000004 */
[----:B------:R-:W-:Y:S01]  /*2ff70*/  VIADD R43, R41, 0x1 ;  /* 0x00000001292b7836 */ /* 0x000fe20000000000 */
[----:B------:R-:W-:Y:S01]  /*2ff80*/  PRMT R6, R53, 0x3340, R6 ;  /* 0x0000334035067816 */ /* 0x000fe20000000006 */
[----:B------:R-:W-:Y:S01]  /*2ff90*/  VIADD R53, R41, 0x2 ;  /* 0x0000000229357836 */ /* 0x000fe20000000000 */
[----:B------:R-:W-:-:S02]  /*2ffa0*/  LOP3.LUT R62, R56, 0xffff, RZ, 0xc0, !PT ;  /* 0x0000ffff383e7812 */ /* 0x000fc400078ec0ff */
[----:B------:R-:W-:Y:S02]  /*2ffb0*/  LOP3.LUT R61, R58, 0xffff, RZ, 0xc0, !PT ;  /* 0x0000ffff3a3d7812 */ /* 0x000fe400078ec0ff */
[----:B------:R-:W-:Y:S02]  /*2ffc0*/  LOP3.LUT R59, R59, 0xffff, RZ, 0xc0, !PT ;  /* 0x0000ffff3b3b7812 */ /* 0x000fe400078ec0ff */
[----:B------:R-:W-:Y:S02]  /*2ffd0*/  LOP3.LUT R60, R60, 0xffff, RZ, 0xc0, !PT ;  /* 0x0000ffff3c3c7812 */ /* 0x000fe400078ec0ff */
[----:B------:R-:W-:Y:S02]  /*2ffe0*/  LOP3.LUT R56, R53, 0xffff, RZ, 0xc0, !PT ;  /* 0x0000ffff35387812 */ /* 0x000fe400078ec0ff */
[----:B------:R-:W-:Y:S02]  /*2fff0*/  LOP3.LUT R55, R55, 0xffff, RZ, 0xc0, !PT ;  /* 0x0000ffff37377812 */ /* 0x000fe400078ec0ff */
[----:B------:R-:W-:Y:S01]  /*30000*/  LOP3.LUT R58, R43, 0xffff, RZ, 0xc0, !PT ;  /* 0x0000ffff2b3a7812 */ /* 0x000fe200078ec0ff */
[----:B------:R-:W-:Y:S01]  /*30010*/  IMAD.IADD R43, R1, 0x1, R41 ;  /* 0x00000001012b7824 */ /* 0x000fe200078e0229 */
[----:B------:R-:W-:-:S02]  /*30020*/  PRMT R62, R62, 0x3340, R61 ;  /* 0x000033403e3e7816 */ /* 0x000fc4000000003d */
[----:B------:R-:W-:Y:S02]  /*30030*/  PRMT R59, R59, 0x3340, R60 ;  /* 0x000033403b3b7816 */ /* 0x000fe4000000003c */
[----:B------:R-:W-:Y:S02]  /*30040*/  PRMT R55, R56, 0x3340, R55 ;  /* 0x0000334038377816 */ /* 0x000fe40000000037 */
[C---:B------:R-:W-:Y:S01]  /*30050*/  PRMT R58, R41.reuse, 0x3340, R58 ;  /* 0x00003340293a7816 */ /* 0x040fe2000000003a */
[----:B------:R-:W-:Y:S01]  /*30060*/  VIADD R41, R41, 0x10 ;  /* 0x0000001029297836 */ /* 0x000fe20000000000 */
[----:B------:R-:W-:Y:S02]  /*30070*/  PRMT R5, R5, 0x5410, R4 ;  /* 0x0000541005057816 */ /* 0x000fe40000000004 */
[----:B------:R-:W-:Y:S02]  /*30080*/  PRMT R6, R6, 0x5410, R7 ;  /* 0x0000541006067816 */ /* 0x000fe40000000007 */
[----:B------:R-:W-:-:S02]  /*30090*/  PRMT R7, R62, 0x5410, R59 ;  /* 0x000054103e077816 */ /* 0x000fc4000000003b */
[----:B------:R-:W-:Y:S02]  /*300a0*/  PRMT R4, R58, 0x5410, R55 ;  /* 0x000054103a047816 */ /* 0x000fe40000000037 */
[----:B------:R-:W-:-:S03]  /*300b0*/  ISETP.NE.AND P0, PT, R41, R54, PT ;  /* 0x000000362900720c */ /* 0x000fc60003f05270 */
[----:B------:R1:W-:Y:S10]  /*300c0*/  STL.128 [R43], R4 ;  /* 0x000000042b007387 */ /* 0x0003f40000100c00 */
[----:B------:R-:W-:Y:S05]  /*300d0*/  @P0 BRA `(.L_x_956) ;  /* 0xfffffffc00440947 */ /* 0x000fea000383ffff */
.L_x_955:
[----:B------:R-:W-:Y:S05]  /*300e0*/  BSYNC.RECONVERGENT B4 ;  /* 0x0000000000047941 */ /* 0x000fea0003800200 */
.L_x_954:
[----:B------:R-:W-:-:S13]  /*300f0*/  ISETP.NE.AND P0, PT, R57, RZ, PT ;  /* 0x000000ff3900720c */ /* 0x000fda0003f05270 */
[----:B------:R-:W-:Y:S05]  /*30100*/  @!P0 BRA `(.L_x_953) ;  /* 0x0000000000c88947 */ /* 0x000fea0003800000 */
[----:B------:R-:W-:Y:S01]  /*30110*/  ISETP.GE.U32.AND P0, PT, R57, 0x8, PT ;  /* 0x000000083900780c */ /* 0x000fe20003f06070 */
[----:B------:R-:W-:Y:S01]  /*30120*/  BSSY.RECONVERGENT B4, `(.L_x_957) ;  /* 0x0000014000047945 */ /* 0x000fe20003800200 */
[----:B------:R-:W-:-:S11]  /*30130*/  LOP3.LUT R55, R52, 0x7, RZ, 0xc0, !PT ;  /* 0x0000000734377812 */ /* 0x000fd600078ec0ff */
        /* <DEDUP_REMOVED lines=18> */
.L_x_958:
[----:B------:R-:W-:Y:S05]  /*30260*/  BSYNC.RECONVERGENT B4 ;  /* 0x0000000000047941 */ /* 0x000fea0003800200 */
.L_x_957:
[----:B------:R-:W-:-:S13]  /*30270*/  ISETP.NE.AND P0, PT, R55, RZ, PT ;  /* 0x000000ff3700720c */ /* 0x000fda0003f05270 */
[----:B------:R-:W-:Y:S05]  /*30280*/  @!P0 BRA `(.L_x_953) ;  /* 0x0000000000688947 */ /* 0x000fea0003800000 */
[----:B------:R-:W-:Y:S01]  /*30290*/  ISETP.GE.U32.AND P0, PT, R55, 0x4, PT ;  /* 0x000000043700780c */ /* 0x000fe20003f06070 */
[----:B------:R-:W-:Y:S01]  /*302a0*/  BSSY.RECONVERGENT B4, `(.L_x_959) ;  /* 0x000000c000047945 */ /* 0x000fe20003800200 */
[----:B-12---:R-:W-:-:S11]  /*302b0*/  LOP3.LUT R7, R52, 0x3, RZ, 0xc0, !PT ;  /* 0x0000000334077812 */ /* 0x006fd600078ec0ff */
        /* <DEDUP_REMOVED lines=10> */
.L_x_960:
[----:B------:R-:W-:Y:S05]  /*30360*/  BSYNC.RECONVERGENT B4 ;  /* 0x0000000000047941 */ /* 0x000fea0003800200 */
.L_x_959:
        /* <DEDUP_REMOVED lines=12> */
.L_x_953:
[----:B------:R-:W-:Y:S05]  /*30430*/  BSYNC.RECONVERGENT B2 ;  /* 0x0000000000027941 */ /* 0x000fea0003800200 */
.L_x_952:
[----:B------:R-:W-:Y:S05]  /*30440*/  BRA `(.L_x_961) ;  /* 0xffffffd800c87947 */ /* 0x000fea000383ffff */
.L_x_893:
[----:B------:R-:W-:Y:S01]  /*30450*/  ISETP.GE.AND P0, PT, R51, 0x1, PT ;  /* 0x000000013300780c */ /* 0x000fe20003f06270 */
[----:B------:R-:W-:Y:S01]  /*30460*/  UISETP.GT.AND UP0, UPT, UR4, URZ, UPT ;  /* 0x000000ff0400728c */ /* 0x000fe2000bf04270 */
[----:B------:R-:W-:-:S11]  /*30470*/  IMAD.MOV.U32 R50, RZ, RZ, RZ ;  /* 0x000000ffff327224 */ /* 0x000fd600078e00ff */
[----:B------:R0:W-:Y:S01]  /*30480*/  @P0 STL.U8 [R1+0x14], RZ ;  /* 0x000014ff01000387 */ /* 0x0001e20000100000 */
[----:B------:R-:W-:Y:S05]  /*30490*/  BRA.U !UP0, `(.L_x_962) ;  /* 0x0000001508ec7547 */ /* 0x000fea000b800000 */
[----:B------:R-:W-:Y:S01]  /*304a0*/  UISETP.GE.AND UP0, UPT, UR4, 0x4, UPT ;  /* 0x000000040400788c */ /* 0x000fe2000bf06270 */
[----:B------:R-:W-:-:S08]  /*304b0*/  HFMA2 R6, -RZ, RZ, 0, 0 ;  /* 0x00000000ff067431 */ /* 0x000fd000000001ff */
[----:B------:R-:W-:Y:S05]  /*304c0*/  BRA.U !UP0, `(.L_x_963) ;  /* 0x0000000908cc7547 */ /* 0x000fea000b800000 */
        /* <DEDUP_REMOVED lines=9> */
.L_x_966:
[----:B------:R-:W-:-:S05]  /*30560*/  IMAD.IADD R56, R1, 0x1, R4 ;  /* 0x0000000101387824 */ /* 0x000fca00078e0204 */
[----:B-1----:R-:W2:Y:S02]  /*30570*/  LDL R6, [R56+0x14] ;  /* 0x0000140038067983 */ /* 0x002ea40000100800 */
        /* <DEDUP_REMOVED lines=11> */
[C---:B------:R-:W-:Y:S02]  /*30630*/  IADD3 R51, PT, PT, R1.reuse, R50, RZ ;  /* 0x0000003201337210 */ /* 0x040fe40007ffe0ff */
        /* <DEDUP_REMOVED lines=22> */
[----:B-1----:R-:W2:Y:S04]  /*307a0*/  LDL.U8 R37, [R43+0x4065] ;  /* 0x004065002b257983 */ /* 0x002ea80000100000 */
        /* <DEDUP_REMOVED lines=21> */
[----:B------:R-:W2:Y:S04]  /*30900*/  LDL.U8 R50, [R41+0x4065] ;  /* 0x0040650029327983 */ /* 0x000ea80000100000 */
[----:B-1----:R-:W2:Y:S04]  /*30910*/  LDL.U8 R37, [R51+0x4065] ;  /* 0x0040650033257983 */ /* 0x002ea80000100000 */
        /* <DEDUP_REMOVED lines=21> */
[----:B-1----:R-:W2:Y:S04]  /*30a70*/  LDL.U8 R37, [R52+0x4065] ;  /* 0x0040650034257983 */ /* 0x002ea80000100000 */
        /* <DEDUP_REMOVED lines=10> */
.L_x_965:
        /* <DEDUP_REMOVED lines=43> */
[----:B------:R-:W-:Y:S01]  /*30dd0*/  PLOP3.LUT P0, PT, PT, PT, PT, 0x8, 0x80 ;  /* 0x000000000080781c */ /* 0x000fe20003f0e170 */
[----:B------:R-:W-:Y:S01]  /*30de0*/  VIADD R4, R4, 0x8 ;  /* 0x0000000804047836 */ /* 0x000fe20000000000 */
[----:B--2---:R-:W-:-:S02]  /*30df0*/  PRMT R50, R50, 0x3340, R7 ;  /* 0x0000334032327816 */ /* 0x004fc40000000007 */
[----:B---3--:R-:W-:-:S04]  /*30e00*/  PRMT R5, R6, 0x3340, R5 ;  /* 0x0000334006057816 */ /* 0x008fc80000000005 */
[----:B------:R-:W-:-:S05]  /*30e10*/  PRMT R5, R50, 0x5410, R5 ;  /* 0x0000541032057816 */ /* 0x000fca0000000005 */
[----:B------:R1:W-:Y:S01]  /*30e20*/  STL [R56+0x28], R5 ;  /* 0x0000280538007387 */ /* 0x0003e20000100800 */
[----:B------:R-:W-:-:S07]  /*30e30*/  IMAD.MOV.U32 R6, RZ, RZ, R12 ;  /* 0x000000ffff067224 */ /* 0x000fce00078e000c */
.L_x_967:
[----:B------:R-:W-:-:S13]  /*30e40*/  ISETP.EQ.AND P2, PT, R4, R12, PT ;  /* 0x0000000c0400720c */ /* 0x000fda0003f42270 */
[----:B------:R-:W-:Y:S05]  /*30e50*/  @!P0 BRA P2, `(.L_x_963) ;  /* 0x0000000000688947 */ /* 0x000fea0001000000 */
.L_x_964:
[----:B-12---:R-:W-:-:S05]  /*30e60*/  IMAD.IADD R56, R1, 0x1, R4 ;  /* 0x0000000101387824 */ /* 0x006fca00078e0204 */
        /* <DEDUP_REMOVED lines=17> */
[----:B------:R-:W-:-:S04]  /*30f80*/  IADD3 R4, PT, PT, R4, 0x4, RZ ;  /* 0x0000000404047810 */ /* 0x000fc80007ffe0ff */
[----:B------:R-:W-:Y:S02]  /*30f90*/  ISETP.NE.AND P0, PT, R4, R12, PT ;  /* 0x0000000c0400720c */ /* 0x000fe40003f05270 */
[----:B---3--:R-:W-:Y:S02]  /*30fa0*/  PRMT R50, R50, 0x3340, R7 ;  /* 0x0000334032327816 */ /* 0x008fe40000000007 */
[----:B--2---:R-:W-:-:S04]  /*30fb0*/  PRMT R5, R6, 0x3340, R5 ;  /* 0x0000334006057816 */ /* 0x004fc80000000005 */
[----:B------:R-:W-:-:S05]  /*30fc0*/  PRMT R5, R50, 0x5410, R5 ;  /* 0x0000541032057816 */ /* 0x000fca0000000005 */
[----:B------:R2:W-:Y:S01]  /*30fd0*/  STL [R56+0x28], R5 ;  /* 0x0000280538007387 */ /* 0x0005e20000100800 */
[----:B------:R-:W-:Y:S05]  /*30fe0*/  @P0 BRA `(.L_x_964) ;  /* 0xfffffffc009c0947 */ /* 0x000fea000383ffff */
[----:B------:R-:W-:-:S07]  /*30ff0*/  IMAD.MOV.U32 R6, RZ, RZ, R12 ;  /* 0x000000ffff067224 */ /* 0x000fce00078e000c */
.L_x_963:
[----:B------:R-:W-:-:S13]  /*31000*/  ISETP.NE.AND P0, PT, R13, RZ, PT ;  /* 0x000000ff0d00720c */ /* 0x000fda0003f05270 */
[----:B------:R-:W-:Y:S05]  /*31010*/  @!P0 BRA `(.L_x_968) ;  /* 0x0000000000448947 */ /* 0x000fea0003800000 */
[----:B-12---:R-:W-:-:S05]  /*31020*/  IMAD.IADD R5, R1, 0x1, R6 ;  /* 0x0000000101057824 */ /* 0x006fca00078e0206 */
[----:B------:R-:W2:Y:S02]  /*31030*/  LDL.U8 R4, [R5+0x14] ;  /* 0x0000140005047983 */ /* 0x000ea40000100000 */
[----:B--2---:R-:W-:-:S06]  /*31040*/  IMAD.IADD R4, R1, 0x1, R4 ;  /* 0x0000000101047824 */ /* 0x004fcc00078e0204 */
[----:B------:R-:W2:Y:S01]  /*31050*/  LDL.U8 R4, [R4+0x4065] ;  /* 0x0040650004047983 */ /* 0x000ea20000100000 */
[----:B------:R-:W-:-:S03]  /*31060*/  ISETP.NE.AND P0, PT, R13, 0x1, PT ;  /* 0x000000010d00780c */ /* 0x000fc60003f05270 */
[----:B--2---:R3:W-:Y:S10]  /*31070*/  STL.U8 [R5+0x28], R4 ;  /* 0x0000280405007387 */ /* 0x0047f40000100000 */
[----:B------:R-:W-:Y:S05]  /*31080*/  @!P0 BRA `(.L_x_968) ;  /* 0x0000000000288947 */ /* 0x000fea0003800000 */
[----:B---3--:R-:W2:Y:S02]  /*31090*/  LDL.U8 R4, [R5+0x15] ;  /* 0x0000150005047983 */ /* 0x008ea40000100000 */
[----:B--2---:R-:W-:-:S06]  /*310a0*/  IMAD.IADD R4, R1, 0x1, R4 ;  /* 0x0000000101047824 */ /* 0x004fcc00078e0204 */
[----:B------:R-:W2:Y:S01]  /*310b0*/  LDL.U8 R4, [R4+0x4065] ;  /* 0x0040650004047983 */ /* 0x000ea20000100000 */
[----:B------:R-:W-:-:S03]  /*310c0*/  ISETP.NE.AND P0, PT, R13, 0x2, PT ;  /* 0x000000020d00780c */ /* 0x000fc60003f05270 */
[----:B--2---:R4:W-:Y:S10]  /*310d0*/  STL.U8 [R5+0x29], R4 ;  /* 0x0000290405007387 */ /* 0x0049f40000100000 */
[----:B------:R-:W-:Y:S05]  /*310e0*/  @!P0 BRA `(.L_x_968) ;  /* 0x0000000000108947 */ /* 0x000fea0003800000 */
[----:B----4-:R-:W2:Y:S02]  /*310f0*/  LDL.U8 R4, [R5+0x16] ;  /* 0x0000160005047983 */ /* 0x010ea40000100000 */
[----:B--2---:R-:W-:-:S06]  /*31100*/  IMAD.IADD R4, R1, 0x1, R4 ;  /* 0x0000000101047824 */ /* 0x004fcc00078e0204 */
[----:B------:R-:W2:Y:S04]  /*31110*/  LDL.U8 R4, [R4+0x4065] ;  /* 0x0040650004047983 */ /* 0x000ea80000100000 */
[----:B--2---:R1:W-:Y:S02]  /*31120*/  STL.U8 [R5+0x2a], R4 ;  /* 0x00002a0405007387 */ /* 0x0043e40000100000 */
.L_x_968:
[----:B------:R-:W5:Y:S01]  /*31130*/  LDCU UR4, c[0x3][0x1b3c] ;  /* 0x00c36780ff0477ac */ /* 0x000f620008000800 */
[----:B-1-34-:R-:W-:Y:S02]  /*31140*/  IMAD.MOV.U32 R4, RZ, RZ, RZ ;  /* 0x000000ffff047224 */ /* 0x01afe400078e00ff */
[----:B------:R-:W-:Y:S01]  /*31150*/  IMAD.MOV.U32 R50, RZ, RZ, RZ ;  /* 0x000000ffff327224 */ /* 0x000fe200078e00ff */
[----:B-----5:R-:W-:-:S04]  /*31160*/  UIADD3 UR4, UPT, UPT, UR4, -0x1, URZ ;  /* 0xffffffff04047890 */ /* 0x020fc8000fffe0ff */
[----:B------:R-:W-:-:S09]  /*31170*/  UISETP.GE.U32.AND UP0, UPT, UR4, 0xf, UPT ;  /* 0x0000000f0400788c */ /* 0x000fd2000bf06070 */
[----:B------:R-:W-:Y:S05]  /*31180*/  BRA.U !UP0, `(.L_x_969) ;  /* 0x0000000508487547 */ /* 0x000fea000b800000 */
[----:B------:R-:W-:Y:S02]  /*31190*/  HFMA2 R52, -RZ, RZ, 0, 0 ;  /* 0x00000000ff347431 */ /* 0x000fe400000001ff */
[----:B------:R-:W-:-:S07]  /*311a0*/  IMAD.MOV.U32 R50, RZ, RZ, RZ ;  /* 0x000000ffff327224 */ /* 0x000fce00078e00ff */
.L_x_970:
[----:B------:R-:W-:-:S05]  /*311b0*/  IMAD.IADD R51, R1, 0x1, R52 ;  /* 0x0000000101337824 */ /* 0x000fca00078e0234 */
[----:B--2---:R-:W2:Y:S04]  /*311c0*/  LDL.64 R4, [R51+0x28] ;  /* 0x0000280033047983 */ /* 0x004ea80000100a00 */
[----:B------:R-:W3:Y:S01]  /*311d0*/  LDL.64 R6, [R51+0x30] ;  /* 0x0000300033067983 */ /* 0x000ee20000100a00 */
[C---:B--2---:R-:W-:Y:S02]  /*311e0*/  PRMT R53, R4.reuse, 0x7770, RZ ;  /* 0x0000777004357816 */ /* 0x044fe400000000ff */
[C---:B------:R-:W-:Y:S02]  /*311f0*/  PRMT R55, R4.reuse, 0x7771, RZ ;  /* 0x0000777104377816 */ /* 0x040fe400000000ff */
[C---:B------:R-:W-:Y:S02]  /*31200*/  PRMT R57, R4.reuse, 0x7772, RZ ;  /* 0x0000777204397816 */ /* 0x040fe400000000ff */
[----:B------:R-:W-:Y:S01]  /*31210*/  PRMT R59, R4, 0x7773, RZ ;  /* 0x00007773043b7816 */ /* 0x000fe200000000ff */
[----:B------:R-:W-:Y:S01]  /*31220*/  IMAD.MOV.U32 R4, RZ, RZ, 0x48 ;  /* 0x00000048ff047424 */ /* 0x000fe200078e00ff */
[----:B---3--:R-:W-:-:S02]  /*31230*/  PRMT R43, R6, 0x7770, RZ ;  /* 0x00007770062b7816 */ /* 0x008fc400000000ff */
        /* <DEDUP_REMOVED lines=21> */
[----:B------:R-:W-:-:S02]  /*31390*/  IMAD R7, R56, 0xa8, R4 ;  /* 0x000000a838077824 */ /* 0x000fc400078e0204 */
[--C-:B------:R-:W-:Y:S02]  /*313a0*/  IMAD R67, R67, 0xa8, R4.reuse ;  /* 0x000000a843437824 */ /* 0x100fe400078e0204 */
[--C-:B------:R-:W-:Y:S02]  /*313b0*/  IMAD R69, R69, 0xa8, R4.reuse ;  /* 0x000000a845457824 */ /* 0x100fe400078e0204 */
[--C-:B------:R-:W-:Y:S02]  /*313c0*/  IMAD R6, R6, 0xa8, R4.reuse ;  /* 0x000000a806067824 */ /* 0x100fe400078e0204 */
[--C-:B------:R-:W-:Y:S02]  /*313d0*/  IMAD R61, R61, 0xa8, R4.reuse ;  /* 0x000000a83d3d7824 */ /* 0x100fe400078e0204 */
[----:B------:R-:W-:Y:S02]  /*313e0*/  IMAD R63, R63, 0xa8, R4 ;  /* 0x000000a83f3f7824 */ /* 0x000fe400078e0204 */
[----:B------:R-:W-:-:S02]  /*313f0*/  IMAD R53, R52, 0x4, R53 ;  /* 0x0000000434357824 */ /* 0x000fc400078e0235 */
[C---:B------:R-:W-:Y:S01]  /*31400*/  IMAD R4, R52.reuse, 0x4, R55 ;  /* 0x0000000434047824 */ /* 0x040fe200078e0237 */
[C---:B------:R-:W-:Y:S01]  /*31410*/  LEA R55, R52.reuse, R5, 0x2 ;  /* 0x0000000534377211 */ /* 0x040fe200078e10ff */
[C---:B------:R-:W-:Y:S02]  /*31420*/  IMAD R54, R52.reuse, 0x4, R59 ;  /* 0x0000000434367824 */ /* 0x040fe400078e023b */
[C---:B------:R-:W-:Y:S01]  /*31430*/  IMAD R57, R52.reuse, 0x4, R57 ;  /* 0x0000000434397824 */ /* 0x040fe200078e0239 */
[----:B------:R-:W1:Y:S01]  /*31440*/  LDC R53, c[0x3][R53+0x4] ;  /* 0x00c0010035357b82 */ /* 0x000e620000000800 */
[C---:B------:R-:W-:Y:S02]  /*31450*/  IMAD R56, R52.reuse, 0x4, R7 ;  /* 0x0000000434387824 */ /* 0x040fe400078e0207 */
[C---:B------:R-:W-:Y:S02]  /*31460*/  IMAD R37, R52.reuse, 0x4, R37 ;  /* 0x0000000434257824 */ /* 0x040fe400078e0225 */
[----:B------:R-:W-:-:S02]  /*31470*/  IMAD R58, R52, 0x4, R41 ;  /* 0x00000004343a7824 */ /* 0x000fc400078e0229 */
[C---:B------:R-:W-:Y:S01]  /*31480*/  IMAD R41, R52.reuse, 0x4, R43 ;  /* 0x0000000434297824 */ /* 0x040fe200078e022b */
[----:B------:R-:W1:Y:S01]  /*31490*/  LDC R4, c[0x3][R4+0x8] ;  /* 0x00c0020004047b82 */ /* 0x000e620000000800 */
[C---:B------:R-:W-:Y:S01]  /*314a0*/  IMAD R60, R52.reuse, 0x4, R51 ;  /* 0x00000004343c7824 */ /* 0x040fe200078e0233 */
[C---:B------:R-:W-:Y:S01]  /*314b0*/  LEA R51, R52.reuse, R69, 0x2 ;  /* 0x0000004534337211 */ /* 0x040fe200078e10ff */
[C---:B------:R-:W-:Y:S02]  /*314c0*/  IMAD R43, R52.reuse, 0x4, R67 ;  /* 0x00000004342b7824 */ /* 0x040fe400078e0243 */
[C---:B------:R-:W-:Y:S02]  /*314d0*/  IMAD R65, R52.reuse, 0x4, R65 ;  /* 0x0000000434417824 */ /* 0x040fe400078e0241 */
[C---:B------:R-:W-:Y:S01]  /*314e0*/  IMAD R59, R52.reuse, 0x4, R6 ;  /* 0x00000004343b7824 */ /* 0x040fe200078e0206 */
[----:B------:R-:W2:Y:S01]  /*314f0*/  LDC R5, c[0x3][R57+0xc] ;  /* 0x00c0030039057b82 */ /* 0x000ea20000000800 */
[----:B------:R-:W-:-:S02]  /*31500*/  IMAD R61, R52, 0x4, R61 ;  /* 0x00000004343d7824 */ /* 0x000fc400078e023d */
[C---:B------:R-:W-:Y:S02]  /*31510*/  IMAD R63, R52.reuse, 0x4, R63 ;  /* 0x00000004343f7824 */ /* 0x040fe400078e023f */
[----:B------:R-:W-:-:S03]  /*31520*/  VIADD R52, R52, 0x10 ;  /* 0x0000001034347836 */ /* 0x000fc60000000000 */
[----:B------:R-:W2:Y:S02]  /*31530*/  LDC R54, c[0x3][R54+0x10] ;  /* 0x00c0040036367b82 */ /* 0x000ea40000000800 */
[----:B------:R-:W-:-:S06]  /*31540*/  ISETP.NE.AND P0, PT, R52, R16, PT ;  /* 0x000000103400720c */ /* 0x000fcc0003f05270 */
[----:B------:R-:W3:Y:S08]  /*31550*/  LDC R7, c[0x3][R55+0x14] ;  /* 0x00c0050037077b82 */ /* 0x000ef00000000800 */
[----:B------:R-:W3:Y:S08]  /*31560*/  LDC R56, c[0x3][R56+0x18] ;  /* 0x00c0060038387b82 */ /* 0x000ef00000000800 */
[----:B------:R-:W4:Y:S08]  /*31570*/  LDC R37, c[0x3][R37+0x1c] ;  /* 0x00c0070025257b82 */ /* 0x000f300000000800 */
        /* <DEDUP_REMOVED lines=19> */
.L_x_969:
[----:B------:R-:W-:-:S13]  /*316b0*/  ISETP.NE.AND P0, PT, R18, RZ, PT ;  /* 0x000000ff1200720c */ /* 0x000fda0003f05270 */
[----:B------:R-:W-:Y:S05]  /*316c0*/  @!P0 BRA `(.L_x_962) ;  /* 0x0000000400608947 */ /* 0x000fea0003800000 */
[----:B------:R-:W-:Y:S02]  /*316d0*/  ISETP.GE.U32.AND P0, PT, R11, 0x7, PT ;  /* 0x000000070b00780c */ /* 0x000fe40003f06070 */
[----:B------:R-:W-:-:S11]  /*316e0*/  ISETP.NE.AND P2, PT, R17, RZ, PT ;  /* 0x000000ff1100720c */ /* 0x000fd60003f45270 */
[----:B------:R-:W-:Y:S05]  /*316f0*/  @!P0 BRA `(.L_x_971) ;  /* 0x00000000009c8947 */ /* 0x000fea0003800000 */
[----:B--2---:R-:W-:-:S05]  /*31700*/  IMAD.IADD R56, R1, 0x1, R4 ;  /* 0x0000000101387824 */ /* 0x004fca00078e0204 */
        /* <DEDUP_REMOVED lines=11> */
[C---:B------:R-:W-:Y:S01]  /*317c0*/  LEA R5, R4.reuse, R5, 0x2 ;  /* 0x0000000504057211 */ /* 0x040fe200078e10ff */
[----:B----4-:R-:W-:Y:S02]  /*317d0*/  IMAD R37, R37, 0xa8, R58 ;  /* 0x000000a825257824 */ /* 0x010fe400078e023a */
[----:B------:R-:W-:-:S03]  /*317e0*/  IMAD R7, R4, 0x4, R7 ;  /* 0x0000000404077824 */ /* 0x000fc600078e0207 */
[----:B------:R-:W1:Y:S01]  /*317f0*/  LDC R5, c[0x3][R5+0x4] ;  /* 0x00c0010005057b82 */ /* 0x000e620000000800 */
[--C-:B-----5:R-:W-:Y:S02]  /*31800*/  IMAD R41, R41, 0xa8, R58.reuse ;  /* 0x000000a829297824 */ /* 0x120fe400078e023a */
[C---:B------:R-:W-:Y:S02]  /*31810*/  IMAD R37, R4.reuse, 0x4, R37 ;  /* 0x0000000404257824 */ /* 0x040fe400078e0225 */
[--C-:B------:R-:W-:Y:S02]  /*31820*/  IMAD R43, R43, 0xa8, R58.reuse ;  /* 0x000000a82b2b7824 */ /* 0x100fe400078e023a */
[C---:B------:R-:W-:Y:S01]  /*31830*/  IMAD R41, R4.reuse, 0x4, R41 ;  /* 0x0000000404297824 */ /* 0x040fe200078e0229 */
[----:B------:R-:W1:Y:S01]  /*31840*/  LDC R7, c[0x3][R7+0x8] ;  /* 0x00c0020007077b82 */ /* 0x000e620000000800 */
[----:B------:R-:W-:Y:S02]  /*31850*/  IMAD R51, R51, 0xa8, R58 ;  /* 0x000000a833337824 */ /* 0x000fe400078e023a */
[----:B------:R-:W-:-:S02]  /*31860*/  IMAD R43, R4, 0x4, R43 ;  /* 0x00000004042b7824 */ /* 0x000fc400078e022b */
[--C-:B------:R-:W-:Y:S02]  /*31870*/  IMAD R53, R52, 0xa8, R58.reuse ;  /* 0x000000a834357824 */ /* 0x100fe400078e023a */
[----:B------:R-:W-:Y:S01]  /*31880*/  IMAD R51, R4, 0x4, R51 ;  /* 0x0000000404337824 */ /* 0x000fe200078e0233 */
[----:B------:R-:W2:Y:S01]  /*31890*/  LDC R37, c[0x3][R37+0xc] ;  /* 0x00c0030025257b82 */ /* 0x000ea20000000800 */
[----:B------:R-:W-:Y:S02]  /*318a0*/  IMAD R55, R54, 0xa8, R58 ;  /* 0x000000a836377824 */ /* 0x000fe400078e023a */
[C---:B------:R-:W-:Y:S02]  /*318b0*/  IMAD R53, R4.reuse, 0x4, R53 ;  /* 0x0000000404357824 */ /* 0x040fe400078e0235 */
[C---:B------:R-:W-:Y:S01]  /*318c0*/  IMAD R55, R4.reuse, 0x4, R55 ;  /* 0x0000000404377824 */ /* 0x040fe200078e0237 */
[----:B------:R-:W-:Y:S02]  /*318d0*/  IADD3 R4, PT, PT, R4, 0x8, RZ ;  /* 0x0000000804047810 */ /* 0x000fe40007ffe0ff */
[----:B------:R-:W2:Y:S08]  /*318e0*/  LDC R41, c[0x3][R41+0x10] ;  /* 0x00c0040029297b82 */ /* 0x000eb00000000800 */
[----:B------:R-:W3:Y:S08]  /*318f0*/  LDC R43, c[0x3][R43+0x14] ;  /* 0x00c005002b2b7b82 */ /* 0x000ef00000000800 */
[----:B------:R-:W3:Y:S08]  /*31900*/  LDC R51, c[0x3][R51+0x18] ;  /* 0x00c0060033337b82 */ /* 0x000ef00000000800 */
[----:B------:R-:W4:Y:S08]  /*31910*/  LDC R53, c[0x3][R53+0x1c] ;  /* 0x00c0070035357b82 */ /* 0x000f300000000800 */
[----:B------:R-:W4:Y:S01]  /*31920*/  LDC R55, c[0x3][R55+0x20] ;  /* 0x00c0080037377b82 */ /* 0x000f220000000800 */
[----:B-1----:R-:W-:-:S04]  /*31930*/  IADD3 R50, PT, PT, R7, R5, R50 ;  /* 0x0000000507327210 */ /* 0x002fc80007ffe032 */
[----:B--2---:R-:W-:-:S04]  /*31940*/  IADD3 R50, PT, PT, R41, R37, R50 ;  /* 0x0000002529327210 */ /* 0x004fc80007ffe032 */
[----:B---3--:R-:W-:-:S04]  /*31950*/  IADD3 R50, PT, PT, R51, R43, R50 ;  /* 0x0000002b33327210 */ /* 0x008fc80007ffe032 */
[----:B----4-:R-:W-:-:S07]  /*31960*/  IADD3 R50, PT, PT, R55, R53, R50 ;  /* 0x0000003537327210 */ /* 0x010fce0007ffe032 */
.L_x_971:
        /* <DEDUP_REMOVED lines=18> */
[C---:B------:R-:W-:Y:S02]  /*31a90*/  IMAD R7, R4.reuse, 0x4, R7 ;  /* 0x0000000404077824 */ /* 0x040fe400078e0207 */
[----:B------:R-:W-:-:S03]  /*31aa0*/  VIADD R4, R4, 0x4 ;  /* 0x0000000404047836 */ /* 0x000fc60000000000 */
[----:B------:R-:W1:Y:S08]  /*31ab0*/  LDC R41, c[0x3][R41+0x8] ;  /* 0x00c0020029297b82 */ /* 0x000e700000000800 */
[----:B------:R-:W2:Y:S08]  /*31ac0*/  LDC R43, c[0x3][R43+0xc] ;  /* 0x00c003002b2b7b82 */ /* 0x000eb00000000800 */
[----:B------:R-:W2:Y:S01]  /*31ad0*/  LDC R7, c[0x3][R7+0x10] ;  /* 0x00c0040007077b82 */ /* 0x000ea20000000800 */
[----:B-1----:R-:W-:-:S04]  /*31ae0*/  IADD3 R50, PT, PT, R41, R37, R50 ;  /* 0x0000002529327210 */ /* 0x002fc80007ffe032 */
[----:B--2---:R-:W-:-:S07]  /*31af0*/  IADD3 R50, PT, PT, R7, R43, R50 ;  /* 0x0000002b07327210 */ /* 0x004fce0007ffe032 */
.L_x_972:
[----:B------:R-:W-:Y:S05]  /*31b00*/  @!P2 BRA `(.L_x_962) ;  /* 0x000000000050a947 */ /* 0x000fea0003800000 */
[----:B------:R-:W-:-:S05]  /*31b10*/  IADD3 R37, PT, PT, R1, R4, RZ ;  /* 0x0000000401257210 */ /* 0x000fca0007ffe0ff */
[----:B--2---:R-:W2:Y:S01]  /*31b20*/  LDL.U8 R5, [R37+0x28] ;  /* 0x0000280025057983 */ /* 0x004ea20000100000 */
[----:B------:R-:W-:Y:S01]  /*31b30*/  IMAD.MOV.U32 R52, RZ, RZ, 0x48 ;  /* 0x00000048ff347424 */ /* 0x000fe200078e00ff */
[----:B------:R-:W-:-:S03]  /*31b40*/  ISETP.NE.AND P0, PT, R15, 0x1, PT ;  /* 0x000000010f00780c */ /* 0x000fc60003f05270 */
[----:B--2---:R-:W-:-:S04]  /*31b50*/  IMAD R5, R5, 0xa8, R52 ;  /* 0x000000a805057824 */ /* 0x004fc800078e0234 */
[----:B------:R-:W-:-:S06]  /*31b60*/  IMAD R5, R4, 0x4, R5 ;  /* 0x0000000404057824 */ /* 0x000fcc00078e0205 */
[----:B------:R-:W1:Y:S02]  /*31b70*/  LDC R5, c[0x3][R5+0x4] ;  /* 0x00c0010005057b82 */ /* 0x000e640000000800 */
[----:B-1----:R-:W-:Y:S01]  /*31b80*/  IMAD.IADD R50, R50, 0x1, R5 ;  /* 0x0000000132327824 */ /* 0x002fe200078e0205 */
[----:B------:R-:W-:Y:S06]  /*31b90*/  @!P0 BRA `(.L_x_962) ;  /* 0x00000000002c8947 */ /* 0x000fec0003800000 */
[----:B------:R-:W-:Y:S01]  /*31ba0*/  ISETP.NE.AND P0, PT, R15, 0x2, PT ;  /* 0x000000020f00780c */ /* 0x000fe20003f05270 */
[----:B------:R-:W2:-:S12]  /*31bb0*/  LDL.U8 R5, [R37+0x29] ;  /* 0x0000290025057983 */ /* 0x000e980000100000 */
[----:B------:R-:W3:Y:S01]  /*31bc0*/  @P0 LDL.U8 R6, [R37+0x2a] ;  /* 0x00002a0025060983 */ /* 0x000ee20000100000 */
[----:B--2---:R-:W-:-:S04]  /*31bd0*/  IMAD R5, R5, 0xa8, R52 ;  /* 0x000000a805057824 */ /* 0x004fc800078e0234 */
[----:B------:R-:W-:-:S06]  /*31be0*/  IMAD R5, R4, 0x4, R5 ;  /* 0x0000000404057824 */ /* 0x000fcc00078e0205 */
[----:B------:R-:W1:Y:S01]  /*31bf0*/  LDC R5, c[0x3][R5+0x8] ;  /* 0x00c0020005057b82 */ /* 0x000e620000000800 */
[----:B---3--:R-:W-:-:S04]  /*31c00*/  @P0 IMAD R7, R6, 0xa8, R52 ;  /* 0x000000a806070824 */ /* 0x008fc800078e0234 */
[----:B------:R-:W-:-:S06]  /*31c10*/  @P0 IMAD R7, R4, 0x4, R7 ;  /* 0x0000000404070824 */ /* 0x000fcc00078e0207 */
[----:B------:R-:W2:Y:S01]  /*31c20*/  @P0 LDC R7, c[0x3][R7+0xc] ;  /* 0x00c0030007070b82 */ /* 0x000ea20000000800 */
[----:B-1----:R-:W-:-:S04]  /*31c30*/  IMAD.IADD R50, R50, 0x1, R5 ;  /* 0x0000000132327824 */ /* 0x002fc800078e0205 */
[----:B--2---:R-:W-:-:S07]  /*31c40*/  @P0 IMAD.IADD R50, R50, 0x1, R7 ;  /* 0x0000000132320824 */ /* 0x004fce00078e0207 */
.L_x_962:
[----:B------:R-:W-:Y:S01]  /*31c50*/  IADD3 R32, P0, PT, R32, 0x4, RZ ;  /* 0x0000000420207810 */ /* 0x000fe20007f1e0ff */
[----:B------:R1:W-:Y:S03]  /*31c60*/  STL [R25], R50 ;  /* 0x0000003219007387 */ /* 0x0003e60000100800 */
[----:B------:R-:W-:Y:S01]  /*31c70*/  IADD3.X R26, PT, PT, RZ, R26, RZ, P0, !PT ;  /* 0x0000001aff1a7210 */ /* 0x000fe200007fe4ff */
[----:B-1----:R-:W-:-:S08]  /*31c80*/  VIADD R25, R25, 0x4 ;  /* 0x0000000419197836 */ /* 0x002fd00000000000 */
.L_x_854:
[----:B------:R-:W-:Y:S05]  /*31c90*/  BSYNC.RECONVERGENT B3 ;  /* 0x0000000000037941 */ /* 0x000fea0003800200 */
.L_x_773:
[----:B------:R-:W1:Y:S01]  /*31ca0*/  LDCU UR5, c[0x3][0x1b34] ;  /* 0x00c36680ff0577ac */ /* 0x000e620008000800 */
[----:B------:R-:W-:Y:S02]  /*31cb0*/  VIADD R33, R33, 0xffffffff ;  /* 0xffffffff21217836 */ /* 0x000fe40000000000 */
[----:B------:R-:W-:Y:S01]  /*31cc0*/  VIADD R35, R35, 0x1 ;  /* 0x0000000123237836 */ /* 0x000fe20000000000 */
[----:B------:R-:W1:Y:S01]  /*31cd0*/  LDCU UR4, c[0x3][0x1b3c] ;  /* 0x00c36780ff0477ac */ /* 0x000e620008000800 */
[----:B------:R-:W-:Y:S02]  /*31ce0*/  VIADD R36, R36, 0x1 ;  /* 0x0000000124247836 */ /* 0x000fe40000000000 */
[----:B------:R-:W-:Y:S01]  /*31cf0*/  VIADD R42, R42, 0x1 ;  /* 0x000000012a2a7836 */ /* 0x000fe20000000000 */
[----:B-1----:R-:W-:-:S04]  /*31d00*/  UISETP.LT.AND UP0, UPT, UR4, UR5, UPT ;  /* 0x000000050400728c */ /* 0x002fc8000bf01270 */
[----:B------:R-:W-:-:S06]  /*31d10*/  USEL UR4, UR4, UR5, UP0 ;  /* 0x0000000504047287 */ /* 0x000fcc0008000000 */
[C---:B------:R-:W-:Y:S01]  /*31d20*/  ISETP.NE.AND P0, PT, R34.reuse, UR4, PT ;  /* 0x0000000422007c0c */ /* 0x040fe2000bf05270 */
[----:B------:R-:W-:-:S12]  /*31d30*/  VIADD R34, R34, 0x1 ;  /* 0x0000000122227836 */ /* 0x000fd80000000000 */
[----:B------:R-:W-:Y:S05]  /*31d40*/  @P0 BRA `(.L_x_973) ;  /* 0xffffff5c00b00947 */ /* 0x000fea000383ffff */
.L_x_767:
[----:B------:R-:W-:Y:S01]  /*31d50*/  UIADD3 UR4, UP0, UPT, UR6, 0x2050, URZ ;  /* 0x0000205006047890 */ /* 0x000fe2000ff1e0ff */
[----:B------:R1:W-:Y:S01]  /*31d60*/  STL [R25], R38 ;  /* 0x0000002619007387 */ /* 0x0003e20000100800 */
[----:B------:R-:W-:Y:S02]  /*31d70*/  BSSY.RECONVERGENT B2, `(.L_x_974) ;  /* 0x0000049000027945 */ /* 0x000fe40003800200 */
[----:B------:R-:W-:Y:S02]  /*31d80*/  UIADD3.X UR5, UPT, UPT, URZ, UR7, URZ, UP0, !UPT ;  /* 0x00000007ff057290 */ /* 0x000fe400087fe4ff */
[----:B------:R-:W-:-:S04]  /*31d90*/  IADD3 R32, P0, PT, R32, -UR4, RZ ;  /* 0x8000000420207c10 */ /* 0x000fc8000ff1e0ff */
[----:B--2---:R-:W-:-:S04]  /*31da0*/  IADD3.X R5, PT, PT, R26, ~UR5, RZ, P0, !PT ;  /* 0x800000051a057c10 */ /* 0x004fc800087fe4ff */
[----:B------:R-:W-:-:S04]  /*31db0*/  SHF.R.U64 R35, R32, 0x2, R5 ;  /* 0x0000000220237819 */ /* 0x000fc80000001205 */
[----:B------:R-:W-:-:S13]  /*31dc0*/  ISETP.GT.AND P0, PT, R35, 0x1, PT ;  /* 0x000000012300780c */ /* 0x000fda0003f04270 */
[----:B-1----:R-:W-:Y:S05]  /*31dd0*/  @!P0 BRA `(.L_x_975) ;  /* 0x0000000400088947 */ /* 0x002fea0003800000 */
[C---:B------:R-:W-:Y:S01]  /*31de0*/  VIADD R37, R35.reuse, 0xffffffff ;  /* 0xffffffff23257836 */ /* 0x040fe20000000000 */
[----:B------:R-:W-:Y:S01]  /*31df0*/  IADD3 R41, PT, PT, R35, -0x2, RZ ;  /* 0xfffffffe23297810 */ /* 0x000fe20007ffe0ff */
[----:B------:R-:W-:Y:S02]  /*31e00*/  IMAD.MOV.U32 R26, RZ, RZ, RZ ;  /* 0x000000ffff1a7224 */ /* 0x000fe400078e00ff */
[----:B------:R-:W-:-:S07]  /*31e10*/  IMAD.MOV.U32 R31, RZ, RZ, R37 ;  /* 0x000000ffff1f7224 */ /* 0x000fce00078e0025 */
.L_x_981:
[----:B------:R-:W-:Y:S01]  /*31e20*/  IMAD.IADD R4, R26, 0x1, -R35 ;  /* 0x000000011a047824 */ /* 0x000fe200078e0a23 */
[----:B------:R-:W-:Y:S04]  /*31e30*/  BSSY.RECONVERGENT B3, `(.L_x_976) ;  /* 0x0000038000037945 */ /* 0x000fe80003800200 */
[----:B------:R-:W-:-:S13]  /*31e40*/  ISETP.GE.AND P0, PT, R4, -0x1, PT ;  /* 0xffffffff0400780c */ /* 0x000fda0003f06270 */
[----:B-123--:R-:W-:Y:S05]  /*31e50*/  @P0 BRA `(.L_x_977) ;  /* 0x0000000000d40947 */ /* 0x00efea0003800000 */
[----:B------:R-:W-:Y:S01]  /*31e60*/  IMAD.IADD R4, R41, 0x1, -R26 ;  /* 0x0000000129047824 */ /* 0x000fe200078e0a1a */
[----:B------:R-:W-:Y:S01]  /*31e70*/  LOP3.LUT R34, R31, 0x3, RZ, 0xc0, !PT ;  /* 0x000000031f227812 */ /* 0x000fe200078ec0ff */
[----:B------:R-:W-:Y:S01]  /*31e80*/  BSSY.RECONVERGENT B4, `(.L_x_978) ;  /* 0x000001e000047945 */ /* 0x000fe20003800200 */
[----:B------:R-:W-:Y:S02]  /*31e90*/  IMAD.MOV.U32 R5, RZ, RZ, RZ ;  /* 0x000000ffff057224 */ /* 0x000fe400078e00ff */
[----:B------:R-:W-:Y:S02]  /*31ea0*/  ISETP.GE.U32.AND P2, PT, R4, 0x3, PT ;  /* 0x000000030400780c */ /* 0x000fe40003f46070 */
[----:B------:R-:W-:-:S11]  /*31eb0*/  ISETP.NE.AND P0, PT, R34, RZ, PT ;  /* 0x000000ff2200720c */ /* 0x000fd60003f05270 */
[----:B------:R-:W-:Y:S05]  /*31ec0*/  @!P2 BRA `(.L_x_979) ;  /* 0x000000000064a947 */ /* 0x000fea0003800000 */
[----:B------:R1:W5:Y:S01]  /*31ed0*/  LDL R7, [R1+0x2050] ;  /* 0x0020500001077983 */ /* 0x0003620000100800 */
[----:B------:R-:W-:Y:S01]  /*31ee0*/  LOP3.LUT R5, R31, 0xfffffffc, RZ, 0xc0, !PT ;  /* 0xfffffffc1f057812 */ /* 0x000fe200078ec0ff */
[----:B------:R-:W-:-:S07]  /*31ef0*/  IMAD.MOV.U32 R4, RZ, RZ, RZ ;  /* 0x000000ffff047224 */ /* 0x000fce00078e00ff */
.L_x_980:
[----:B------:R-:W-:-:S05]  /*31f00*/  LEA R25, R4, UR24, 0x2 ;  /* 0x0000001804197c11 */ /* 0x000fca000f8e10ff */
[----:B------:R-:W2:Y:S04]  /*31f10*/  LDL R6, [R25+0x4] ;  /* 0x0000040019067983 */ /* 0x000ea80000100800 */
[----:B------:R-:W3:Y:S04]  /*31f20*/  LDL R33, [R25+0x8] ;  /* 0x0000080019217983 */ /* 0x000ee80000100800 */
        /* <DEDUP_REMOVED lines=19> */
.L_x_979:
[----:B------:R-:W-:Y:S05]  /*32060*/  BSYNC.RECONVERGENT B4 ;  /* 0x0000000000047941 */ /* 0x000fea0003800200 */
.L_x_978:
        /* <DEDUP_REMOVED lines=15> */
[----:B--2---:R-:W-:Y:S01]  /*32160*/  @P0 IMAD.MOV.U32 R7, RZ, RZ, R5 ;  /* 0x000000ffff070224 */ /* 0x004fe200078e0005 */
[----:B------:R-:W-:Y:S06]  /*32170*/  @!P2 BRA `(.L_x_977) ;  /* 0x00000000000ca947 */ /* 0x000fec0003800000 */
[----:B------:R-:W2:Y:S02]  /*32180*/  LDL R6, [R32+0xc] ;  /* 0x00000c0020067983 */ /* 0x000ea40000100800 */
[----:B--2---:R-:W-:-:S13]  /*32190*/  ISETP.GT.U32.AND P0, PT, R7, R6, PT ;  /* 0x000000060700720c */ /* 0x004fda0003f04070 */
[----:B------:R3:W-:Y:S02]  /*321a0*/  @P0 STL.64 [R32+0x8], R6 ;  /* 0x0000080620000387 */ /* 0x0007e40000100a00 */
.L_x_977:
[----:B------:R-:W-:Y:S05]  /*321b0*/  BSYNC.RECONVERGENT B3 ;  /* 0x0000000000037941 */ /* 0x000fea0003800200 */
.L_x_976:
[----:B------:R-:W-:Y:S01]  /*321c0*/  IADD3 R26, PT, PT, R26, 0x1, RZ ;  /* 0x000000011a1a7810 */ /* 0x000fe20007ffe0ff */
[----:B------:R-:W-:-:S03]  /*321d0*/  VIADD R31, R31, 0xffffffff ;  /* 0xffffffff1f1f7836 */ /* 0x000fc60000000000 */
[----:B------:R-:W-:-:S13]  /*321e0*/  ISETP.NE.AND P0, PT, R26, R37, PT ;  /* 0x000000251a00720c */ /* 0x000fda0003f05270 */
[----:B------:R-:W-:Y:S05]  /*321f0*/  @P0 BRA `(.L_x_981) ;  /* 0xfffffffc00080947 */ /* 0x000fea000383ffff */
.L_x_975:
[----:B------:R-:W-:Y:S05]  /*32200*/  BSYNC.RECONVERGENT B2 ;  /* 0x0000000000027941 */ /* 0x000fea0003800200 */
.L_x_974:
[----:B------:R-:W4:Y:S01]  /*32210*/  LDCU UR5, c[0x3][0x1b30] ;  /* 0x00c36600ff0577ac */ /* 0x000f220008000800 */
[----:B------:R-:W-:Y:S01]  /*32220*/  BSSY.RECONVERGENT B2, `(.L_x_982) ;  /* 0x000009f000027945 */ /* 0x000fe20003800200 */
[----:B----4-:R-:W-:-:S09]  /*32230*/  UISETP.GT.AND UP0, UPT, UR5, URZ, UPT ;  /* 0x000000ff0500728c */ /* 0x010fd2000bf04270 */
[----:B------:R-:W-:Y:S05]  /*32240*/  BRA.U !UP0, `(.L_x_983) ;  /* 0x0000000908687547 */ /* 0x000fea000b800000 */
[----:B------:R-:W4:Y:S01]  /*32250*/  LDCU UR4, c[0x3][0x1b30] ;  /* 0x00c36600ff0477ac */ /* 0x000f220008000800 */
[----:B------:R-:W-:Y:S01]  /*32260*/  CS2R R4, SRZ ;  /* 0x0000000000047805 */ /* 0x000fe2000001ff00 */
[----:B------:R-:W-:Y:S02]  /*32270*/  UISETP.GE.U32.AND UP0, UPT, UR5, 0x4, UPT ;  /* 0x000000040500788c */ /* 0x000fe4000bf06070 */
[----:B----4-:R-:W-:-:S07]  /*32280*/  ULOP3.LUT UR10, UR4, 0x7ffffffc, URZ, 0xc0, !UPT ;  /* 0x7ffffffc040a7892 */ /* 0x010fce000f8ec0ff */
[----:B------:R-:W-:Y:S05]  /*32290*/  BRA.U !UP0, `(.L_x_984) ;  /* 0x0000000108a07547 */ /* 0x000fea000b800000 */
[----:B------:R-:W-:-:S07]  /*322a0*/  CS2R R4, SRZ ;  /* 0x0000000000047805 */ /* 0x000fce000001ff00 */
.L_x_985:
[--C-:B--23--:R-:W-:Y:S01]  /*322b0*/  SHF.R.U64 R6, R44, R5, R45.reuse ;  /* 0x000000052c067219 */ /* 0x10cfe2000000122d */
[C---:B----4-:R-:W-:Y:S02]  /*322c0*/  VIADD R25, R5.reuse, 0x1 ;  /* 0x0000000105197836 */ /* 0x050fe40000000000 */
        /* <DEDUP_REMOVED lines=25> */
[----:B--2---:R-:W-:Y:S02]  /*32460*/  VIADD R5, R5, 0x4 ;  /* 0x0000000405057836 */ /* 0x004fe40000000000 */
[----:B------:R-:W-:Y:S02]  /*32470*/  @!P3 VIADD R7, R4, 0x1 ;  /* 0x000000010407b836 */ /* 0x000fe40000000000 */
[----:B------:R-:W-:Y:S01]  /*32480*/  @!P3 IMAD.IADD R32, R1, 0x1, R4 ;  /* 0x000000010120b824 */ /* 0x000fe200078e0204 */
[----:B------:R-:W-:Y:S01]  /*32490*/  ISETP.NE.AND P0, PT, R5, UR10, PT ;  /* 0x0000000a05007c0c */ /* 0x000fe2000bf05270 */
[----:B------:R-:W-:-:S03]  /*324a0*/  @!P3 IMAD.MOV.U32 R4, RZ, RZ, R7 ;  /* 0x000000ffff04b224 */ /* 0x000fc600078e0007 */
[----:B------:R4:W-:Y:S01]  /*324b0*/  @!P3 STL.U8 [R32+0x4050], R31 ;  /* 0x0040501f2000b387 */ /* 0x0009e20000100000 */
[----:B------:R-:W-:Y:S01]  /*324c0*/  @!P4 IMAD.IADD R34, R1, 0x1, R4 ;  /* 0x000000010122c824 */ /* 0x000fe200078e0204 */
[----:B------:R-:W-:-:S04]  /*324d0*/  @!P4 IADD3 R7, PT, PT, R4, 0x1, RZ ;  /* 0x000000010407c810 */ /* 0x000fc80007ffe0ff */
[----:B------:R4:W-:Y:S01]  /*324e0*/  @!P4 STL.U8 [R34+0x4050], R33 ;  /* 0x004050212200c387 */ /* 0x0009e20000100000 */
[----:B------:R-:W-:Y:S02]  /*324f0*/  @!P4 IMAD.MOV.U32 R4, RZ, RZ, R7 ;  /* 0x000000ffff04c224 */ /* 0x000fe400078e0007 */
[----:B------:R-:W-:Y:S05]  /*32500*/  @P0 BRA `(.L_x_985) ;  /* 0xfffffffc00680947 */ /* 0x000fea000383ffff */
[----:B------:R-:W-:-:S07]  /*32510*/  IMAD.U32 R5, RZ, RZ, UR10 ;  /* 0x0000000aff057e24 */ /* 0x000fce000f8e00ff */
.L_x_984:
[----:B------:R-:W-:Y:S02]  /*32520*/  ULOP3.LUT UR11, UR4, 0x3, URZ, 0xc0, !UPT ;  /* 0x00000003040b7892 */ /* 0x000fe4000f8ec0ff */
[----:B------:R-:W-:Y:S02]  /*32530*/  ULOP3.LUT UR4, UR4, 0x1, URZ, 0xc0, !UPT ;  /* 0x0000000104047892 */ /* 0x000fe4000f8ec0ff */
[----:B------:R-:W-:Y:S02]  /*32540*/  UISETP.NE.AND UP0, UPT, UR11, URZ, UPT ;  /* 0x000000ff0b00728c */ /* 0x000fe4000bf05270 */
[----:B------:R-:W-:-:S07]  /*32550*/  UIADD3 UR5, UPT, UPT, UR11, -0x1, URZ ;  /* 0xffffffff0b057890 */ /* 0x000fce000fffe0ff */
[----:B------:R-:W-:Y:S05]  /*32560*/  BRA.U !UP0, `(.L_x_986) ;  /* 0x00000001086c7547 */ /* 0x000fea000b800000 */
[----:B------:R-:W-:-:S09]  /*32570*/  UISETP.NE.AND UP0, UPT, UR5, URZ, UPT ;  /* 0x000000ff0500728c */ /* 0x000fd2000bf05270 */
[----:B------:R-:W-:Y:S05]  /*32580*/  BRA.U !UP0, `(.L_x_987) ;  /* 0x0000000108487547 */ /* 0x000fea000b800000 */
[----:B--23--:R-:W-:Y:S01]  /*32590*/  SHF.R.U64 R7, R44, R5, R45 ;  /* 0x000000052c077219 */ /* 0x00cfe2000000122d */
[----:B----4-:R-:W-:-:S03]  /*325a0*/  VIADD R25, R5, 0x1 ;  /* 0x0000000105197836 */ /* 0x010fc60000000000 */
        /* <DEDUP_REMOVED lines=11> */
[----:B------:R-:W-:Y:S01]  /*32660*/  @!P2 IMAD.IADD R26, R1, 0x1, R4 ;  /* 0x00000001011aa824 */ /* 0x000fe200078e0204 */
[----:B------:R-:W-:-:S04]  /*32670*/  @!P2 IADD3 R7, PT, PT, R4, 0x1, RZ ;  /* 0x000000010407a810 */ /* 0x000fc80007ffe0ff */
[----:B------:R3:W-:Y:S01]  /*32680*/  @!P2 STL.U8 [R26+0x4050], R25 ;  /* 0x004050191a00a387 */ /* 0x0007e20000100000 */
[----:B------:R-:W-:Y:S02]  /*32690*/  @!P2 IMAD.MOV.U32 R4, RZ, RZ, R7 ;  /* 0x000000ffff04a224 */ /* 0x000fe400078e0007 */
[----:B--2---:R-:W-:-:S07]  /*326a0*/  VIADD R5, R5, 0x2 ;  /* 0x0000000205057836 */ /* 0x004fce0000000000 */
.L_x_987:
[----:B--23--:R-:W-:-:S04]  /*326b0*/  SHF.R.U64 R6, R44, R5, R45 ;  /* 0x000000052c067219 */ /* 0x00cfc8000000122d */
[----:B------:R-:W-:-:S04]  /*326c0*/  LOP3.LUT R6, R6, 0x1, RZ, 0xc0, !PT ;  /* 0x0000000106067812 */ /* 0x000fc800078ec0ff */
[----:B------:R-:W-:-:S04]  /*326d0*/  ISETP.NE.U32.AND P0, PT, R6, 0x1, PT ;  /* 0x000000010600780c */ /* 0x000fc80003f05070 */
[----:B------:R-:W-:-:S04]  /*326e0*/  ISETP.NE.U32.AND.EX P0, PT, RZ, RZ, PT, P0 ;  /* 0x000000ffff00720c */ /* 0x000fc80003f05100 */
[----:B------:R-:W-:-:S13]  /*326f0*/  ISETP.EQ.OR P0, PT, RZ, UR4, P0 ;  /* 0x00000004ff007c0c */ /* 0x000fda0008702670 */
[----:B------:R-:W-:-:S05]  /*32700*/  @!P0 IMAD.IADD R4, R1, 0x1, R4 ;  /* 0x0000000101048824 */ /* 0x000fca00078e0204 */
[----:B------:R2:W-:Y:S02]  /*32710*/  @!P0 STL.U8 [R4+0x4050], R5 ;  /* 0x0040500504008387 */ /* 0x0005e40000100000 */
.L_x_986:
[----:B------:R-:W5:Y:S01]  /*32720*/  LDCU UR9, c[0x3][0x1b30] ;  /* 0x00c36600ff0977ac */ /* 0x000f620008000800 */
[----:B--23--:R-:W-:Y:S01]  /*32730*/  IMAD.MOV.U32 R6, RZ, RZ, 0x29 ;  /* 0x00000029ff067424 */ /* 0x00cfe200078e00ff */
[----:B------:R-:W-:-:S04]  /*32740*/  CS2R R4, SRZ ;  /* 0x0000000000047805 */ /* 0x000fc8000001ff00 */
[----:B------:R2:W-:Y:S01]  /*32750*/  STL.U8 [R21+0x4050], R6 ;  /* 0x0040500615007387 */ /* 0x0005e20000100000 */
[----:B-----5:R-:W-:-:S09]  /*32760*/  UISETP.GE.U32.AND UP0, UPT, UR9, 0x4, UPT ;  /* 0x000000040900788c */ /* 0x020fd2000bf06070 */
[----:B--2---:R-:W-:Y:S05]  /*32770*/  BRA.U !UP0, `(.L_x_988) ;  /* 0x0000000108a07547 */ /* 0x004fea000b800000 */
[----:B------:R-:W-:-:S07]  /*32780*/  CS2R R4, SRZ ;  /* 0x0000000000047805 */ /* 0x000fce000001ff00 */
.L_x_989:
[--C-:B------:R-:W-:Y:S01]  /*32790*/  SHF.R.U64 R6, R44, R5, R45.reuse ;  /* 0x000000052c067219 */ /* 0x100fe2000000122d */
[C---:B---34-:R-:W-:Y:S02]  /*327a0*/  VIADD R25, R5.reuse, 0x1 ;  /* 0x0000000105197836 */ /* 0x058fe40000000000 */
        /* <DEDUP_REMOVED lines=13> */
[----:B------:R-:W-:Y:S01]  /*32880*/  @P0 IMAD.IADD R6, R1, 0x1, R4 ;  /* 0x0000000101060824 */ /* 0x000fe200078e0204 */
[----:B------:R-:W-:Y:S02]  /*32890*/  @P0 IADD3 R26, PT, PT, R4, 0x1, RZ ;  /* 0x00000001041a0810 */ /* 0x000fe40007ffe0ff */
[----:B------:R-:W-:Y:S02]  /*328a0*/  LOP3.LUT R7, R7, 0x1, RZ, 0xc0, !PT ;  /* 0x0000000107077812 */ /* 0x000fe400078ec0ff */
[----:B------:R-:W-:Y:S01]  /*328b0*/  ISETP.NE.U32.AND.EX P3, PT, RZ, RZ, PT, P3 ;  /* 0x000000ffff00720c */ /* 0x000fe20003f65130 */
[----:B------:R-:W-:Y:S01]  /*328c0*/  @P0 IMAD.MOV.U32 R4, RZ, RZ, R26 ;  /* 0x000000ffff040224 */ /* 0x000fe200078e001a */
[----:B------:R-:W-:Y:S01]  /*328d0*/  ISETP.NE.U32.AND P4, PT, R7, 0x1, PT ;  /* 0x000000010700780c */ /* 0x000fe20003f85070 */
[----:B------:R2:W-:Y:S02]  /*328e0*/  @P0 STL.U8 [R6+0x4065], R5 ;  /* 0x0040650506000387 */ /* 0x0005e40000100000 */
[----:B------:R-:W-:Y:S01]  /*328f0*/  @P2 VIADD R7, R4, 0x1 ;  /* 0x0000000104072836 */ /* 0x000fe20000000000 */
[----:B------:R-:W-:Y:S01]  /*32900*/  ISETP.NE.U32.AND.EX P4, PT, RZ, RZ, PT, P4 ;  /* 0x000000ffff00720c */ /* 0x000fe20003f85140 */
[----:B------:R-:W-:-:S02]  /*32910*/  @P2 IMAD.IADD R26, R1, 0x1, R4 ;  /* 0x00000001011a2824 */ /* 0x000fc400078e0204 */
[----:B------:R-:W-:-:S03]  /*32920*/  @P2 IMAD.MOV.U32 R4, RZ, RZ, R7 ;  /* 0x000000ffff042224 */ /* 0x000fc600078e0007 */
[----:B------:R3:W-:Y:S01]  /*32930*/  @P2 STL.U8 [R26+0x4065], R25 ;  /* 0x004065191a002387 */ /* 0x0007e20000100000 */
[----:B------:R-:W-:Y:S02]  /*32940*/  @P3 VIADD R7, R4, 0x1 ;  /* 0x0000000104073836 */ /* 0x000fe40000000000 */
[----:B------:R-:W-:Y:S02]  /*32950*/  @P3 IMAD.IADD R32, R1, 0x1, R4 ;  /* 0x0000000101203824 */ /* 0x000fe400078e0204 */
[----:B--2---:R-:W-:Y:S01]  /*32960*/  VIADD R5, R5, 0x4 ;  /* 0x0000000405057836 */ /* 0x004fe20000000000 */
[----:B------:R-:W-:Y:S02]  /*32970*/  @P3 MOV R4, R7 ;  /* 0x0000000700043202 */ /* 0x000fe40000000f00 */
[----:B------:R3:W-:Y:S02]  /*32980*/  @P3 STL.U8 [R32+0x4065], R31 ;  /* 0x0040651f20003387 */ /* 0x0007e40000100000 */
[----:B------:R-:W-:Y:S01]  /*32990*/  ISETP.NE.AND P0, PT, R5, UR10, PT ;  /* 0x0000000a05007c0c */ /* 0x000fe2000bf05270 */
[----:B------:R-:W-:-:S02]  /*329a0*/  @P4 IMAD.IADD R34, R1, 0x1, R4 ;  /* 0x0000000101224824 */ /* 0x000fc400078e0204 */
[----:B------:R-:W-:-:S03]  /*329b0*/  @P4 VIADD R7, R4, 0x1 ;  /* 0x0000000104074836 */ /* 0x000fc60000000000 */
[----:B------:R3:W-:Y:S01]  /*329c0*/  @P4 STL.U8 [R34+0x4065], R33 ;  /* 0x0040652122004387 */ /* 0x0007e20000100000 */
[----:B------:R-:W-:-:S06]  /*329d0*/  @P4 IMAD.MOV.U32 R4, RZ, RZ, R7 ;  /* 0x000000ffff044224 */ /* 0x000fcc00078e0007 */
[----:B------:R-:W-:Y:S05]  /*329e0*/  @P0 BRA `(.L_x_989) ;  /* 0xfffffffc00680947 */ /* 0x000fea000383ffff */
[----:B------:R-:W-:-:S07]  /*329f0*/  IMAD.U32 R5, RZ, RZ, UR10 ;  /* 0x0000000aff057e24 */ /* 0x000fce000f8e00ff */
.L_x_988:
[----:B------:R-:W-:-:S09]  /*32a00*/  UISETP.NE.AND UP0, UPT, UR11, URZ, UPT ;  /* 0x000000ff0b00728c */ /* 0x000fd2000bf05270 */
[----:B------:R-:W-:Y:S05]  /*32a10*/  BRA.U !UP0, `(.L_x_990) ;  /* 0x00000001087c7547 */ /* 0x000fea000b800000 */
[----:B------:R-:W-:-:S09]  /*32a20*/  UISETP.NE.AND UP0, UPT, UR5, URZ, UPT ;  /* 0x000000ff0500728c */ /* 0x000fd2000bf05270 */
[----:B------:R-:W-:Y:S05]  /*32a30*/  BRA.U !UP0, `(.L_x_991) ;  /* 0x0000000108487547 */ /* 0x000fea000b800000 */
[----:B------:R-:W-:Y:S01]  /*32a40*/  SHF.R.U64 R7, R44, R5, R45 ;  /* 0x000000052c077219 */ /* 0x000fe2000000122d */
[----:B---34-:R-:W-:-:S03]  /*32a50*/  VIADD R25, R5, 0x1 ;  /* 0x0000000105197836 */ /* 0x018fc60000000000 */
[----:B------:R-:W-:Y:S02]  /*32a60*/  LOP3.LUT R7, R7, 0x1, RZ, 0xc0, !PT ;  /* 0x0000000107077812 */ /* 0x000fe400078ec0ff */
[----:B------:R-:W-:Y:S02]  /*32a70*/  SHF.R.U64 R6, R44, R25, R45 ;  /* 0x000000192c067219 */ /* 0x000fe4000000122d */
        /* <DEDUP_REMOVED lines=13> */
[----:B--2---:R-:W-:-:S07]  /*32b50*/  VIADD R5, R5, 0x2 ;  /* 0x0000000205057836 */ /* 0x004fce0000000000 */
.L_x_991:
        /* <DEDUP_REMOVED lines=9> */
.L_x_983:
[----:B------:R-:W-:-:S05]  /*32bf0*/  IMAD.MOV.U32 R4, RZ, RZ, 0x29 ;  /* 0x00000029ff047424 */ /* 0x000fca00078e00ff */
[----:B------:R4:W-:Y:S02]  /*32c00*/  STL.U8 [R21+0x4050], R4 ;  /* 0x0040500415007387 */ /* 0x0009e40000100000 */
.L_x_990:
[----:B------:R-:W-:Y:S05]  /*32c10*/  BSYNC.RECONVERGENT B2 ;  /* 0x0000000000027941 */ /* 0x000fea0003800200 */
.L_x_982:
[----:B--2-4-:R-:W2:Y:S01]  /*32c20*/  LDC.64 R4, c[0x3][0x1b38] ;  /* 0x00c6ce00ff047b82 */ /* 0x014ea20000000a00 */
[----:B------:R-:W2:Y:S01]  /*32c30*/  LDCU UR9, c[0x3][0x1b34] ;  /* 0x00c36680ff0977ac */ /* 0x000ea20008000800 */
[----:B---3--:R-:W-:Y:S02]  /*32c40*/  HFMA2 R6, -RZ, RZ, 0, 2.443790435791015625e-06 ;  /* 0x00000029ff067431 */ /* 0x008fe400000001ff */
[----:B------:R-:W-:Y:S01]  /*32c50*/  IMAD.U32 R25, RZ, RZ, UR8 ;  /* 0x00000008ff197e24 */ /* 0x000fe2000f8e00ff */
[----:B------:R-:W3:Y:S02]  /*32c60*/  LDCU UR4, c[0x3][0x1b38] ;  /* 0x00c36700ff0477ac */ /* 0x000ee40008000800 */
[----:B------:R4:W-:Y:S01]  /*32c70*/  STL.U8 [R39+0x4065], R6 ;  /* 0x0040650627007387 */ /* 0x0009e20000100000 */
[----:B------:R-:W-:-:S06]  /*32c80*/  UIADD3 UR5, UP0, UPT, UR6, 0x3050, URZ ;  /* 0x0000305006057890 */ /* 0x000fcc000ff1e0ff */
[----:B------:R-:W-:Y:S01]  /*32c90*/  IMAD.U32 R32, RZ, RZ, UR5 ;  /* 0x00000005ff207e24 */ /* 0x000fe2000f8e00ff */
[----:B--2---:R-:W-:Y:S01]  /*32ca0*/  VIMNMX R7, PT, PT, R5, UR9, PT ;  /* 0x0000000905077c48 */ /* 0x004fe2000bfe0100 */
[----:B------:R-:W-:-:S03]  /*32cb0*/  UIADD3.X UR9, UPT, UPT, URZ, UR7, URZ, UP0, !UPT ;  /* 0x00000007ff097290 */ /* 0x000fc600087fe4ff */
[----:B---3--:R-:W-:-:S03]  /*32cc0*/  ISETP.GE.AND P0, PT, R7, UR4, PT ;  /* 0x0000000407007c0c */ /* 0x008fc6000bf06270 */
[----:B------:R-:W-:-:S10]  /*32cd0*/  IMAD.U32 R26, RZ, RZ, UR9 ;  /* 0x00000009ff1a7e24 */ /* 0x000fd4000f8e00ff */
[----:B----4-:R-:W-:Y:S05]  /*32ce0*/  @!P0 BRA `(.L_x_992) ;  /* 0x000000a000788947 */ /* 0x010fea0003800000 */
[----:B------:R-:W2:Y:S01]  /*32cf0*/  LDCU UR4, c[0x3][0x1b38] ;  /* 0x00c36700ff0477ac */ /* 0x000ea20008000800 */
[----:B------:R-:W-:Y:S01]  /*32d00*/  IMAD.IADD R31, R5, 0x1, -R4 ;  /* 0x00000001051f7824 */ /* 0x000fe200078e0a04 */
[----:B------:R-:W-:Y:S01]  /*32d10*/  PRMT R36, RZ, 0x7610, R36 ;  /* 0x00007610ff247816 */ /* 0x000fe20000000024 */
[----:B------:R-:W-:Y:S01]  /*32d20*/  IMAD.U32 R32, RZ, RZ, UR5 ;  /* 0x00000005ff207e24 */ /* 0x000fe2000f8e00ff */
[----:B------:R-:W-:Y:S01]  /*32d30*/  PRMT R35, RZ, 0x7610, R35 ;  /* 0x00007610ff237816 */ /* 0x000fe20000000023 */
[----:B------:R-:W-:Y:S01]  /*32d40*/  IMAD.U32 R26, RZ, RZ, UR9 ;  /* 0x00000009ff1a7e24 */ /* 0x000fe2000f8e00ff */
[----:B------:R-:W-:Y:S01]  /*32d50*/  MOV R25, UR8 ;  /* 0x0000000800197c02 */ /* 0x000fe20008000f00 */
[----:B------:R-:W-:Y:S02]  /*32d60*/  IMAD.MOV.U32 R42, RZ, RZ, RZ ;  /* 0x000000ffff2a7224 */ /* 0x000fe400078e00ff */
[----:B------:R-:W-:Y:S02]  /*32d70*/  IMAD.MOV.U32 R33, RZ, RZ, R31 ;  /* 0x000000ffff217224 */ /* 0x000fe400078e001f */
[----:B--2---:R-:W-:-:S07]  /*32d80*/  IMAD.U32 R34, RZ, RZ, UR4 ;  /* 0x00000004ff227e24 */ /* 0x004fce000f8e00ff */
.L_x_1198:
[----:B--2---:R-:W2:Y:S01]  /*32d90*/  LDCU.U16 UR5, c[0x3][0x1b38] ;  /* 0x00c36700ff0577ac */ /* 0x004ea20008000400 */
[C---:B------:R-:W-:Y:S01]  /*32da0*/  ISETP.GT.AND P0, PT, R34.reuse, RZ, PT ;  /* 0x000000ff2200720c */ /* 0x040fe20003f04270 */
[----:B------:R-:W-:Y:S01]  /*32db0*/  IMAD.IADD R55, R31, 0x1, -R42 ;  /* 0x000000011f377824 */ /* 0x000fe200078e0a2a */
[----:B------:R-:W-:Y:S01]  /*32dc0*/  VIMNMX R41, PT, PT, R33, 0x1, !PT ;  /* 0x0000000121297848 */ /* 0x000fe20007fe0100 */
[----:B------:R-:W3:Y:S01]  /*32dd0*/  LDCU.U16 UR4, c[0x3][0x1b3c] ;  /* 0x00c36780ff0477ac */ /* 0x000ee20008000400 */
[----:B------:R-:W-:-:S03]  /*32de0*/  VIMNMX R37, PT, PT, R34, 0x1, !PT ;  /* 0x0000000122257848 */ /* 0x000fc60007fe0100 */
[----:B------:R-:W-:Y:S02]  /*32df0*/  VIADD R41, R41, 0xffffffff ;  /* 0xffffffff29297836 */ /* 0x000fe40000000000 */
[----:B------:R-:W-:Y:S02]  /*32e00*/  VIADD R37, R37, 0xffffffff ;  /* 0xffffffff25257836 */ /* 0x000fe40000000000 */
[----:B--2---:R-:W-:Y:S02]  /*32e10*/  VIADD R53, R36, UR5 ;  /* 0x0000000524357c36 */ /* 0x004fe40008000000 */
[----:B----4-:R-:W-:Y:S02]  /*32e20*/  VIADD R56, R35, UR5 ;  /* 0x0000000523387c36 */ /* 0x010fe40008000000 */
[----:B------:R-:W-:Y:S02]  /*32e30*/  IMAD.MOV R58, RZ, RZ, -R53 ;  /* 0x000000ffff3a7224 */ /* 0x000fe400078e0a35 */
[----:B------:R-:W-:-:S03]  /*32e40*/  IMAD.MOV R51, RZ, RZ, -R56 ;  /* 0x000000ffff337224 */ /* 0x000fc600078e0a38 */
[----:B------:R-:W-:Y:S02]  /*32e50*/  PRMT R58, R58, 0x7710, RZ ;  /* 0x000077103a3a7816 */ /* 0x000fe400000000ff */
[----:B------:R-:W-:-:S03]  /*32e60*/  PRMT R51, R51, 0x7710, RZ ;  /* 0x0000771033337816 */ /* 0x000fc600000000ff */
[----:B---3--:R-:W-:Y:S01]  /*32e70*/  VIADD R58, R58, UR4 ;  /* 0x000000043a3a7c36 */ /* 0x008fe20008000000 */
[----:B------:R-:W-:-:S04]  /*32e80*/  IADD3 R51, PT, PT, R51, UR4, RZ ;  /* 0x0000000433337c10 */ /* 0x000fc8000fffe0ff */
[----:B------:R-:W-:Y:S02]  /*32e90*/  LOP3.LUT R58, R58, 0x7, RZ, 0xc0, !PT ;  /* 0x000000073a3a7812 */ /* 0x000fe400078ec0ff */
[----:B------:R-:W-:-:S03]  /*32ea0*/  LOP3.LUT R51, R51, 0xf, RZ, 0xc0, !PT ;  /* 0x0000000f33337812 */ /* 0x000fc600078ec0ff */
[----:B------:R-:W-:Y:S02]  /*32eb0*/  VIADD R54, R58, 0xffffffff ;  /* 0xffffffff3a367836 */ /* 0x000fe40000000000 */
[----:B------:R-:W-:Y:S01]  /*32ec0*/  VIADD R52, R51, 0xffffffff ;  /* 0xffffffff33347836 */ /* 0x000fe20000000000 */
[----:B------:R-:W-:Y:S06]  /*32ed0*/  @!P0 BRA `(.L_x_993) ;  /* 0x0000000400a08947 */ /* 0x000fec0003800000 */
[----:B------:R-:W-:Y:S01]  /*32ee0*/  IMAD.IADD R4, R20, 0x1, R42 ;  /* 0x0000000114047824 */ /* 0x000fe200078e022a */
[----:B------:R-:W-:Y:S01]  /*32ef0*/  LOP3.LUT P2, RZ, R34, 0xf, RZ, 0xc0, !PT ;  /* 0x0000000f22ff7812 */ /* 0x000fe2000784c0ff */
[----:B------:R-:W-:-:S03]  /*32f00*/  IMAD.MOV.U32 R50, RZ, RZ, RZ ;  /* 0x000000ffff327224 */ /* 0x000fc600078e00ff */
[----:B------:R-:W-:-:S13]  /*32f10*/  ISETP.GE.U32.AND P0, PT, R4, 0xf, PT ;  /* 0x0000000f0400780c */ /* 0x000fda0003f06070 */
[----:B------:R-:W-:Y:S05]  /*32f20*/  @!P0 BRA `(.L_x_994) ;  /* 0x0000000000c48947 */ /* 0x000fea0003800000 */
[----:B------:R-:W-:Y:S01]  /*32f30*/  HFMA2 R43, -RZ, RZ, 0, 0 ;  /* 0x00000000ff2b7431 */ /* 0x000fe200000001ff */
[----:B------:R-:W-:-:S07]  /*32f40*/  LOP3.LUT R50, R34, 0x7ffffff0, RZ, 0xc0, !PT ;  /* 0x7ffffff022327812 */ /* 0x000fce00078ec0ff */
.L_x_995:
[C---:B--2---:R-:W-:Y:S02]  /*32f50*/  VIADD R6, R43.reuse, 0x6 ;  /* 0x000000062b067836 */ /* 0x044fe40000000000 */
        /* <DEDUP_REMOVED lines=12> */
[----:B------:R-:W-:Y:S01]  /*33020*/  PRMT R6, R59, 0x3340, R6 ;  /* 0x000033403b067816 */ /* 0x000fe20000000006 */
[----:B------:R-:W-:Y:S01]  /*33030*/  VIADD R59, R43, 0xc ;  /* 0x0000000c2b3b7836 */ /* 0x000fe20000000000 */
[----:B------:R-:W-:-:S02]  /*33040*/  LOP3.LUT R5, R5, 0xffff, RZ, 0xc0, !PT ;  /* 0x0000ffff05057812 */ /* 0x000fc400078ec0ff */
[----:B------:R-:W-:Y:S02]  /*33050*/  PRMT R4, R57, 0x3340, R4 ;  /* 0x0000334039047816 */ /* 0x000fe40000000004 */
[----:B------:R-:W-:Y:S02]  /*33060*/  IADD3 R57, PT, PT, R43, 0xb, RZ ;  /* 0x0000000b2b397810 */ /* 0x000fe40007ffe0ff */
[----:B------:R-:W-:Y:S02]  /*33070*/  PRMT R5, R60, 0x3340, R5 ;  /* 0x000033403c057816 */ /* 0x000fe40000000005 */
[----:B------:R-:W-:Y:S02]  /*33080*/  LOP3.LUT R60, R7, 0xffff, RZ, 0xc0, !PT ;  /* 0x0000ffff073c7812 */ /* 0x000fe400078ec0ff */
[----:B------:R-:W-:Y:S01]  /*33090*/  LOP3.LUT R62, R59, 0xffff, RZ, 0xc0, !PT ;  /* 0x0000ffff3b3e7812 */ /* 0x000fe200078ec0ff */
[----:B------:R-:W-:Y:S01]  /*330a0*/  VIADD R59, R43, 0xe ;  /* 0x0000000e2b3b7836 */ /* 0x000fe20000000000 */
[----:B------:R-:W-:Y:S01]  /*330b0*/  LOP3.LUT R7, R61, 0xffff, RZ, 0xc0, !PT ;  /* 0x0000ffff3d077812 */ /* 0x000fe200078ec0ff */
[----:B------:R-:W-:Y:S01]  /*330c0*/  VIADD R61, R43, 0xf ;  /* 0x0000000f2b3d7836 */ /* 0x000fe20000000000 */
[----:B------:R-:W-:-:S02]  /*330d0*/  LOP3.LUT R57, R57, 0xffff, RZ, 0xc0, !PT ;  /* 0x0000ffff39397812 */ /* 0x000fc400078ec0ff */
[----:B------:R-:W-:Y:S02]  /*330e0*/  PRMT R7, R62, 0x3340, R7 ;  /* 0x000033403e077816 */ /* 0x000fe40000000007 */
[----:B------:R-:W-:Y:S01]  /*330f0*/  PRMT R57, R60, 0x3340, R57 ;  /* 0x000033403c397816 */ /* 0x000fe20000000039 */
[----:B------:R-:W-:Y:S01]  /*33100*/  VIADD R60, R43, 0x3 ;  /* 0x000000032b3c7836 */ /* 0x000fe20000000000 */
[----:B------:R-:W-:Y:S01]  /*33110*/  LOP3.LUT R62, R59, 0xffff, RZ, 0xc0, !PT ;  /* 0x0000ffff3b3e7812 */ /* 0x000fe200078ec0ff */
[----:B------:R-:W-:Y:S01]  /*33120*/  VIADD R59, R43, 0x2 ;  /* 0x000000022b3b7836 */ /* 0x000fe20000000000 */
[----:B------:R-:W-:Y:S02]  /*33130*/  LOP3.LUT R61, R61, 0xffff, RZ, 0xc0, !PT ;  /* 0x0000ffff3d3d7812 */ /* 0x000fe400078ec0ff */
[----:B------:R-:W-:Y:S02]  /*33140*/  LOP3.LUT R60, R60, 0xffff, RZ, 0xc0, !PT ;  /* 0x0000ffff3c3c7812 */ /* 0x000fe400078ec0ff */
[----:B------:R-:W-:-:S02]  /*33150*/  LOP3.LUT R59, R59, 0xffff, RZ, 0xc0, !PT ;  /* 0x0000ffff3b3b7812 */ /* 0x000fc400078ec0ff */
[----:B------:R-:W-:Y:S02]  /*33160*/  PRMT R64, R62, 0x3340, R61 ;  /* 0x000033403e407816 */ /* 0x000fe4000000003d */
[----:B------:R-:W-:Y:S01]  /*33170*/  PRMT R60, R59, 0x3340, R60 ;  /* 0x000033403b3c7816 */ /* 0x000fe2000000003c */
[----:B------:R-:W-:Y:S01]  /*33180*/  VIADD R59, R43, 0x1 ;  /* 0x000000012b3b7836 */ /* 0x000fe20000000000 */
[----:B------:R-:W-:Y:S02]  /*33190*/  PRMT R5, R5, 0x5410, R4 ;  /* 0x0000541005057816 */ /* 0x000fe40000000004 */
[----:B------:R-:W-:Y:S02]  /*331a0*/  PRMT R6, R6, 0x5410, R57 ;  /* 0x0000541006067816 */ /* 0x000fe40000000039 */
[----:B------:R-:W-:Y:S02]  /*331b0*/  LOP3.LUT R62, R59, 0xffff, RZ, 0xc0, !PT ;  /* 0x0000ffff3b3e7812 */ /* 0x000fe400078ec0ff */
[----:B------:R-:W-:-:S02]  /*331c0*/  PRMT R7, R7, 0x5410, R64 ;  /* 0x0000541007077816 */ /* 0x000fc40000000040 */
[----:B------:R-:W-:Y:S02]  /*331d0*/  PRMT R59, R43, 0x3340, R62 ;  /* 0x000033402b3b7816 */ /* 0x000fe4000000003e */
[----:B------:R-:W-:Y:S01]  /*331e0*/  IADD3 R57, PT, PT, R1, R43, RZ ;  /* 0x0000002b01397210 */ /* 0x000fe20007ffe0ff */
[----:B------:R-:W-:Y:S01]  /*331f0*/  VIADD R43, R43, 0x10 ;  /* 0x000000102b2b7836 */ /* 0x000fe20000000000 */
[----:B------:R-:W-:-:S04]  /*33200*/  PRMT R4, R59, 0x5410, R60 ;  /* 0x000054103b047816 */ /* 0x000fc8000000003c */
[----:B------:R-:W-:Y:S01]  /*33210*/  ISETP.NE.AND P0, PT, R43, R50, PT ;  /* 0x000000322b00720c */ /* 0x000fe20003f05270 */
[----:B------:R2:W-:-:S12]  /*33220*/  STL.128 [R57], R4 ;  /* 0x0000000439007387 */ /* 0x0005d80000100c00 */
[----:B------:R-:W-:Y:S05]  /*33230*/  @P0 BRA `(.L_x_995) ;  /* 0xfffffffc00440947 */ /* 0x000fea000383ffff */
.L_x_994:
[----:B------:R-:W-:Y:S05]  /*33240*/  @!P2 BRA `(.L_x_993) ;  /* 0x0000000000c4a947 */ /* 0x000fea0003800000 */
[----:B------:R-:W-:-:S04]  /*33250*/  LOP3.LUT R56, R56, 0xf, RZ, 0xc0, !PT ;  /* 0x0000000f38387812 */ /* 0x000fc800078ec0ff */
[C---:B------:R-:W-:Y:S01]  /*33260*/  LOP3.LUT P2, RZ, R56.reuse, 0x7, RZ, 0xc0, !PT ;  /* 0x0000000738ff7812 */ /* 0x040fe2000784c0ff */
[----:B--2---:R-:W-:-:S05]  /*33270*/  VIADD R4, R56, 0xffffffff ;  /* 0xffffffff38047836 */ /* 0x004fca0000000000 */
        /* <DEDUP_REMOVED lines=13> */
[----:B--2---:R-:W-:-:S03]  /*33350*/  VIADD R50, R50, 0x8 ;  /* 0x0000000832327836 */ /* 0x004fc60000000000 */
[----:B------:R3:W-:Y:S04]  /*33360*/  STL.U8 [R59+0x3], R6 ;  /* 0x000003063b007387 */ /* 0x0007e80000100000 */
[----:B------:R3:W-:Y:S04]  /*33370*/  STL.U8 [R59+0x4], R7 ;  /* 0x000004073b007387 */ /* 0x0007e80000100000 */
[----:B------:R3:W-:Y:S04]  /*33380*/  STL.U8 [R59+0x5], R43 ;  /* 0x0000052b3b007387 */ /* 0x0007e80000100000 */
[----:B------:R3:W-:Y:S04]  /*33390*/  STL.U8 [R59+0x6], R56 ;  /* 0x000006383b007387 */ /* 0x0007e80000100000 */
[----:B------:R3:W-:Y:S02]  /*333a0*/  STL.U8 [R59+0x7], R57 ;  /* 0x000007393b007387 */ /* 0x0007e40000100000 */
.L_x_996:
[----:B------:R-:W-:Y:S05]  /*333b0*/  @!P2 BRA `(.L_x_993) ;  /* 0x000000000068a947 */ /* 0x000fea0003800000 */
[----:B------:R-:W-:-:S04]  /*333c0*/  LOP3.LUT R53, R53, 0xffff, RZ, 0xc0, !PT ;  /* 0x0000ffff35357812 */ /* 0x000fc800078ec0ff */
[C---:B---3--:R-:W-:Y:S02]  /*333d0*/  LOP3.LUT R4, R53.reuse, 0x7, RZ, 0xc0, !PT ;  /* 0x0000000735047812 */ /* 0x048fe400078ec0ff */
[----:B------:R-:W-:-:S03]  /*333e0*/  LOP3.LUT R53, R53, 0x3, RZ, 0xc0, !PT ;  /* 0x0000000335357812 */ /* 0x000fc600078ec0ff */
[----:B------:R-:W-:Y:S01]  /*333f0*/  VIADD R4, R4, 0xffffffff ;  /* 0xffffffff04047836 */ /* 0x000fe20000000000 */
[----:B------:R-:W-:-:S04]  /*33400*/  ISETP.NE.AND P2, PT, R53, RZ, PT ;  /* 0x000000ff3500720c */ /* 0x000fc80003f45270 */
[----:B------:R-:W-:-:S13]  /*33410*/  ISETP.GE.U32.AND P0, PT, R4, 0x3, PT ;  /* 0x000000030400780c */ /* 0x000fda0003f06070 */
[----:B------:R-:W-:Y:S05]  /*33420*/  @!P0 BRA `(.L_x_997) ;  /* 0x0000000000248947 */ /* 0x000fea0003800000 */
[----:B------:R-:W-:Y:S01]  /*33430*/  IMAD.IADD R5, R1, 0x1, R50 ;  /* 0x0000000101057824 */ /* 0x000fe200078e0232 */
[C---:B------:R-:W-:Y:S01]  /*33440*/  IADD3 R56, PT, PT, R50.reuse, 0x3, RZ ;  /* 0x0000000332387810 */ /* 0x040fe20007ffe0ff */
[C---:B------:R-:W-:Y:S02]  /*33450*/  VIADD R4, R50.reuse, 0x1 ;  /* 0x0000000132047836 */ /* 0x040fe40000000000 */
[C---:B------:R-:W-:Y:S01]  /*33460*/  VIADD R6, R50.reuse, 0x2 ;  /* 0x0000000232067836 */ /* 0x040fe20000000000 */
[----:B------:R2:W-:Y:S04]  /*33470*/  STL.U8 [R5], R50 ;  /* 0x0000003205007387 */ /* 0x0005e80000100000 */
[----:B------:R3:W-:Y:S04]  /*33480*/  STL.U8 [R5+0x1], R4 ;  /* 0x0000010405007387 */ /* 0x0007e80000100000 */
[----:B------:R3:W-:Y:S01]  /*33490*/  STL.U8 [R5+0x2], R6 ;  /* 0x0000020605007387 */ /* 0x0007e20000100000 */
[----:B--2---:R-:W-:-:S03]  /*334a0*/  VIADD R50, R50, 0x4 ;  /* 0x0000000432327836 */ /* 0x004fc60000000000 */
[----:B------:R3:W-:Y:S04]  /*334b0*/  STL.U8 [R5+0x3], R56 ;  /* 0x0000033805007387 */ /* 0x0007e80000100000 */
.L_x_997:
[----:B------:R-:W-:Y:S05]  /*334c0*/  @!P2 BRA `(.L_x_993) ;  /* 0x000000000024a947 */ /* 0x000fea0003800000 */
[----:B---3--:R-:W-:Y:S01]  /*334d0*/  IMAD.IADD R5, R1, 0x1, R50 ;  /* 0x0000000101057824 */ /* 0x008fe200078e0232 */
[----:B------:R-:W-:-:S04]  /*334e0*/  ISETP.NE.AND P0, PT, R53, 0x1, PT ;  /* 0x000000013500780c */ /* 0x000fc80003f05270 */
[----:B------:R4:W-:Y:S09]  /*334f0*/  STL.U8 [R5], R50 ;  /* 0x0000003205007387 */ /* 0x0009f20000100000 */
[----:B------:R-:W-:Y:S05]  /*33500*/  @!P0 BRA `(.L_x_993) ;  /* 0x0000000000148947 */ /* 0x000fea0003800000 */
[----:B------:R-:W-:Y:S01]  /*33510*/  ISETP.NE.AND P0, PT, R53, 0x2, PT ;  /* 0x000000023500780c */ /* 0x000fe20003f05270 */
[----:B------:R-:W-:-:S05]  /*33520*/  VIADD R4, R50, 0x1 ;  /* 0x0000000132047836 */ /* 0x000fca0000000000 */
[----:B------:R2:W-:Y:S07]  /*33530*/  STL.U8 [R5+0x1], R4 ;  /* 0x0000010405007387 */ /* 0x0005ee0000100000 */
[----:B----4-:R-:W-:-:S05]  /*33540*/  @P0 VIADD R50, R50, 0x2 ;  /* 0x0000000232320836 */ /* 0x010fca0000000000 */
[----:B------:R2:W-:Y:S02]  /*33550*/  @P0 STL.U8 [R5+0x2], R50 ;  /* 0x0000023205000387 */ /* 0x0005e40000100000 */
.L_x_993:
[----:B------:R-:W5:Y:S01]  /*33560*/  LDCU UR4, c[0x3][0x1b3c] ;  /* 0x00c36780ff0477ac */ /* 0x000f620008000800 */
[----:B--234-:R-:W2:Y:S01]  /*33570*/  LDC.64 R4, c[0x3][0x1b30] ;  /* 0x00c6cc00ff047b82 */ /* 0x01cea20000000a00 */
[----:B------:R-:W-:Y:S01]  /*33580*/  BSSY.RECONVERGENT B3, `(.L_x_998) ;  /* 0x0000989000037945 */ /* 0x000fe20003800200 */
[----:B-----5:R-:W-:-:S04]  /*33590*/  IADD3 R43, PT, PT, -R34, UR4, RZ ;  /* 0x00000004222b7c10 */ /* 0x020fc8000fffe1ff */
[----:B------:R-:W-:Y:S01]  /*335a0*/  ISETP.NE.AND P0, PT, R43, RZ, PT ;  /* 0x000000ff2b00720c */ /* 0x000fe20003f05270 */
[----:B--2---:R-:W-:Y:S01]  /*335b0*/  IMAD.IADD R50, R5, 0x1, -R34 ;  /* 0x0000000105327824 */ /* 0x004fe200078e0a22 */
        /* <DEDUP_REMOVED lines=8> */
.L_x_1089:
[----:B------:R-:W-:-:S13]  /*33640*/  ISETP.GT.AND P2, PT, R43, RZ, PT ;  /* 0x000000ff2b00720c */ /* 0x000fda0003f44270 */
[----:B--234-:R-:W-:Y:S05]  /*33650*/  @!P2 BRA `(.L_x_1001) ;  /* 0x000000040088a947 */ /* 0x01cfea0003800000 */
[----:B------:R-:W-:Y:S01]  /*33660*/  IMAD.MOV.U32 R4, RZ, RZ, RZ ;  /* 0x000000ffff047224 */ /* 0x000fe200078e00ff */
[----:B------:R-:W-:Y:S06]  /*33670*/  @P0 BRA `(.L_x_1002) ;  /* 0x0000000000cc0947 */ /* 0x000fec0003800000 */
[----:B------:R-:W-:-:S07]  /*33680*/  MOV R6, RZ ;  /* 0x000000ff00067202 */ /* 0x000fce0000000f00 */
.L_x_1003:
[C---:B--2---:R-:W-:Y:S02]  /*33690*/  VIADD R4, R6.reuse, 0x4 ;  /* 0x0000000406047836 */ /* 0x044fe40000000000 */
        /* <DEDUP_REMOVED lines=10> */
[----:B------:R-:W-:Y:S01]  /*33740*/  PRMT R4, R59, 0x3340, R4 ;  /* 0x000033403b047816 */ /* 0x000fe20000000004 */
[----:B------:R-:W-:Y:S01]  /*33750*/  VIADD R59, R6, 0xa ;  /* 0x0000000a063b7836 */ /* 0x000fe20000000000 */
[----:B------:R-:W-:-:S02]  /*33760*/  PRMT R5, R60, 0x3340, R5 ;  /* 0x000033403c057816 */ /* 0x000fc40000000005 */
[----:B------:R-:W-:Y:S02]  /*33770*/  IADD3 R60, PT, PT, R6, 0xb, RZ ;  /* 0x0000000b063c7810 */ /* 0x000fe40007ffe0ff */
[----:B------:R-:W-:Y:S02]  /*33780*/  LOP3.LUT R62, R7, 0xffff, RZ, 0xc0, !PT ;  /* 0x0000ffff073e7812 */ /* 0x000fe400078ec0ff */
[----:B------:R-:W-:Y:S02]  /*33790*/  LOP3.LUT R7, R56, 0xffff, RZ, 0xc0, !PT ;  /* 0x0000ffff38077812 */ /* 0x000fe400078ec0ff */
[----:B------:R-:W-:Y:S01]  /*337a0*/  LOP3.LUT R61, R59, 0xffff, RZ, 0xc0, !PT ;  /* 0x0000ffff3b3d7812 */ /* 0x000fe200078ec0ff */
[----:B------:R-:W-:Y:S01]  /*337b0*/  VIADD R59, R6, 0x2 ;  /* 0x00000002063b7836 */ /* 0x000fe20000000000 */
[----:B------:R-:W-:Y:S01]  /*337c0*/  LOP3.LUT R56, R60, 0xffff, RZ, 0xc0, !PT ;  /* 0x0000ffff3c387812 */ /* 0x000fe200078ec0ff */
[----:B------:R-:W-:Y:S01]  /*337d0*/  VIADD R60, R6, 0x3 ;  /* 0x00000003063c7836 */ /* 0x000fe20000000000 */
[----:B------:R-:W-:Y:S01]  /*337e0*/  PRMT R7, R62, 0x3340, R7 ;  /* 0x000033403e077816 */ /* 0x000fe20000000007 */
[C---:B------:R-:W-:Y:S01]  /*337f0*/  VIADD R62, R6.reuse, 0xd ;  /* 0x0000000d063e7836 */ /* 0x040fe20000000000 */
[----:B------:R-:W-:Y:S01]  /*33800*/  PRMT R56, R61, 0x3340, R56 ;  /* 0x000033403d387816 */ /* 0x000fe20000000038 */
[----:B------:R-:W-:Y:S01]  /*33810*/  VIADD R61, R6, 0xc ;  /* 0x0000000c063d7836 */ /* 0x000fe20000000000 */
[----:B------:R-:W-:-:S02]  /*33820*/  LOP3.LUT R59, R59, 0xffff, RZ, 0xc0, !PT ;  /* 0x0000ffff3b3b7812 */ /* 0x000fc400078ec0ff */
        /* <DEDUP_REMOVED lines=13> */
[----:B------:R-:W-:Y:S02]  /*33900*/  PRMT R5, R7, 0x5410, R56 ;  /* 0x0000541007057816 */ /* 0x000fe40000000038 */
[----:B------:R-:W-:-:S02]  /*33910*/  PRMT R60, R61, 0x5410, R60 ;  /* 0x000054103d3c7816 */ /* 0x000fc4000000003c */
[----:B------:R-:W-:Y:S01]  /*33920*/  IADD3 R7, PT, PT, R1, R6, RZ ;  /* 0x0000000601077210 */ /* 0x000fe20007ffe0ff */
[----:B------:R-:W-:Y:S01]  /*33930*/  VIADD R6, R6, 0x10 ;  /* 0x0000001006067836 */ /* 0x000fe20000000000 */
[----:B------:R-:W-:-:S03]  /*33940*/  PRMT R59, R59, 0x5410, R62 ;  /* 0x000054103b3b7816 */ /* 0x000fc6000000003e */
[----:B------:R2:W-:Y:S01]  /*33950*/  STL.64 [R7+0x18], R4 ;  /* 0x0000180407007387 */ /* 0x0005e20000100a00 */
[----:B------:R-:W-:-:S03]  /*33960*/  ISETP.NE.AND P2, PT, R6, R57, PT ;  /* 0x000000390600720c */ /* 0x000fc60003f45270 */
[----:B------:R2:W-:Y:S04]  /*33970*/  STL [R7+0x14], R60 ;  /* 0x0000143c07007387 */ /* 0x0005e80000100800 */
[----:B------:R2:W-:Y:S06]  /*33980*/  STL [R7+0x20], R59 ;  /* 0x0000203b07007387 */ /* 0x0005ec0000100800 */
[----:B------:R-:W-:Y:S05]  /*33990*/  @P2 BRA `(.L_x_1003) ;  /* 0xfffffffc003c2947 */ /* 0x000fea000383ffff */
[----:B--2---:R-:W-:-:S07]  /*339a0*/  IMAD.MOV.U32 R4, RZ, RZ, R57 ;  /* 0x000000ffff047224 */ /* 0x004fce00078e0039 */
.L_x_1002:
        /* <DEDUP_REMOVED lines=22> */
.L_x_1004:
[----:B------:R-:W-:Y:S05]  /*33b10*/  @!P3 BRA `(.L_x_1001) ;  /* 0x000000000058b947 */ /* 0x000fea0003800000 */
[----:B------:R-:W-:Y:S02]  /*33b20*/  ISETP.GE.U32.AND P2, PT, R54, 0x3, PT ;  /* 0x000000033600780c */ /* 0x000fe40003f46070 */
[----:B------:R-:W-:-:S11]  /*33b30*/  ISETP.NE.AND P3, PT, R58, RZ, PT ;  /* 0x000000ff3a00720c */ /* 0x000fd60003f65270 */
[----:B------:R-:W-:Y:S05]  /*33b40*/  @!P2 BRA `(.L_x_1005) ;  /* 0x000000000024a947 */ /* 0x000fea0003800000 */
[----:B---3--:R-:W-:Y:S02]  /*33b50*/  IMAD.IADD R5, R1, 0x1, R4 ;  /* 0x0000000101057824 */ /* 0x008fe400078e0204 */
[C---:B------:R-:W-:Y:S02]  /*33b60*/  VIADD R6, R4.reuse, 0x1 ;  /* 0x0000000104067836 */ /* 0x040fe40000000000 */
[C---:B------:R-:W-:Y:S01]  /*33b70*/  VIADD R56, R4.reuse, 0x2 ;  /* 0x0000000204387836 */ /* 0x040fe20000000000 */
[----:B------:R2:W-:Y:S01]  /*33b80*/  STL.U8 [R5+0x14], R4 ;  /* 0x0000140405007387 */ /* 0x0005e20000100000 */
[----:B------:R-:W-:-:S03]  /*33b90*/  VIADD R60, R4, 0x3 ;  /* 0x00000003043c7836 */ /* 0x000fc60000000000 */
[----:B------:R4:W-:Y:S04]  /*33ba0*/  STL.U8 [R5+0x15], R6 ;  /* 0x0000150605007387 */ /* 0x0009e80000100000 */
[----:B------:R4:W-:Y:S01]  /*33bb0*/  STL.U8 [R5+0x16], R56 ;  /* 0x0000163805007387 */ /* 0x0009e20000100000 */
[----:B--2---:R-:W-:-:S03]  /*33bc0*/  IADD3 R4, PT, PT, R4, 0x4, RZ ;  /* 0x0000000404047810 */ /* 0x004fc60007ffe0ff */
[----:B------:R4:W-:Y:S04]  /*33bd0*/  STL.U8 [R5+0x17], R60 ;  /* 0x0000173c05007387 */ /* 0x0009e80000100000 */
.L_x_1005:
[----:B------:R-:W-:Y:S05]  /*33be0*/  @!P3 BRA `(.L_x_1001) ;  /* 0x000000000024b947 */ /* 0x000fea0003800000 */
[----:B---3--:R-:W-:Y:S01]  /*33bf0*/  IMAD.IADD R7, R1, 0x1, R4 ;  /* 0x0000000101077824 */ /* 0x008fe200078e0204 */
[----:B------:R-:W-:-:S04]  /*33c00*/  ISETP.NE.AND P2, PT, R58, 0x1, PT ;  /* 0x000000013a00780c */ /* 0x000fc80003f45270 */
[----:B------:R2:W-:Y:S09]  /*33c10*/  STL.U8 [R7+0x14], R4 ;  /* 0x0000140407007387 */ /* 0x0005f20000100000 */
[----:B------:R-:W-:Y:S05]  /*33c20*/  @!P2 BRA `(.L_x_1001) ;  /* 0x000000000014a947 */ /* 0x000fea0003800000 */
[----:B------:R-:W-:Y:S01]  /*33c30*/  ISETP.NE.AND P2, PT, R58, 0x2, PT ;  /* 0x000000023a00780c */ /* 0x000fe20003f45270 */
[----:B----4-:R-:W-:-:S05]  /*33c40*/  VIADD R5, R4, 0x1 ;  /* 0x0000000104057836 */ /* 0x010fca0000000000 */
[----:B------:R3:W-:Y:S07]  /*33c50*/  STL.U8 [R7+0x15], R5 ;  /* 0x0000150507007387 */ /* 0x0007ee0000100000 */
[----:B--2---:R-:W-:-:S05]  /*33c60*/  @P2 VIADD R4, R4, 0x2 ;  /* 0x0000000204042836 */ /* 0x004fca0000000000 */
[----:B------:R3:W-:Y:S02]  /*33c70*/  @P2 STL.U8 [R7+0x16], R4 ;  /* 0x0000160407002387 */ /* 0x0007e40000100000 */
.L_x_1001:
[----:B------:R-:W-:Y:S01]  /*33c80*/  BSSY.RECONVERGENT B2, `(.L_x_1006) ;  /* 0x000024e000027945 */ /* 0x000fe20003800200 */
.L_x_1075:
[----:B------:R-:W5:Y:S01]  /*33c90*/  LDCU UR4, c[0x3][0x1b3c] ;  /* 0x00c36780ff0477ac */ /* 0x000f620008000800 */
[----:B---34-:R-:W-:Y:S01]  /*33ca0*/  IMAD.MOV.U32 R60, RZ, RZ, RZ ;  /* 0x000000ffff3c7224 */ /* 0x018fe200078e00ff */
[----:B-----5:R-:W-:-:S09]  /*33cb0*/  UISETP.GT.AND UP0, UPT, UR4, URZ, UPT ;  /* 0x000000ff0400728c */ /* 0x020fd2000bf04270 */
[----:B--2---:R-:W-:Y:S05]  /*33cc0*/  BRA.U !UP0, `(.L_x_1007) ;  /* 0x0000001908f47547 */ /* 0x004fea000b800000 */
[----:B------:R-:W-:Y:S01]  /*33cd0*/  UISETP.GE.AND UP0, UPT, UR4, 0x4, UPT ;  /* 0x000000040400788c */ /* 0x000fe2000bf06270 */
[----:B------:R-:W-:Y:S02]  /*33ce0*/  IMAD.MOV.U32 R56, RZ, RZ, RZ ;  /* 0x000000ffff387224 */ /* 0x000fe400078e00ff */
[----:B--2---:R-:W-:Y:S02]  /*33cf0*/  IMAD.MOV.U32 R4, RZ, RZ, RZ ;  /* 0x000000ffff047224 */ /* 0x004fe400078e00ff */
[----:B------:R-:W-:-:S04]  /*33d00*/  IMAD.MOV.U32 R6, RZ, RZ, RZ ;  /* 0x000000ffff067224 */ /* 0x000fc800078e00ff */
[----:B------:R-:W-:Y:S05]  /*33d10*/  BRA.U !UP0, `(.L_x_1008) ;  /* 0x0000000908587547 */ /* 0x000fea000b800000 */
[----:B------:R-:W-:Y:S01]  /*33d20*/  HFMA2 R6, -RZ, RZ, 0, 0 ;  /* 0x00000000ff067431 */ /* 0x000fe200000001ff */
[----:B------:R-:W-:-:S07]  /*33d30*/  CS2R R4, SRZ ;  /* 0x0000000000047805 */ /* 0x000fce000001ff00 */
.L_x_1036:
[----:B------:R-:W-:-:S13]  /*33d40*/  ISETP.GE.AND P3, PT, R6, R34, PT ;  /* 0x000000220600720c */ /* 0x000fda0003f66270 */
[----:B------:R-:W-:-:S05]  /*33d50*/  @P3 IMAD.IADD R59, R1, 0x1, R4 ;  /* 0x00000001013b3824 */ /* 0x000fca00078e0204 */
[----:B--23--:R-:W2:Y:S01]  /*33d60*/  @P3 LDL.U8 R56, [R59+0x14] ;  /* 0x000014003b383983 */ /* 0x00cea20000100000 */
        /* <DEDUP_REMOVED lines=16> */
.L_x_1012:
        /* <DEDUP_REMOVED lines=12> */
.L_x_1011:
[----:B------:R-:W-:Y:S05]  /*33f30*/  BSYNC.RELIABLE B5 ;  /* 0x0000000000057941 */ /* 0x000fea0003800100 */
.L_x_1010:
[----:B-----5:R3:W-:Y:S01]  /*33f40*/  STL.U8 [R7+0x28], R56 ;  /* 0x0000283807007387 */ /* 0x0207e20000100000 */
[----:B------:R-:W-:Y:S01]  /*33f50*/  VIADD R4, R4, 0x1 ;  /* 0x0000000104047836 */ /* 0x000fe20000000000 */
[----:B------:R-:W-:Y:S06]  /*33f60*/  BRA `(.L_x_1014) ;  /* 0x0000000000087947 */ /* 0x000fec0003800000 */
.L_x_1013:
[----:B-----5:R2:W-:Y:S01]  /*33f70*/  STL.U8 [R7+0x28], R56 ;  /* 0x0000283807007387 */ /* 0x0205e20000100000 */
[----:B------:R-:W-:-:S07]  /*33f80*/  VIADD R6, R6, 0x1 ;  /* 0x0000000106067836 */ /* 0x000fce0000000000 */
.L_x_1014:
[----:B------:R-:W-:Y:S05]  /*33f90*/  BSYNC.RECONVERGENT B4 ;  /* 0x0000000000047941 */ /* 0x000fea0003800200 */
.L_x_1009:
[----:B------:R-:W-:Y:S01]  /*33fa0*/  ISETP.GE.AND P3, PT, R6, R34, PT ;  /* 0x000000220600720c */ /* 0x000fe20003f66270 */
[----:B------:R-:W-:Y:S04]  /*33fb0*/  BSSY.RECONVERGENT B4, `(.L_x_1015) ;  /* 0x0000022000047945 */ /* 0x000fe80003800200 */
[----:B------:R-:W-:Y:S08]  /*33fc0*/  BSSY.RELIABLE B5, `(.L_x_1016) ;  /* 0x000001b000057945 */ /* 0x000ff00003800100 */
[----:B------:R-:W-:Y:S05]  /*33fd0*/  @!P3 BRA `(.L_x_1017) ;  /* 0x000000000014b947 */ /* 0x000fea0003800000 */
[----:B------:R-:W-:-:S05]  /*33fe0*/  IMAD.IADD R59, R1, 0x1, R4 ;  /* 0x00000001013b7824 */ /* 0x000fca00078e0204 */
[----:B--23--:R-:W2:Y:S02]  /*33ff0*/  LDL.U8 R56, [R59+0x14] ;  /* 0x000014003b387983 */ /* 0x00cea40000100000 */
[----:B--2---:R-:W-:-:S06]  /*34000*/  IMAD.IADD R56, R1, 0x1, R56 ;  /* 0x0000000101387824 */ /* 0x004fcc00078e0238 */
[----:B------:R-:W5:Y:S01]  /*34010*/  LDL.U8 R56, [R56+0x4065] ;  /* 0x0040650038387983 */ /* 0x000f620000100000 */
[----:B------:R-:W-:Y:S05]  /*34020*/  BRA `(.L_x_1018) ;  /* 0x0000000000507947 */ /* 0x000fea0003800000 */
.L_x_1017:
[----:B------:R-:W-:-:S13]  /*34030*/  ISETP.GE.AND P3, PT, R4, R43, PT ;  /* 0x0000002b0400720c */ /* 0x000fda0003f66270 */
[----:B------:R-:W-:Y:S05]  /*34040*/  @P3 BREAK.RELIABLE B5 ;  /* 0x0000000000053942 */ /* 0x000fea0003800100 */
[----:B------:R-:W-:Y:S05]  /*34050*/  @!P3 BRA `(.L_x_1019) ;  /* 0x000000000014b947 */ /* 0x000fea0003800000 */
[----:B------:R-:W-:-:S05]  /*34060*/  IMAD.IADD R59, R1, 0x1, R6 ;  /* 0x00000001013b7824 */ /* 0x000fca00078e0206 */
[----:B--23--:R-:W2:Y:S02]  /*34070*/  LDL.U8 R56, [R59] ;  /* 0x000000003b387983 */ /* 0x00cea40000100000 */
[----:B--2---:R-:W-:-:S06]  /*34080*/  IADD3 R56, PT, PT, R1, R56, RZ ;  /* 0x0000003801387210 */ /* 0x004fcc0007ffe0ff */
[----:B------:R-:W5:Y:S01]  /*34090*/  LDL.U8 R56, [R56+0x4050] ;  /* 0x0040500038387983 */ /* 0x000f620000100000 */
[----:B------:R-:W-:Y:S05]  /*340a0*/  BRA `(.L_x_1020) ;  /* 0x0000000000407947 */ /* 0x000fea0003800000 */
.L_x_1019:
[C---:B------:R-:W-:Y:S02]  /*340b0*/  IMAD.IADD R60, R1.reuse, 0x1, R4 ;  /* 0x00000001013c7824 */ /* 0x040fe400078e0204 */
[----:B------:R-:W-:-:S04]  /*340c0*/  IMAD.IADD R59, R1, 0x1, R6 ;  /* 0x00000001013b7824 */ /* 0x000fc800078e0206 */
[----:B------:R-:W4:Y:S04]  /*340d0*/  LDL.U8 R60, [R60+0x14] ;  /* 0x000014003c3c7983 */ /* 0x000f280000100000 */
[----:B--23--:R-:W2:Y:S01]  /*340e0*/  LDL.U8 R56, [R59] ;  /* 0x000000003b387983 */ /* 0x00cea20000100000 */
[C---:B----4-:R-:W-:Y:S02]  /*340f0*/  IMAD.IADD R61, R1.reuse, 0x1, R60 ;  /* 0x00000001013d7824 */ /* 0x050fe400078e023c */
[----:B--2---:R-:W-:-:S04]  /*34100*/  IMAD.IADD R56, R1, 0x1, R56 ;  /* 0x0000000101387824 */ /* 0x004fc800078e0238 */
[----:B------:R-:W2:Y:S04]  /*34110*/  LDL.U8 R61, [R61+0x4065] ;  /* 0x004065003d3d7983 */ /* 0x000ea80000100000 */
[----:B------:R-:W2:Y:S02]  /*34120*/  LDL.U8 R56, [R56+0x4050] ;  /* 0x0040500038387983 */ /* 0x000ea40000100000 */
[----:B--2---:R-:W-:-:S13]  /*34130*/  ISETP.GE.U32.AND P3, PT, R56, R61, PT ;  /* 0x0000003d3800720c */ /* 0x004fda0003f66070 */
[----:B------:R-:W-:Y:S05]  /*34140*/  @!P3 BREAK.RELIABLE B5 ;  /* 0x000000000005b942 */ /* 0x000fea0003800100 */
[----:B------:R-:W-:Y:S05]  /*34150*/  @!P3 BRA `(.L_x_1020) ;  /* 0x000000000014b947 */ /* 0x000fea0003800000 */
[----:B------:R-:W-:-:S07]  /*34160*/  PRMT R56, R61, 0x7610, R56 ;  /* 0x000076103d387816 */ /* 0x000fce0000000038 */
.L_x_1018:
[----:B------:R-:W-:Y:S05]  /*34170*/  BSYNC.RELIABLE B5 ;  /* 0x0000000000057941 */ /* 0x000fea0003800100 */
.L_x_1016:
[----:B-----5:R2:W-:Y:S01]  /*34180*/  STL.U8 [R7+0x29], R56 ;  /* 0x0000293807007387 */ /* 0x0205e20000100000 */
[----:B------:R-:W-:Y:S01]  /*34190*/  VIADD R4, R4, 0x1 ;  /* 0x0000000104047836 */ /* 0x000fe20000000000 */
[----:B------:R-:W-:Y:S06]  /*341a0*/  BRA `(.L_x_1021) ;  /* 0x0000000000087947 */ /* 0x000fec0003800000 */
.L_x_1020:
[----:B-----5:R3:W-:Y:S01]  /*341b0*/  STL.U8 [R7+0x29], R56 ;  /* 0x0000293807007387 */ /* 0x0207e20000100000 */
[----:B------:R-:W-:-:S07]  /*341c0*/  VIADD R6, R6, 0x1 ;  /* 0x0000000106067836 */ /* 0x000fce0000000000 */
.L_x_1021:
[----:B------:R-:W-:Y:S05]  /*341d0*/  BSYNC.RECONVERGENT B4 ;  /* 0x0000000000047941 */ /* 0x000fea0003800200 */
.L_x_1015:
[----:B------:R-:W-:Y:S01]  /*341e0*/  ISETP.GE.AND P3, PT, R6, R34, PT ;  /* 0x000000220600720c */ /* 0x000fe20003f66270 */
[----:B------:R-:W-:Y:S04]  /*341f0*/  BSSY.RECONVERGENT B4, `(.L_x_1022) ;  /* 0x0000022000047945 */ /* 0x000fe80003800200 */
[----:B------:R-:W-:Y:S08]  /*34200*/  BSSY.RELIABLE B5, `(.L_x_1023) ;  /* 0x000001b000057945 */ /* 0x000ff00003800100 */
[----:B------:R-:W-:Y:S05]  /*34210*/  @!P3 BRA `(.L_x_1024) ;  /* 0x000000000014b947 */ /* 0x000fea0003800000 */
[----:B------:R-:W-:-:S05]  /*34220*/  IMAD.IADD R59, R1, 0x1, R4 ;  /* 0x00000001013b7824 */ /* 0x000fca00078e0204 */
[----:B--23--:R-:W2:Y:S02]  /*34230*/  LDL.U8 R56, [R59+0x14] ;  /* 0x000014003b387983 */ /* 0x00cea40000100000 */
[----:B--2---:R-:W-:-:S06]  /*34240*/  IADD3 R56, PT, PT, R1, R56, RZ ;  /* 0x0000003801387210 */ /* 0x004fcc0007ffe0ff */
[----:B------:R-:W5:Y:S01]  /*34250*/  LDL.U8 R56, [R56+0x4065] ;  /* 0x0040650038387983 */ /* 0x000f620000100000 */
[----:B------:R-:W-:Y:S05]  /*34260*/  BRA `(.L_x_1025) ;  /* 0x0000000000507947 */ /* 0x000fea0003800000 */
.L_x_1024:
[----:B------:R-:W-:-:S13]  /*34270*/  ISETP.GE.AND P3, PT, R4, R43, PT ;  /* 0x0000002b0400720c */ /* 0x000fda0003f66270 */
[----:B------:R-:W-:Y:S05]  /*34280*/  @P3 BREAK.RELIABLE B5 ;  /* 0x0000000000053942 */ /* 0x000fea0003800100 */
[----:B------:R-:W-:Y:S05]  /*34290*/  @!P3 BRA `(.L_x_1026) ;  /* 0x000000000014b947 */ /* 0x000fea0003800000 */
[----:B------:R-:W-:-:S05]  /*342a0*/  IMAD.IADD R59, R1, 0x1, R6 ;  /* 0x00000001013b7824 */ /* 0x000fca00078e0206 */
[----:B--23--:R-:W2:Y:S02]  /*342b0*/  LDL.U8 R56, [R59] ;  /* 0x000000003b387983 */ /* 0x00cea40000100000 */
[----:B--2---:R-:W-:-:S06]  /*342c0*/  IMAD.IADD R56, R1, 0x1, R56 ;  /* 0x0000000101387824 */ /* 0x004fcc00078e0238 */
[----:B------:R-:W5:Y:S01]  /*342d0*/  LDL.U8 R56, [R56+0x4050] ;  /* 0x0040500038387983 */ /* 0x000f620000100000 */
[----:B------:R-:W-:Y:S05]  /*342e0*/  BRA `(.L_x_1027) ;  /* 0x0000000000407947 */ /* 0x000fea0003800000 */
.L_x_1026:
        /* <DEDUP_REMOVED lines=12> */
.L_x_1025:
[----:B------:R-:W-:Y:S05]  /*343b0*/  BSYNC.RELIABLE B5 ;  /* 0x0000000000057941 */ /* 0x000fea0003800100 */
.L_x_1023:
[----:B-----5:R3:W-:Y:S01]  /*343c0*/  STL.U8 [R7+0x2a], R56 ;  /* 0x00002a3807007387 */ /* 0x0207e20000100000 */
[----:B------:R-:W-:Y:S01]  /*343d0*/  VIADD R4, R4, 0x1 ;  /* 0x0000000104047836 */ /* 0x000fe20000000000 */
[----:B------:R-:W-:Y:S06]  /*343e0*/  BRA `(.L_x_1028) ;  /* 0x0000000000087947 */ /* 0x000fec0003800000 */
.L_x_1027:
[----:B-----5:R2:W-:Y:S01]  /*343f0*/  STL.U8 [R7+0x2a], R56 ;  /* 0x00002a3807007387 */ /* 0x0205e20000100000 */
[----:B------:R-:W-:-:S07]  /*34400*/  IADD3 R6, PT, PT, R6, 0x1, RZ ;  /* 0x0000000106067810 */ /* 0x000fce0007ffe0ff */
.L_x_1028:
[----:B------:R-:W-:Y:S05]  /*34410*/  BSYNC.RECONVERGENT B4 ;  /* 0x0000000000047941 */ /* 0x000fea0003800200 */
.L_x_1022:
        /* <DEDUP_REMOVED lines=9> */
.L_x_1031:
        /* <DEDUP_REMOVED lines=8> */
.L_x_1033:
[C---:B------:R-:W-:Y:S02]  /*34530*/  IMAD.IADD R60, R1.reuse, 0x1, R4 ;  /* 0x00000001013c7824 */ /* 0x040fe400078e0204 */
[----:B------:R-:W-:-:S04]  /*34540*/  IMAD.IADD R59, R1, 0x1, R6 ;  /* 0x00000001013b7824 */ /* 0x000fc800078e0206 */
[----:B------:R-:W4:Y:S04]  /*34550*/  LDL.U8 R60, [R60+0x14] ;  /* 0x000014003c3c7983 */ /* 0x000f280000100000 */
[----:B--23--:R-:W2:Y:S01]  /*34560*/  LDL.U8 R56, [R59] ;  /* 0x000000003b387983 */ /* 0x00cea20000100000 */
[C---:B----4-:R-:W-:Y:S01]  /*34570*/  IADD3 R61, PT, PT, R1.reuse, R60, RZ ;  /* 0x0000003c013d7210 */ /* 0x050fe20007ffe0ff */
[----:B--2---:R-:W-:-:S05]  /*34580*/  IMAD.IADD R56, R1, 0x1, R56 ;  /* 0x0000000101387824 */ /* 0x004fca00078e0238 */
[----:B------:R-:W2:Y:S04]  /*34590*/  LDL.U8 R61, [R61+0x4065] ;  /* 0x004065003d3d7983 */ /* 0x000ea80000100000 */
[----:B------:R-:W2:Y:S02]  /*345a0*/  LDL.U8 R56, [R56+0x4050] ;  /* 0x0040500038387983 */ /* 0x000ea40000100000 */
[----:B--2---:R-:W-:-:S13]  /*345b0*/  ISETP.GE.U32.AND P3, PT, R56, R61, PT ;  /* 0x0000003d3800720c */ /* 0x004fda0003f66070 */
[----:B------:R-:W-:Y:S05]  /*345c0*/  @!P3 BREAK.RELIABLE B5 ;  /* 0x000000000005b942 */ /* 0x000fea0003800100 */
[----:B------:R-:W-:Y:S05]  /*345d0*/  @!P3 BRA `(.L_x_1034) ;  /* 0x000000000014b947 */ /* 0x000fea0003800000 */
[----:B------:R-:W-:-:S07]  /*345e0*/  PRMT R56, R61, 0x7610, R56 ;  /* 0x000076103d387816 */ /* 0x000fce0000000038 */
.L_x_1032:
[----:B------:R-:W-:Y:S05]  /*345f0*/  BSYNC.RELIABLE B5 ;  /* 0x0000000000057941 */ /* 0x000fea0003800100 */
.L_x_1030:
[----:B-----5:R3:W-:Y:S01]  /*34600*/  STL.U8 [R7+0x2b], R56 ;  /* 0x00002b3807007387 */ /* 0x0207e20000100000 */
[----:B------:R-:W-:Y:S01]  /*34610*/  VIADD R4, R4, 0x1 ;  /* 0x0000000104047836 */ /* 0x000fe20000000000 */
[----:B------:R-:W-:Y:S06]  /*34620*/  BRA `(.L_x_1035) ;  /* 0x0000000000087947 */ /* 0x000fec0003800000 */
.L_x_1034:
[----:B-----5:R2:W-:Y:S01]  /*34630*/  STL.U8 [R7+0x2b], R56 ;  /* 0x00002b3807007387 */ /* 0x0205e20000100000 */
[----:B------:R-:W-:-:S07]  /*34640*/  VIADD R6, R6, 0x1 ;  /* 0x0000000106067836 */ /* 0x000fce0000000000 */
.L_x_1035:
[----:B------:R-:W-:Y:S05]  /*34650*/  BSYNC.RECONVERGENT B4 ;  /* 0x0000000000047941 */ /* 0x000fea0003800200 */
.L_x_1029:
[----:B------:R-:W-:Y:S05]  /*34660*/  @P2 BRA `(.L_x_1036) ;  /* 0xfffffff400b42947 */ /* 0x000fea000383ffff */
[----:B--23--:R-:W-:-:S07]  /*34670*/  IMAD.MOV.U32 R56, RZ, RZ, R12 ;  /* 0x000000ffff387224 */ /* 0x00cfce00078e000c */
.L_x_1008:
        /* <DEDUP_REMOVED lines=12> */
.L_x_1040:
[----:B------:R-:W-:-:S13]  /*34740*/  ISETP.GE.AND P2, PT, R4, R43, PT ;  /* 0x0000002b0400720c */ /* 0x000fda0003f46270 */
[----:B------:R-:W-:Y:S05]  /*34750*/  @P2 BREAK.RELIABLE B5 ;  /* 0x0000000000052942 */ /* 0x000fea0003800100 */
[----:B------:R-:W-:Y:S05]  /*34760*/  @!P2 BRA `(.L_x_1042) ;  /* 0x000000000014a947 */ /* 0x000fea0003800000 */
[----:B------:R-:W-:-:S05]  /*34770*/  IMAD.IADD R7, R1, 0x1, R6 ;  /* 0x0000000101077824 */ /* 0x000fca00078e0206 */
[----:B------:R-:W2:Y:S02]  /*34780*/  LDL.U8 R56, [R7] ;  /* 0x0000000007387983 */ /* 0x000ea40000100000 */
[----:B--2---:R-:W-:-:S06]  /*34790*/  IADD3 R56, PT, PT, R1, R56, RZ ;  /* 0x0000003801387210 */ /* 0x004fcc0007ffe0ff */
[----:B------:R-:W5:Y:S01]  /*347a0*/  LDL.U8 R56, [R56+0x4050] ;  /* 0x0040500038387983 */ /* 0x000f620000100000 */
[----:B------:R-:W-:Y:S05]  /*347b0*/  BRA `(.L_x_1043) ;  /* 0x0000000000407947 */ /* 0x000fea0003800000 */
.L_x_1042:
        /* <DEDUP_REMOVED lines=12> */
.L_x_1041:
[----:B------:R-:W-:Y:S05]  /*34880*/  BSYNC.RELIABLE B5 ;  /* 0x0000000000057941 */ /* 0x000fea0003800100 */
.L_x_1039:
[----:B-----5:R3:W-:Y:S01]  /*34890*/  STL.U8 [R5+0x28], R56 ;  /* 0x0000283805007387 */ /* 0x0207e20000100000 */
[----:B------:R-:W-:Y:S01]  /*348a0*/  VIADD R4, R4, 0x1 ;  /* 0x0000000104047836 */ /* 0x000fe20000000000 */
[----:B------:R-:W-:Y:S06]  /*348b0*/  BRA `(.L_x_1044) ;  /* 0x0000000000087947 */ /* 0x000fec0003800000 */
.L_x_1043:
[----:B-----5:R2:W-:Y:S01]  /*348c0*/  STL.U8 [R5+0x28], R56 ;  /* 0x0000283805007387 */ /* 0x0205e20000100000 */
[----:B------:R-:W-:-:S07]  /*348d0*/  VIADD R6, R6, 0x1 ;  /* 0x0000000106067836 */ /* 0x000fce0000000000 */
.L_x_1044:
[----:B------:R-:W-:Y:S05]  /*348e0*/  BSYNC.RECONVERGENT B4 ;  /* 0x0000000000047941 */ /* 0x000fea0003800200 */
.L_x_1038:
        /* <DEDUP_REMOVED lines=12> */
.L_x_1048:
        /* <DEDUP_REMOVED lines=8> */
.L_x_1050:
        /* <DEDUP_REMOVED lines=12> */
.L_x_1049:
[----:B------:R-:W-:Y:S05]  /*34af0*/  BSYNC.RELIABLE B6 ;  /* 0x0000000000067941 */ /* 0x000fea0003800100 */
.L_x_1047:
[----:B-----5:R3:W-:Y:S01]  /*34b00*/  STL.U8 [R5+0x29], R56 ;  /* 0x0000293805007387 */ /* 0x0207e20000100000 */
[----:B------:R-:W-:Y:S01]  /*34b10*/  VIADD R4, R4, 0x1 ;  /* 0x0000000104047836 */ /* 0x000fe20000000000 */
[----:B------:R-:W-:Y:S06]  /*34b20*/  BRA `(.L_x_1052) ;  /* 0x0000000000087947 */ /* 0x000fec0003800000 */
.L_x_1051:
[----:B-----5:R2:W-:Y:S01]  /*34b30*/  STL.U8 [R5+0x29], R56 ;  /* 0x0000293805007387 */ /* 0x0205e20000100000 */
[----:B------:R-:W-:-:S07]  /*34b40*/  IADD3 R6, PT, PT, R6, 0x1, RZ ;  /* 0x0000000106067810 */ /* 0x000fce0007ffe0ff */
.L_x_1052:
[----:B------:R-:W-:Y:S05]  /*34b50*/  BSYNC.RECONVERGENT B5 ;  /* 0x0000000000057941 */ /* 0x000fea0003800200 */
.L_x_1046:
[----:B------:R-:W-:-:S13]  /*34b60*/  ISETP.NE.AND P2, PT, R13, 0x2, PT ;  /* 0x000000020d00780c */ /* 0x000fda0003f45270 */
[----:B------:R-:W-:Y:S05]  /*34b70*/  @!P2 BRA `(.L_x_1045) ;  /* 0x000000000080a947 */ /* 0x000fea0003800000 */
[----:B------:R-:W-:Y:S01]  /*34b80*/  ISETP.GE.AND P2, PT, R6, R34, PT ;  /* 0x000000220600720c */ /* 0x000fe20003f46270 */
[----:B------:R-:W-:-:S12]  /*34b90*/  BSSY.RELIABLE B5, `(.L_x_1053) ;  /* 0x000001b000057945 */ /* 0x000fd80003800100 */
[----:B------:R-:W-:Y:S05]  /*34ba0*/  @!P2 BRA `(.L_x_1054) ;  /* 0x000000000014a947 */ /* 0x000fea0003800000 */
[----:B------:R-:W-:-:S05]  /*34bb0*/  IMAD.IADD R6, R1, 0x1, R4 ;  /* 0x0000000101067824 */ /* 0x000fca00078e0204 */
[----:B------:R-:W4:Y:S02]  /*34bc0*/  LDL.U8 R4, [R6+0x14] ;  /* 0x0000140006047983 */ /* 0x000f240000100000 */
[----:B----4-:R-:W-:-:S06]  /*34bd0*/  IMAD.IADD R4, R1, 0x1, R4 ;  /* 0x0000000101047824 */ /* 0x010fcc00078e0204 */
[----:B------:R-:W5:Y:S01]  /*34be0*/  LDL.U8 R4, [R4+0x4065] ;  /* 0x0040650004047983 */ /* 0x000f620000100000 */
[----:B------:R-:W-:Y:S05]  /*34bf0*/  BRA `(.L_x_1055) ;  /* 0x0000000000507947 */ /* 0x000fea0003800000 */
.L_x_1054:
[----:B------:R-:W-:-:S13]  /*34c00*/  ISETP.GE.AND P2, PT, R4, R43, PT ;  /* 0x0000002b0400720c */ /* 0x000fda0003f46270 */
[----:B------:R-:W-:Y:S05]  /*34c10*/  @P2 BREAK.RELIABLE B5 ;  /* 0x0000000000052942 */ /* 0x000fea0003800100 */
[----:B------:R-:W-:Y:S05]  /*34c20*/  @!P2 BRA `(.L_x_1056) ;  /* 0x000000000014a947 */ /* 0x000fea0003800000 */
[----:B------:R-:W-:-:S05]  /*34c30*/  IMAD.IADD R6, R1, 0x1, R6 ;  /* 0x0000000101067824 */ /* 0x000fca00078e0206 */
[----:B------:R-:W4:Y:S02]  /*34c40*/  LDL.U8 R4, [R6] ;  /* 0x0000000006047983 */ /* 0x000f240000100000 */
[----:B----4-:R-:W-:-:S06]  /*34c50*/  IMAD.IADD R4, R1, 0x1, R4 ;  /* 0x0000000101047824 */ /* 0x010fcc00078e0204 */
[----:B------:R-:W5:Y:S01]  /*34c60*/  LDL.U8 R4, [R4+0x4050] ;  /* 0x0040500004047983 */ /* 0x000f620000100000 */
[----:B------:R-:W-:Y:S05]  /*34c70*/  BRA `(.L_x_1057) ;  /* 0x00000000003c7947 */ /* 0x000fea0003800000 */
.L_x_1056:
[C---:B------:R-:W-:Y:S02]  /*34c80*/  IMAD.IADD R7, R1.reuse, 0x1, R6 ;  /* 0x0000000101077824 */ /* 0x040fe400078e0206 */
[----:B------:R-:W-:-:S03]  /*34c90*/  IMAD.IADD R6, R1, 0x1, R4 ;  /* 0x0000000101067824 */ /* 0x000fc600078e0204 */
[----:B------:R-:W4:Y:S04]  /*34ca0*/  LDL.U8 R4, [R7] ;  /* 0x0000000007047983 */ /* 0x000f280000100000 */
[----:B------:R-:W2:Y:S01]  /*34cb0*/  LDL.U8 R6, [R6+0x14] ;  /* 0x0000140006067983 */ /* 0x000ea20000100000 */
[C---:B----4-:R-:W-:Y:S01]  /*34cc0*/  IMAD.IADD R4, R1.reuse, 0x1, R4 ;  /* 0x0000000101047824 */ /* 0x050fe200078e0204 */
[----:B--23--:R-:W-:-:S05]  /*34cd0*/  IADD3 R56, PT, PT, R1, R6, RZ ;  /* 0x0000000601387210 */ /* 0x00cfca0007ffe0ff */
[----:B------:R-:W2:Y:S04]  /*34ce0*/  LDL.U8 R4, [R4+0x4050] ;  /* 0x0040500004047983 */ /* 0x000ea80000100000 */
[----:B------:R-:W2:Y:S02]  /*34cf0*/  LDL.U8 R59, [R56+0x4065] ;  /* 0x00406500383b7983 */ /* 0x000ea40000100000 */
[----:B--2---:R-:W-:-:S13]  /*34d00*/  ISETP.GE.U32.AND P2, PT, R4, R59, PT ;  /* 0x0000003b0400720c */ /* 0x004fda0003f46070 */
[----:B------:R-:W-:Y:S05]  /*34d10*/  @!P2 BREAK.RELIABLE B5 ;  /* 0x000000000005a942 */ /* 0x000fea0003800100 */
[----:B------:R-:W-:Y:S05]  /*34d20*/  @!P2 BRA `(.L_x_1057) ;  /* 0x000000000010a947 */ /* 0x000fea0003800000 */
[----:B------:R-:W-:-:S07]  /*34d30*/  PRMT R4, R59, 0x7610, R4 ;  /* 0x000076103b047816 */ /* 0x000fce0000000004 */
.L_x_1055:
[----:B------:R-:W-:Y:S05]  /*34d40*/  BSYNC.RELIABLE B5 ;  /* 0x0000000000057941 */ /* 0x000fea0003800100 */
.L_x_1053:
[----:B-----5:R4:W-:Y:S01]  /*34d50*/  STL.U8 [R5+0x2a], R4 ;  /* 0x00002a0405007387 */ /* 0x0209e20000100000 */
[----:B------:R-:W-:Y:S05]  /*34d60*/  BRA `(.L_x_1045) ;  /* 0x0000000000047947 */ /* 0x000fea0003800000 */
.L_x_1057:
[----:B-----5:R4:W-:Y:S02]  /*34d70*/  STL.U8 [R5+0x2a], R4 ;  /* 0x00002a0405007387 */ /* 0x0209e40000100000 */
.L_x_1045:
[----:B------:R-:W-:Y:S05]  /*34d80*/  BSYNC.RECONVERGENT B4 ;  /* 0x0000000000047941 */ /* 0x000fea0003800200 */
.L_x_1037:
[----:B------:R-:W5:Y:S01]  /*34d90*/  LDCU UR4, c[0x3][0x1b3c] ;  /* 0x00c36780ff0477ac */ /* 0x000f620008000800 */
[----:B----4-:R-:W-:Y:S02]  /*34da0*/  IMAD.MOV.U32 R4, RZ, RZ, RZ ;  /* 0x000000ffff047224 */ /* 0x010fe400078e00ff */
[----:B------:R-:W-:Y:S01]  /*34db0*/  IMAD.MOV.U32 R60, RZ, RZ, RZ ;  /* 0x000000ffff3c7224 */ /* 0x000fe200078e00ff */
[----:B-----5:R-:W-:-:S09]  /*34dc0*/  UISETP.GE.U32.AND UP0, UPT, UR4, 0x10, UPT ;  /* 0x000000100400788c */ /* 0x020fd2000bf06070 */
[----:B------:R-:W-:Y:S05]  /*34dd0*/  BRA.U !UP0, `(.L_x_1058) ;  /* 0x0000000508487547 */ /* 0x000fea000b800000 */
[----:B--23--:R-:W-:Y:S02]  /*34de0*/  IMAD.MOV.U32 R56, RZ, RZ, RZ ;  /* 0x000000ffff387224 */ /* 0x00cfe400078e00ff */
[----:B------:R-:W-:-:S07]  /*34df0*/  IMAD.MOV.U32 R60, RZ, RZ, RZ ;  /* 0x000000ffff3c7224 */ /* 0x000fce00078e00ff */
.L_x_1059:
[----:B------:R-:W-:-:S05]  /*34e00*/  IMAD.IADD R65, R1, 0x1, R56 ;  /* 0x0000000101417824 */ /* 0x000fca00078e0238 */
[----:B------:R-:W2:Y:S04]  /*34e10*/  LDL.64 R4, [R65+0x28] ;  /* 0x0000280041047983 */ /* 0x000ea80000100a00 */
[----:B------:R3:W4:Y:S01]  /*34e20*/  LDL.64 R6, [R65+0x30] ;  /* 0x0000300041067983 */ /* 0x0007220000100a00 */
        /* <DEDUP_REMOVED lines=11> */
[----:B------:R2:W5:Y:S01]  /*34ee0*/  LDC R61, c[0x3][R62+0x4] ;  /* 0x00c001003e3d7b82 */ /* 0x0005620000000800 */
[----:B---3--:R-:W-:Y:S02]  /*34ef0*/  IMAD R65, R4, 0xa8, R59 ;  /* 0x000000a804417824 */ /* 0x008fe400078e023b */
[----:B------:R-:W-:Y:S02]  /*34f00*/  IMAD R63, R56, 0x4, R63 ;  /* 0x00000004383f7824 */ /* 0x000fe400078e023f */
[----:B------:R-:W-:-:S02]  /*34f10*/  IMAD R67, R68, 0xa8, R59 ;  /* 0x000000a844437824 */ /* 0x000fc400078e023b */
[C---:B------:R-:W-:Y:S01]  /*34f20*/  IMAD R66, R56.reuse, 0x4, R65 ;  /* 0x0000000438427824 */ /* 0x040fe200078e0241 */
[----:B------:R-:W5:Y:S01]  /*34f30*/  LDC R64, c[0x3][R64+0x8] ;  /* 0x00c0020040407b82 */ /* 0x000f620000000800 */
[----:B--2---:R-:W-:Y:S01]  /*34f40*/  PRMT R62, R5, 0x7772, RZ ;  /* 0x00007772053e7816 */ /* 0x004fe200000000ff */
[----:B------:R-:W-:Y:S01]  /*34f50*/  IMAD R68, R56, 0x4, R67 ;  /* 0x0000000438447824 */ /* 0x000fe200078e0243 */
[C---:B----4-:R-:W-:Y:S02]  /*34f60*/  PRMT R67, R6.reuse, 0x7771, RZ ;  /* 0x0000777106437816 */ /* 0x050fe400000000ff */
[----:B------:R-:W-:-:S03]  /*34f70*/  PRMT R65, R6, 0x7770, RZ ;  /* 0x0000777006417816 */ /* 0x000fc600000000ff */
[----:B------:R-:W2:Y:S01]  /*34f80*/  LDC R63, c[0x3][R63+0xc] ;  /* 0x00c003003f3f7b82 */ /* 0x000ea20000000800 */
[--C-:B------:R-:W-:Y:S02]  /*34f90*/  IMAD R67, R67, 0xa8, R59.reuse ;  /* 0x000000a843437824 */ /* 0x100fe400078e023b */
[----:B------:R-:W-:-:S04]  /*34fa0*/  IMAD R65, R65, 0xa8, R59 ;  /* 0x000000a841417824 */ /* 0x000fc800078e023b */
[----:B------:R-:W-:Y:S01]  /*34fb0*/  IMAD R65, R56, 0x4, R65 ;  /* 0x0000000438417824 */ /* 0x000fe200078e0241 */
[----:B------:R3:W2:Y:S02]  /*34fc0*/  LDC R4, c[0x3][R66+0x10] ;  /* 0x00c0040042047b82 */ /* 0x0006a40000000800 */
[----:B---3--:R-:W-:Y:S02]  /*34fd0*/  PRMT R66, R7, 0x7770, RZ ;  /* 0x0000777007427816 */ /* 0x008fe400000000ff */
[----:B-----5:R-:W-:Y:S02]  /*34fe0*/  IADD3 R60, PT, PT, R64, R61, R60 ;  /* 0x0000003d403c7210 */ /* 0x020fe40007ffe03c */
        /* <DEDUP_REMOVED lines=8> */
[----:B--2---:R-:W-:Y:S01]  /*35070*/  IADD3 R4, PT, PT, R4, R63, R60 ;  /* 0x0000003f04047210 */ /* 0x004fe20007ffe03c */
[----:B------:R-:W-:Y:S01]  /*35080*/  IMAD R64, R56, 0x4, R5 ;  /* 0x0000000438407824 */ /* 0x000fe200078e0205 */
[----:B------:R-:W-:Y:S01]  /*35090*/  PRMT R60, R7, 0x7773, RZ ;  /* 0x00007773073c7816 */ /* 0x000fe200000000ff */
[----:B------:R-:W2:Y:S08]  /*350a0*/  LDC R5, c[0x3][R68+0x14] ;  /* 0x00c0050044057b82 */ /* 0x000eb00000000800 */
[----:B------:R-:W2:Y:S08]  /*350b0*/  LDC R69, c[0x3][R69+0x18] ;  /* 0x00c0060045457b82 */ /* 0x000eb00000000800 */
[----:B------:R-:W3:Y:S08]  /*350c0*/  LDC R61, c[0x3][R61+0x1c] ;  /* 0x00c007003d3d7b82 */ /* 0x000ef00000000800 */
[----:B------:R-:W3:Y:S01]  /*350d0*/  LDC R64, c[0x3][R64+0x20] ;  /* 0x00c0080040407b82 */ /* 0x000ee20000000800 */
[----:B--2---:R-:W-:-:S02]  /*350e0*/  IADD3 R4, PT, PT, R69, R5, R4 ;  /* 0x0000000545047210 */ /* 0x004fc40007ffe004 */
[----:B------:R-:W-:-:S05]  /*350f0*/  PRMT R5, R6, 0x7772, RZ ;  /* 0x0000777206057816 */ /* 0x000fca00000000ff */
[----:B------:R-:W-:-:S04]  /*35100*/  IMAD R69, R5, 0xa8, R59 ;  /* 0x000000a805457824 */ /* 0x000fc800078e023b */
[----:B------:R-:W-:Y:S01]  /*35110*/  IMAD R69, R56, 0x4, R69 ;  /* 0x0000000438457824 */ /* 0x000fe200078e0245 */
[----:B---3--:R-:W-:Y:S01]  /*35120*/  IADD3 R4, PT, PT, R64, R61, R4 ;  /* 0x0000003d40047210 */ /* 0x008fe20007ffe004 */
[--C-:B------:R-:W-:Y:S01]  /*35130*/  IMAD R61, R62, 0xa8, R59.reuse ;  /* 0x000000a83e3d7824 */ /* 0x100fe200078e023b */
[----:B------:R-:W-:Y:S02]  /*35140*/  PRMT R64, R6, 0x7773, RZ ;  /* 0x0000777306407816 */ /* 0x000fe400000000ff */
[----:B------:R-:W-:Y:S01]  /*35150*/  PRMT R6, R7, 0x7772, RZ ;  /* 0x0000777207067816 */ /* 0x000fe200000000ff */
[--C-:B------:R-:W-:Y:S02]  /*35160*/  IMAD R7, R66, 0xa8, R59.reuse ;  /* 0x000000a842077824 */ /* 0x100fe400078e023b */
[--C-:B------:R-:W-:Y:S02]  /*35170*/  IMAD R63, R64, 0xa8, R59.reuse ;  /* 0x000000a8403f7824 */ /* 0x100fe400078e023b */
[----:B------:R-:W-:Y:S01]  /*35180*/  IMAD R5, R6, 0xa8, R59 ;  /* 0x000000a806057824 */ /* 0x000fe200078e023b */
[C---:B------:R-:W-:Y:S01]  /*35190*/  LEA R6, R56.reuse, R67, 0x2 ;  /* 0x0000004338067211 */ /* 0x040fe200078e10ff */
[----:B------:R-:W-:-:S02]  /*351a0*/  IMAD R62, R56, 0x4, R63 ;  /* 0x00000004383e7824 */ /* 0x000fc400078e023f */
[----:B------:R-:W2:Y:S01]  /*351b0*/  LDC R63, c[0x3][R65+0x24] ;  /* 0x00c00900413f7b82 */ /* 0x000ea20000000800 */
[----:B------:R-:W-:Y:S02]  /*351c0*/  IMAD R59, R60, 0xa8, R59 ;  /* 0x000000a83c3b7824 */ /* 0x000fe400078e023b */
[C---:B------:R-:W-:Y:S02]  /*351d0*/  IMAD R61, R56.reuse, 0x4, R61 ;  /* 0x00000004383d7824 */ /* 0x040fe400078e023d */
[C---:B------:R-:W-:Y:S02]  /*351e0*/  IMAD R64, R56.reuse, 0x4, R7 ;  /* 0x0000000438407824 */ /* 0x040fe400078e0207 */
[C---:B------:R-:W-:Y:S01]  /*351f0*/  IMAD R67, R56.reuse, 0x4, R59 ;  /* 0x0000000438437824 */ /* 0x040fe200078e023b */
[----:B------:R-:W2:Y:S01]  /*35200*/  LDC R6, c[0x3][R6+0x28] ;  /* 0x00c00a0006067b82 */ /* 0x000ea20000000800 */
[C---:B------:R-:W-:Y:S02]  /*35210*/  IMAD R66, R56.reuse, 0x4, R5 ;  /* 0x0000000438427824 */ /* 0x040fe400078e0205 */
[----:B------:R-:W-:-:S05]  /*35220*/  VIADD R56, R56, 0x10 ;  /* 0x0000001038387836 */ /* 0x000fca0000000000 */
[----:B------:R-:W3:Y:S01]  /*35230*/  LDC R7, c[0x3][R69+0x2c] ;  /* 0x00c00b0045077b82 */ /* 0x000ee20000000800 */
[----:B------:R-:W-:-:S07]  /*35240*/  ISETP.NE.AND P2, PT, R56, R16, PT ;  /* 0x000000103800720c */ /* 0x000fce0003f45270 */
[----:B------:R-:W3:Y:S08]  /*35250*/  LDC R60, c[0x3][R62+0x30] ;  /* 0x00c00c003e3c7b82 */ /* 0x000ef00000000800 */
[----:B------:R-:W4:Y:S08]  /*35260*/  LDC R5, c[0x3][R64+0x34] ;  /* 0x00c00d0040057b82 */ /* 0x000f300000000800 */
[----:B------:R-:W4:Y:S08]  /*35270*/  LDC R61, c[0x3][R61+0x38] ;  /* 0x00c00e003d3d7b82 */ /* 0x000f300000000800 */
[----:B------:R-:W5:Y:S08]  /*35280*/  LDC R59, c[0x3][R66+0x3c] ;  /* 0x00c00f00423b7b82 */ /* 0x000f700000000800 */
[----:B------:R-:W5:Y:S01]  /*35290*/  LDC R67, c[0x3][R67+0x40] ;  /* 0x00c0100043437b82 */ /* 0x000f620000000800 */
[----:B--2---:R-:W-:-:S04]  /*352a0*/  IADD3 R4, PT, PT, R6, R63, R4 ;  /* 0x0000003f06047210 */ /* 0x004fc80007ffe004 */
[----:B---3--:R-:W-:-:S04]  /*352b0*/  IADD3 R4, PT, PT, R60, R7, R4 ;  /* 0x000000073c047210 */ /* 0x008fc80007ffe004 */
[----:B----4-:R-:W-:-:S04]  /*352c0*/  IADD3 R4, PT, PT, R61, R5, R4 ;  /* 0x000000053d047210 */ /* 0x010fc80007ffe004 */
[----:B-----5:R-:W-:Y:S01]  /*352d0*/  IADD3 R60, PT, PT, R67, R59, R4 ;  /* 0x0000003b433c7210 */ /* 0x020fe20007ffe004 */
[----:B------:R-:W-:Y:S06]  /*352e0*/  @P2 BRA `(.L_x_1059) ;  /* 0xfffffff800c42947 */ /* 0x000fec000383ffff */
[----:B------:R-:W-:-:S07]  /*352f0*/  MOV R4, R16 ;  /* 0x0000001000047202 */ /* 0x000fce0000000f00 */
.L_x_1058:
[----:B------:R-:W-:-:S13]  /*35300*/  ISETP.NE.AND P2, PT, R18, RZ, PT ;  /* 0x000000ff1200720c */ /* 0x000fda0003f45270 */
[----:B------:R-:W-:Y:S05]  /*35310*/  @!P2 BRA `(.L_x_1007) ;  /* 0x000000040060a947 */ /* 0x000fea0003800000 */
[----:B------:R-:W-:Y:S02]  /*35320*/  ISETP.GE.U32.AND P2, PT, R11, 0x7, PT ;  /* 0x000000070b00780c */ /* 0x000fe40003f46070 */
[----:B------:R-:W-:-:S11]  /*35330*/  ISETP.NE.AND P3, PT, R17, RZ, PT ;  /* 0x000000ff1100720c */ /* 0x000fd60003f65270 */
[----:B------:R-:W-:Y:S05]  /*35340*/  @!P2 BRA `(.L_x_1060) ;  /* 0x00000000009ca947 */ /* 0x000fea0003800000 */
[----:B--23--:R-:W-:-:S05]  /*35350*/  IMAD.IADD R56, R1, 0x1, R4 ;  /* 0x0000000101387824 */ /* 0x00cfca00078e0204 */
        /* <DEDUP_REMOVED lines=21> */
[----:B------:R-:W2:Y:S01]  /*354b0*/  LDC R63, c[0x3][R65+0x4] ;  /* 0x00c00100413f7b82 */ /* 0x000ea20000000800 */
[C---:B------:R-:W-:Y:S01]  /*354c0*/  IMAD R62, R4.reuse, 0x4, R7 ;  /* 0x00000004043e7824 */ /* 0x040fe200078e0207 */
[----:B------:R-:W-:-:S06]  /*354d0*/  LEA R59, R4, R59, 0x2 ;  /* 0x0000003b043b7211 */ /* 0x000fcc00078e10ff */
[----:B------:R-:W2:Y:S01]  /*354e0*/  LDC R6, c[0x3][R6+0x8] ;  /* 0x00c0020006067b82 */ /* 0x000ea20000000800 */
[C---:B------:R-:W-:Y:S02]  /*354f0*/  IMAD R61, R4.reuse, 0x4, R61 ;  /* 0x00000004043d7824 */ /* 0x040fe400078e023d */
[----:B------:R-:W-:-:S05]  /*35500*/  IMAD R5, R4, 0x4, R5 ;  /* 0x0000000404057824 */ /* 0x000fca00078e0205 */
[----:B------:R-:W3:Y:S08]  /*35510*/  LDC R7, c[0x3][R69+0xc] ;  /* 0x00c0030045077b82 */ /* 0x000ef00000000800 */
[----:B------:R-:W3:Y:S08]  /*35520*/  LDC R56, c[0x3][R56+0x10] ;  /* 0x00c0040038387b82 */ /* 0x000ef00000000800 */
[----:B------:R-:W4:Y:S08]  /*35530*/  LDC R62, c[0x3][R62+0x14] ;  /* 0x00c005003e3e7b82 */ /* 0x000f300000000800 */
[----:B------:R-:W4:Y:S08]  /*35540*/  LDC R59, c[0x3][R59+0x18] ;  /* 0x00c006003b3b7b82 */ /* 0x000f300000000800 */
[----:B------:R-:W5:Y:S08]  /*35550*/  LDC R64, c[0x3][R5+0x1c] ;  /* 0x00c0070005407b82 */ /* 0x000f700000000800 */
[----:B------:R-:W5:Y:S01]  /*35560*/  LDC R61, c[0x3][R61+0x20] ;  /* 0x00c008003d3d7b82 */ /* 0x000f620000000800 */
[----:B--2---:R-:W-:Y:S01]  /*35570*/  IADD3 R63, PT, PT, R6, R63, R60 ;  /* 0x0000003f063f7210 */ /* 0x004fe20007ffe03c */
[----:B------:R-:W-:-:S03]  /*35580*/  VIADD R4, R4, 0x8 ;  /* 0x0000000804047836 */ /* 0x000fc60000000000 */
[----:B---3--:R-:W-:-:S04]  /*35590*/  IADD3 R7, PT, PT, R56, R7, R63 ;  /* 0x0000000738077210 */ /* 0x008fc80007ffe03f */
[----:B----4-:R-:W-:-:S04]  /*355a0*/  IADD3 R7, PT, PT, R59, R62, R7 ;  /* 0x0000003e3b077210 */ /* 0x010fc80007ffe007 */
[----:B-----5:R-:W-:-:S07]  /*355b0*/  IADD3 R60, PT, PT, R61, R64, R7 ;  /* 0x000000403d3c7210 */ /* 0x020fce0007ffe007 */
.L_x_1060:
        /* <DEDUP_REMOVED lines=17> */
[----:B------:R-:W2:Y:S02]  /*356d0*/  LDC R59, c[0x3][R59+0x4] ;  /* 0x00c001003b3b7b82 */ /* 0x000ea40000000800 */
[----:B------:R-:W-:-:S02]  /*356e0*/  IMAD R7, R4, 0x4, R7 ;  /* 0x0000000404077824 */ /* 0x000fc400078e0207 */
[----:B------:R-:W-:-:S04]  /*356f0*/  VIADD R4, R4, 0x4 ;  /* 0x0000000404047836 */ /* 0x000fc80000000000 */
[----:B------:R-:W2:Y:S08]  /*35700*/  LDC R61, c[0x3][R61+0x8] ;  /* 0x00c002003d3d7b82 */ /* 0x000eb00000000800 */
[----:B------:R-:W3:Y:S08]  /*35710*/  LDC R63, c[0x3][R63+0xc] ;  /* 0x00c003003f3f7b82 */ /* 0x000ef00000000800 */
[----:B------:R-:W3:Y:S01]  /*35720*/  LDC R7, c[0x3][R7+0x10] ;  /* 0x00c0040007077b82 */ /* 0x000ee20000000800 */
[----:B--2---:R-:W-:-:S04]  /*35730*/  IADD3 R60, PT, PT, R61, R59, R60 ;  /* 0x0000003b3d3c7210 */ /* 0x004fc80007ffe03c */
[----:B---3--:R-:W-:-:S07]  /*35740*/  IADD3 R60, PT, PT, R7, R63, R60 ;  /* 0x0000003f073c7210 */ /* 0x008fce0007ffe03c */
.L_x_1061:
[----:B------:R-:W-:Y:S05]  /*35750*/  @!P3 BRA `(.L_x_1007) ;  /* 0x000000000050b947 */ /* 0x000fea0003800000 */
[----:B--23--:R-:W-:-:S05]  /*35760*/  IMAD.IADD R56, R1, 0x1, R4 ;  /* 0x0000000101387824 */ /* 0x00cfca00078e0204 */
[----:B------:R-:W2:Y:S01]  /*35770*/  LDL.U8 R5, [R56+0x28] ;  /* 0x0000280038057983 */ /* 0x000ea20000100000 */
[----:B------:R-:W-:Y:S01]  /*35780*/  IMAD.MOV.U32 R62, RZ, RZ, 0x48 ;  /* 0x00000048ff3e7424 */ /* 0x000fe200078e00ff */
[----:B------:R-:W-:-:S03]  /*35790*/  ISETP.NE.AND P2, PT, R15, 0x1, PT ;  /* 0x000000010f00780c */ /* 0x000fc60003f45270 */
[----:B--2---:R-:W-:-:S04]  /*357a0*/  IMAD R5, R5, 0xa8, R62 ;  /* 0x000000a805057824 */ /* 0x004fc800078e023e */
[----:B------:R-:W-:-:S06]  /*357b0*/  IMAD R5, R4, 0x4, R5 ;  /* 0x0000000404057824 */ /* 0x000fcc00078e0205 */
[----:B------:R-:W2:Y:S02]  /*357c0*/  LDC R5, c[0x3][R5+0x4] ;  /* 0x00c0010005057b82 */ /* 0x000ea40000000800 */
[----:B--2---:R-:W-:Y:S01]  /*357d0*/  IMAD.IADD R60, R60, 0x1, R5 ;  /* 0x000000013c3c7824 */ /* 0x004fe200078e0205 */
[----:B------:R-:W-:Y:S06]  /*357e0*/  @!P2 BRA `(.L_x_1007) ;  /* 0x00000000002ca947 */ /* 0x000fec0003800000 */
[----:B------:R-:W-:Y:S01]  /*357f0*/  ISETP.NE.AND P2, PT, R15, 0x2, PT ;  /* 0x000000020f00780c */ /* 0x000fe20003f45270 */
[----:B------:R-:W2:-:S12]  /*35800*/  LDL.U8 R5, [R56+0x29] ;  /* 0x0000290038057983 */ /* 0x000e980000100000 */
[----:B------:R-:W3:Y:S01]  /*35810*/  @P2 LDL.U8 R6, [R56+0x2a] ;  /* 0x00002a0038062983 */ /* 0x000ee20000100000 */
[----:B--2---:R-:W-:-:S04]  /*35820*/  IMAD R5, R5, 0xa8, R62 ;  /* 0x000000a805057824 */ /* 0x004fc800078e023e */
[----:B------:R-:W-:-:S06]  /*35830*/  IMAD R5, R4, 0x4, R5 ;  /* 0x0000000404057824 */ /* 0x000fcc00078e0205 */
[----:B------:R-:W2:Y:S01]  /*35840*/  LDC R5, c[0x3][R5+0x8] ;  /* 0x00c0020005057b82 */ /* 0x000ea20000000800 */
[----:B---3--:R-:W-:-:S05]  /*35850*/  @P2 IMAD R7, R6, 0xa8, R62 ;  /* 0x000000a806072824 */ /* 0x008fca00078e023e */
[----:B------:R-:W-:-:S06]  /*35860*/  @P2 LEA R7, R4, R7, 0x2 ;  /* 0x0000000704072211 */ /* 0x000fcc00078e10ff */
[----:B------:R-:W3:Y:S01]  /*35870*/  @P2 LDC R7, c[0x3][R7+0xc] ;  /* 0x00c0030007072b82 */ /* 0x000ee20000000800 */
[----:B--2---:R-:W-:-:S04]  /*35880*/  IMAD.IADD R60, R60, 0x1, R5 ;  /* 0x000000013c3c7824 */ /* 0x004fc800078e0205 */
[----:B---3--:R-:W-:-:S07]  /*35890*/  @P2 IMAD.IADD R60, R60, 0x1, R7 ;  /* 0x000000013c3c2824 */ /* 0x008fce00078e0207 */
.L_x_1007:
[----:B------:R4:W-:Y:S01]  /*358a0*/  STL [R25], R60 ;  /* 0x0000003c19007387 */ /* 0x0009e20000100800 */
[----:B------:R-:W-:Y:S01]  /*358b0*/  BSSY.RECONVERGENT B4, `(.L_x_1062) ;  /* 0x000000e000047945 */ /* 0x000fe20003800200 */
[----:B--2---:R-:W-:-:S07]  /*358c0*/  IMAD.MOV.U32 R4, RZ, RZ, RZ ;  /* 0x000000ffff047224 */ /* 0x004fce00078e00ff */
.L_x_1064:
[----:B------:R-:W-:Y:S01]  /*358d0*/  ISETP.NE.AND P2, PT, R4, R41, PT ;  /* 0x000000290400720c */ /* 0x000fe20003f45270 */
[----:B---3--:R-:W-:Y:S02]  /*358e0*/  IMAD.MOV.U32 R56, RZ, RZ, R4 ;  /* 0x000000ffff387224 */ /* 0x008fe400078e0004 */
[----:B------:R-:W-:-:S10]  /*358f0*/  IMAD.MOV.U32 R6, RZ, RZ, R41 ;  /* 0x000000ffff067224 */ /* 0x000fd400078e0029 */
[----:B------:R-:W-:Y:S05]  /*35900*/  @!P2 BRA `(.L_x_1063) ;  /* 0x000000000020a947 */ /* 0x000fea0003800000 */
[----:B------:R-:W-:-:S05]  /*35910*/  IMAD.IADD R7, R1, 0x1, R4 ;  /* 0x0000000101077824 */ /* 0x000fca00078e0204 */
[----:B------:R-:W2:Y:S04]  /*35920*/  LDL.U8 R6, [R7+0x14] ;  /* 0x0000140007067983 */ /* 0x000ea80000100000 */
[----:B------:R-:W3:Y:S01]  /*35930*/  LDL.U8 R5, [R7+0x15] ;  /* 0x0000150007057983 */ /* 0x000ee20000100000 */
[----:B------:R-:W-:Y:S01]  /*35940*/  IADD3 R4, PT, PT, R4, 0x1, RZ ;  /* 0x0000000104047810 */ /* 0x000fe20007ffe0ff */
[----:B--2---:R-:W-:-:S05]  /*35950*/  VIADD R6, R6, 0x1 ;  /* 0x0000000106067836 */ /* 0x004fca0000000000 */
[----:B---3--:R-:W-:-:S13]  /*35960*/  ISETP.GE.U32.AND P2, PT, R6, R5, PT ;  /* 0x000000050600720c */ /* 0x008fda0003f46070 */
[----:B------:R-:W-:Y:S05]  /*35970*/  @P2 BRA `(.L_x_1064) ;  /* 0xfffffffc00d42947 */ /* 0x000fea000383ffff */
[----:B------:R-:W-:-:S07]  /*35980*/  IMAD.MOV.U32 R6, RZ, RZ, R56 ;  /* 0x000000ffff067224 */ /* 0x000fce00078e0038 */
.L_x_1063:
[----:B------:R-:W-:Y:S05]  /*35990*/  BSYNC.RECONVERGENT B4 ;  /* 0x0000000000047941 */ /* 0x000fea0003800200 */
.L_x_1062:
[----:B------:R-:W2:Y:S01]  /*359a0*/  LDL.U8 R4, [R1+0x14] ;  /* 0x0000140001047983 */ /* 0x000ea20000100000 */
[----:B------:R-:W-:Y:S01]  /*359b0*/  IADD3 R32, P3, PT, R32, 0x4, RZ ;  /* 0x0000000420207810 */ /* 0x000fe20007f7e0ff */
[----:B----4-:R-:W-:-:S04]  /*359c0*/  VIADD R25, R25, 0x4 ;  /* 0x0000000419197836 */ /* 0x010fc80000000000 */
[----:B------:R-:W-:Y:S01]  /*359d0*/  IMAD.X R26, RZ, RZ, R26, P3 ;  /* 0x000000ffff1a7224 */ /* 0x000fe200018e061a */
[----:B--2---:R-:W-:-:S13]  /*359e0*/  ISETP.GT.AND P2, PT, R53, R4, PT ;  /* 0x000000043500720c */ /* 0x004fda0003f44270 */
        /* <DEDUP_REMOVED lines=15> */
.L_x_1070:
[C---:B--23--:R-:W-:Y:S01]  /*35ae0*/  VIADD R5, R7.reuse, 0x5 ;  /* 0x0000000507057836 */ /* 0x04cfe20000000000 */
[C---:B------:R-:W-:Y:S01]  /*35af0*/  IADD3 R4, PT, PT, R7.reuse, 0x4, RZ ;  /* 0x0000000407047810 */ /* 0x040fe20007ffe0ff */
[----:B------:R-:W-:-:S03]  /*35b00*/  VIADD R62, R7, 0x9 ;  /* 0x00000009073e7836 */ /* 0x000fc60000000000 */
        /* <DEDUP_REMOVED lines=18> */
[----:B------:R-:W-:Y:S02]  /*35c30*/  IADD3 R60, PT, PT, R7, 0x2, RZ ;  /* 0x00000002073c7810 */ /* 0x000fe40007ffe0ff */
        /* <DEDUP_REMOVED lines=27> */
.L_x_1069:
[----:B------:R-:W-:Y:S05]  /*35df0*/  BSYNC.RECONVERGENT B5 ;  /* 0x0000000000057941 */ /* 0x000fea0003800200 */
.L_x_1068:
[----:B------:R-:W-:-:S13]  /*35e00*/  ISETP.NE.AND P2, PT, R63, RZ, PT ;  /* 0x000000ff3f00720c */ /* 0x000fda0003f45270 */
[----:B------:R-:W-:Y:S05]  /*35e10*/  @!P2 BRA `(.L_x_1067) ;  /* 0x0000000000c8a947 */ /* 0x000fea0003800000 */
[----:B------:R-:W-:Y:S01]  /*35e20*/  ISETP.GE.U32.AND P2, PT, R63, 0x8, PT ;  /* 0x000000083f00780c */ /* 0x000fe20003f46070 */
[----:B------:R-:W-:Y:S01]  /*35e30*/  BSSY.RECONVERGENT B5, `(.L_x_1071) ;  /* 0x0000014000057945 */ /* 0x000fe20003800200 */
[----:B------:R-:W-:-:S11]  /*35e40*/  LOP3.LUT R64, R6, 0x7, RZ, 0xc0, !PT ;  /* 0x0000000706407812 */ /* 0x000fd600078ec0ff */
[----:B------:R-:W-:Y:S05]  /*35e50*/  @!P2 BRA `(.L_x_1072) ;  /* 0x000000000044a947 */ /* 0x000fea0003800000 */
[----:B------:R-:W-:Y:S01]  /*35e60*/  IMAD.IADD R63, R1, 0x1, R56 ;  /* 0x00000001013f7824 */ /* 0x000fe200078e0238 */
[C---:B---3--:R-:W-:Y:S01]  /*35e70*/  IADD3 R62, PT, PT, R56.reuse, 0x7, RZ ;  /* 0x00000007383e7810 */ /* 0x048fe20007ffe0ff */
[C---:B--2---:R-:W-:Y:S02]  /*35e80*/  VIADD R4, R56.reuse, 0x1 ;  /* 0x0000000138047836 */ /* 0x044fe40000000000 */
        /* <DEDUP_REMOVED lines=14> */
.L_x_1072:
[----:B------:R-:W-:Y:S05]  /*35f70*/  BSYNC.RECONVERGENT B5 ;  /* 0x0000000000057941 */ /* 0x000fea0003800200 */
.L_x_1071:
[----:B------:R-:W-:-:S13]  /*35f80*/  ISETP.NE.AND P2, PT, R64, RZ, PT ;  /* 0x000000ff4000720c */ /* 0x000fda0003f45270 */
[----:B------:R-:W-:Y:S05]  /*35f90*/  @!P2 BRA `(.L_x_1067) ;  /* 0x000000000068a947 */ /* 0x000fea0003800000 */
[----:B------:R-:W-:Y:S01]  /*35fa0*/  ISETP.GE.U32.AND P2, PT, R64, 0x4, PT ;  /* 0x000000044000780c */ /* 0x000fe20003f46070 */
[----:B------:R-:W-:Y:S01]  /*35fb0*/  BSSY.RECONVERGENT B5, `(.L_x_1073) ;  /* 0x000000c000057945 */ /* 0x000fe20003800200 */
[----:B----4-:R-:W-:-:S11]  /*35fc0*/  LOP3.LUT R7, R6, 0x3, RZ, 0xc0, !PT ;  /* 0x0000000306077812 */ /* 0x010fd600078ec0ff */
[----:B------:R-:W-:Y:S05]  /*35fd0*/  @!P2 BRA `(.L_x_1074) ;  /* 0x000000000024a947 */ /* 0x000fea0003800000 */
[----:B--23--:R-:W-:Y:S02]  /*35fe0*/  IMAD.IADD R5, R1, 0x1, R56 ;  /* 0x0000000101057824 */ /* 0x00cfe400078e0238 */
[C---:B------:R-:W-:Y:S02]  /*35ff0*/  VIADD R4, R56.reuse, 0x1 ;  /* 0x0000000138047836 */ /* 0x040fe40000000000 */
[C---:B------:R-:W-:Y:S01]  /*36000*/  VIADD R6, R56.reuse, 0x2 ;  /* 0x0000000238067836 */ /* 0x040fe20000000000 */
[----:B------:R2:W-:Y:S01]  /*36010*/  STL.U8 [R5+0x14], R56 ;  /* 0x0000143805007387 */ /* 0x0005e20000100000 */
[----:B------:R-:W-:-:S03]  /*36020*/  VIADD R60, R56, 0x3 ;  /* 0x00000003383c7836 */ /* 0x000fc60000000000 */
[----:B------:R4:W-:Y:S04]  /*36030*/  STL.U8 [R5+0x15], R4 ;  /* 0x0000150405007387 */ /* 0x0009e80000100000 */
[----:B------:R4:W-:Y:S01]  /*36040*/  STL.U8 [R5+0x16], R6 ;  /* 0x0000160605007387 */ /* 0x0009e20000100000 */
[----:B--2---:R-:W-:-:S03]  /*36050*/  VIADD R56, R56, 0x4 ;  /* 0x0000000438387836 */ /* 0x004fc60000000000 */
[----:B------:R4:W-:Y:S04]  /*36060*/  STL.U8 [R5+0x17], R60 ;  /* 0x0000173c05007387 */ /* 0x0009e80000100000 */
.L_x_1074:
[----:B------:R-:W-:Y:S05]  /*36070*/  BSYNC.RECONVERGENT B5 ;  /* 0x0000000000057941 */ /* 0x000fea0003800200 */
.L_x_1073:
[----:B------:R-:W-:-:S13]  /*36080*/  ISETP.NE.AND P2, PT, R7, RZ, PT ;  /* 0x000000ff0700720c */ /* 0x000fda0003f45270 */
[----:B------:R-:W-:Y:S05]  /*36090*/  @!P2 BRA `(.L_x_1067) ;  /* 0x000000000028a947 */ /* 0x000fea0003800000 */
[----:B--234-:R-:W-:Y:S01]  /*360a0*/  IMAD.IADD R5, R1, 0x1, R56 ;  /* 0x0000000101057824 */ /* 0x01cfe200078e0238 */
[----:B------:R-:W-:-:S04]  /*360b0*/  ISETP.NE.AND P2, PT, R7, 0x1, PT ;  /* 0x000000010700780c */ /* 0x000fc80003f45270 */
[----:B------:R2:W-:Y:S09]  /*360c0*/  STL.U8 [R5+0x14], R56 ;  /* 0x0000143805007387 */ /* 0x0005f20000100000 */
[----:B------:R-:W-:Y:S05]  /*360d0*/  @!P2 BRA `(.L_x_1067) ;  /* 0x000000000018a947 */ /* 0x000fea0003800000 */
[----:B------:R-:W-:Y:S02]  /*360e0*/  IADD3 R4, PT, PT, R56, 0x1, RZ ;  /* 0x0000000138047810 */ /* 0x000fe40007ffe0ff */
[----:B------:R-:W-:-:S03]  /*360f0*/  ISETP.NE.AND P2, PT, R7, 0x2, PT ;  /* 0x000000020700780c */ /* 0x000fc60003f45270 */
[----:B------:R3:W-:Y:S10]  /*36100*/  STL.U8 [R5+0x15], R4 ;  /* 0x0000150405007387 */ /* 0x0007f40000100000 */
[----:B---3--:R-:W-:Y:S05]  /*36110*/  @!P2 BRA `(.L_x_1067) ;  /* 0x000000000008a947 */ /* 0x008fea0003800000 */
[----:B--2---:R-:W-:-:S05]  /*36120*/  VIADD R56, R56, 0x2 ;  /* 0x0000000238387836 */ /* 0x004fca0000000000 */
[----:B------:R2:W-:Y:S02]  /*36130*/  STL.U8 [R5+0x16], R56 ;  /* 0x0000163805007387 */ /* 0x0005e40000100000 */
.L_x_1067:
[----:B------:R-:W-:Y:S05]  /*36140*/  BSYNC.RECONVERGENT B4 ;  /* 0x0000000000047941 */ /* 0x000fea0003800200 */
.L_x_1066:
[----:B------:R-:W-:Y:S05]  /*36150*/  BRA `(.L_x_1075) ;  /* 0xffffffd800cc7947 */ /* 0x000fea000383ffff */
.L_x_1065:
[----:B------:R-:W-:Y:S05]  /*36160*/  BSYNC.RECONVERGENT B2 ;  /* 0x0000000000027941 */ /* 0x000fea0003800200 */
.L_x_1006:
[----:B------:R-:W-:Y:S01]  /*36170*/  BSSY.RECONVERGENT B2, `(.L_x_1076) ;  /* 0x000000e000027945 */ /* 0x000fe20003800200 */
[----:B------:R-:W-:-:S07]  /*36180*/  IMAD.MOV.U32 R4, RZ, RZ, RZ ;  /* 0x000000ffff047224 */ /* 0x000fce00078e00ff */
.L_x_1078:
        /* <DEDUP_REMOVED lines=11> */
[----:B------:R-:W-:-:S07]  /*36240*/  MOV R56, R59 ;  /* 0x0000003b00387202 */ /* 0x000fce0000000f00 */
.L_x_1077:
[----:B------:R-:W-:Y:S05]  /*36250*/  BSYNC.RECONVERGENT B2 ;  /* 0x0000000000027941 */ /* 0x000fea0003800200 */
.L_x_1076:
        /* <DEDUP_REMOVED lines=17> */
.L_x_1084:
[C---:B--23--:R-:W-:Y:S01]  /*36370*/  VIADD R4, R59.reuse, 0x4 ;  /* 0x000000043b047836 */ /* 0x04cfe20000000000 */
[C---:B------:R-:W-:Y:S01]  /*36380*/  IADD3 R6, PT, PT, R59.reuse, 0x7, RZ ;  /* 0x000000073b067810 */ /* 0x040fe20007ffe0ff */
[----:B------:R-:W-:-:S03]  /*36390*/  VIADD R5, R59, 0x5 ;  /* 0x000000053b057836 */ /* 0x000fc60000000000 */
[----:B------:R-:W-:Y:S01]  /*363a0*/  LOP3.LUT R62, R4, 0xffff, RZ, 0xc0, !PT ;  /* 0x0000ffff043e7812 */ /* 0x000fe200078ec0ff */
[----:B------:R-:W-:Y:S01]  /*363b0*/  VIADD R4, R59, 0x6 ;  /* 0x000000063b047836 */ /* 0x000fe20000000000 */
[----:B------:R-:W-:Y:S02]  /*363c0*/  LOP3.LUT R5, R5, 0xffff, RZ, 0xc0, !PT ;  /* 0x0000ffff05057812 */ /* 0x000fe400078ec0ff */
[----:B------:R-:W-:Y:S02]  /*363d0*/  LOP3.LUT R6, R6, 0xffff, RZ, 0xc0, !PT ;  /* 0x0000ffff06067812 */ /* 0x000fe400078ec0ff */
[----:B------:R-:W-:Y:S01]  /*363e0*/  LOP3.LUT R7, R4, 0xffff, RZ, 0xc0, !PT ;  /* 0x0000ffff04077812 */ /* 0x000fe200078ec0ff */
[----:B------:R-:W-:Y:S01]  /*363f0*/  VIADD R4, R59, 0x8 ;  /* 0x000000083b047836 */ /* 0x000fe20000000000 */
[----:B------:R-:W-:Y:S02]  /*36400*/  PRMT R5, R62, 0x3340, R5 ;  /* 0x000033403e057816 */ /* 0x000fe40000000005 */
[----:B------:R-:W-:Y:S01]  /*36410*/  PRMT R64, R7, 0x3340, R6 ;  /* 0x0000334007407816 */ /* 0x000fe20000000006 */
[C---:B------:R-:W-:Y:S01]  /*36420*/  VIADD R6, R59.reuse, 0xa ;  /* 0x0000000a3b067836 */ /* 0x040fe20000000000 */
[----:B------:R-:W-:Y:S01]  /*36430*/  LOP3.LUT R62, R4, 0xffff, RZ, 0xc0, !PT ;  /* 0x0000ffff043e7812 */ /* 0x000fe200078ec0ff */
[----:B------:R-:W-:Y:S01]  /*36440*/  VIADD R4, R59, 0x9 ;  /* 0x000000093b047836 */ /* 0x000fe20000000000 */
[----:B------:R-:W-:Y:S01]  /*36450*/  PRMT R5, R5, 0x5410, R64 ;  /* 0x0000541005057816 */ /* 0x000fe20000000040 */
[----:B------:R-:W-:-:S03]  /*36460*/  VIADD R7, R59, 0xb ;  /* 0x0000000b3b077836 */ /* 0x000fc60000000000 */
[----:B------:R-:W-:Y:S02]  /*36470*/  LOP3.LUT R61, R4, 0xffff, RZ, 0xc0, !PT ;  /* 0x0000ffff043d7812 */ /* 0x000fe400078ec0ff */
[----:B------:R-:W-:Y:S02]  /*36480*/  LOP3.LUT R4, R6, 0xffff, RZ, 0xc0, !PT ;  /* 0x0000ffff06047812 */ /* 0x000fe400078ec0ff */
[----:B------:R-:W-:Y:S02]  /*36490*/  LOP3.LUT R7, R7, 0xffff, RZ, 0xc0, !PT ;  /* 0x0000ffff07077812 */ /* 0x000fe400078ec0ff */
[----:B------:R-:W-:Y:S02]  /*364a0*/  PRMT R6, R62, 0x3340, R61 ;  /* 0x000033403e067816 */ /* 0x000fe4000000003d */
[----:B------:R-:W-:Y:S01]  /*364b0*/  PRMT R61, R4, 0x3340, R7 ;  /* 0x00003340043d7816 */ /* 0x000fe20000000007 */
[C---:B------:R-:W-:Y:S01]  /*364c0*/  VIADD R4, R59.reuse, 0xc ;  /* 0x0000000c3b047836 */ /* 0x040fe20000000000 */
[C---:B------:R-:W-:Y:S01]  /*364d0*/  IADD3 R62, PT, PT, R59.reuse, 0xf, RZ ;  /* 0x0000000f3b3e7810 */ /* 0x040fe20007ffe0ff */
[----:B------:R-:W-:Y:S01]  /*364e0*/  VIADD R7, R59, 0xe ;  /* 0x0000000e3b077836 */ /* 0x000fe20000000000 */
[----:B------:R-:W-:-:S02]  /*364f0*/  PRMT R6, R6, 0x5410, R61 ;  /* 0x0000541006067816 */ /* 0x000fc4000000003d */
[----:B------:R-:W-:Y:S01]  /*36500*/  LOP3.LUT R63, R4, 0xffff, RZ, 0xc0, !PT ;  /* 0x0000ffff043f7812 */ /* 0x000fe200078ec0ff */
[----:B------:R-:W-:Y:S01]  /*36510*/  VIADD R4, R59, 0xd ;  /* 0x0000000d3b047836 */ /* 0x000fe20000000000 */
[----:B------:R-:W-:Y:S02]  /*36520*/  LOP3.LUT R66, R7, 0xffff, RZ, 0xc0, !PT ;  /* 0x0000ffff07427812 */ /* 0x000fe400078ec0ff */
[----:B------:R-:W-:Y:S01]  /*36530*/  LOP3.LUT R7, R62, 0xffff, RZ, 0xc0, !PT ;  /* 0x0000ffff3e077812 */ /* 0x000fe200078ec0ff */
[----:B------:R-:W-:Y:S01]  /*36540*/  VIADD R62, R59, 0x2 ;  /* 0x000000023b3e7836 */ /* 0x000fe20000000000 */
[----:B------:R-:W-:Y:S02]  /*36550*/  LOP3.LUT R4, R4, 0xffff, RZ, 0xc0, !PT ;  /* 0x0000ffff04047812 */ /* 0x000fe400078ec0ff */
[----:B------:R-:W-:Y:S02]  /*36560*/  PRMT R7, R66, 0x3340, R7 ;  /* 0x0000334042077816 */ /* 0x000fe40000000007 */
[----:B------:R-:W-:Y:S01]  /*36570*/  PRMT R4, R63, 0x3340, R4 ;  /* 0x000033403f047816 */ /* 0x000fe20000000004 */
[----:B------:R-:W-:Y:S01]  /*36580*/  VIADD R63, R59, 0x3 ;  /* 0x000000033b3f7836 */ /* 0x000fe20000000000 */
[----:B------:R-:W-:-:S02]  /*36590*/  LOP3.LUT R67, R62, 0xffff, RZ, 0xc0, !PT ;  /* 0x0000ffff3e437812 */ /* 0x000fc400078ec0ff */
[----:B------:R-:W-:Y:S02]  /*365a0*/  PRMT R7, R4, 0x5410, R7 ;  /* 0x0000541004077816 */ /* 0x000fe40000000007 */
[----:B------:R-:W-:Y:S01]  /*365b0*/  LOP3.LUT R62, R63, 0xffff, RZ, 0xc0, !PT ;  /* 0x0000ffff3f3e7812 */ /* 0x000fe200078ec0ff */
[----:B------:R-:W-:-:S03]  /*365c0*/  VIADD R63, R59, 0x1 ;  /* 0x000000013b3f7836 */ /* 0x000fc60000000000 */
[----:B------:R-:W-:Y:S02]  /*365d0*/  PRMT R62, R67, 0x3340, R62 ;  /* 0x00003340433e7816 */ /* 0x000fe4000000003e */
[----:B------:R-:W-:-:S04]  /*365e0*/  LOP3.LUT R64, R63, 0xffff, RZ, 0xc0, !PT ;  /* 0x0000ffff3f407812 */ /* 0x000fc800078ec0ff */
[----:B------:R-:W-:-:S04]  /*365f0*/  PRMT R61, R59, 0x3340, R64 ;  /* 0x000033403b3d7816 */ /* 0x000fc80000000040 */
[----:B------:R-:W-:Y:S01]  /*36600*/  PRMT R4, R61, 0x5410, R62 ;  /* 0x000054103d047816 */ /* 0x000fe2000000003e */
[----:B------:R-:W-:Y:S02]  /*36610*/  IMAD.IADD R61, R1, 0x1, R59 ;  /* 0x00000001013d7824 */ /* 0x000fe400078e023b */
[----:B------:R-:W-:-:S03]  /*36620*/  VIADD R59, R59, 0x10 ;  /* 0x000000103b3b7836 */ /* 0x000fc60000000000 */
[----:B------:R3:W-:Y:S02]  /*36630*/  STL.128 [R61], R4 ;  /* 0x000000043d007387 */ /* 0x0007e40000100c00 */
[----:B------:R-:W-:-:S13]  /*36640*/  ISETP.NE.AND P2, PT, R59, R60, PT ;  /* 0x0000003c3b00720c */ /* 0x000fda0003f45270 */
[----:B------:R-:W-:Y:S05]  /*36650*/  @P2 BRA `(.L_x_1084) ;  /* 0xfffffffc00442947 */ /* 0x000fea000383ffff */
.L_x_1083:
[----:B------:R-:W-:Y:S05]  /*36660*/  BSYNC.RECONVERGENT B4 ;  /* 0x0000000000047941 */ /* 0x000fea0003800200 */
.L_x_1082:
[----:B------:R-:W-:-:S13]  /*36670*/  ISETP.NE.AND P2, PT, R65, RZ, PT ;  /* 0x000000ff4100720c */ /* 0x000fda0003f45270 */
[----:B------:R-:W-:Y:S05]  /*36680*/  @!P2 BRA `(.L_x_1081) ;  /* 0x0000000000c8a947 */ /* 0x000fea0003800000 */
[----:B------:R-:W-:Y:S01]  /*36690*/  ISETP.GE.U32.AND P2, PT, R65, 0x8, PT ;  /* 0x000000084100780c */ /* 0x000fe20003f46070 */
[----:B------:R-:W-:Y:S01]  /*366a0*/  BSSY.RECONVERGENT B4, `(.L_x_1085) ;  /* 0x0000014000047945 */ /* 0x000fe20003800200 */
[----:B------:R-:W-:-:S11]  /*366b0*/  LOP3.LUT R64, R56, 0x7, RZ, 0xc0, !PT ;  /* 0x0000000738407812 */ /* 0x000fd600078ec0ff */
[----:B------:R-:W-:Y:S05]  /*366c0*/  @!P2 BRA `(.L_x_1086) ;  /* 0x000000000044a947 */ /* 0x000fea0003800000 */
[----:B------:R-:W-:Y:S01]  /*366d0*/  IMAD.IADD R63, R1, 0x1, R60 ;  /* 0x00000001013f7824 */ /* 0x000fe200078e023c */
[C---:B--23--:R-:W-:Y:S01]  /*366e0*/  IADD3 R5, PT, PT, R60.reuse, 0x2, RZ ;  /* 0x000000023c057810 */ /* 0x04cfe20007ffe0ff */
        /* <DEDUP_REMOVED lines=15> */
.L_x_1086:
[----:B------:R-:W-:Y:S05]  /*367e0*/  BSYNC.RECONVERGENT B4 ;  /* 0x0000000000047941 */ /* 0x000fea0003800200 */
.L_x_1085:
[----:B------:R-:W-:-:S13]  /*367f0*/  ISETP.NE.AND P2, PT, R64, RZ, PT ;  /* 0x000000ff4000720c */ /* 0x000fda0003f45270 */
[----:B------:R-:W-:Y:S05]  /*36800*/  @!P2 BRA `(.L_x_1081) ;  /* 0x000000000068a947 */ /* 0x000fea0003800000 */
[----:B------:R-:W-:Y:S01]  /*36810*/  ISETP.GE.U32.AND P2, PT, R64, 0x4, PT ;  /* 0x000000044000780c */ /* 0x000fe20003f46070 */
[----:B------:R-:W-:Y:S01]  /*36820*/  BSSY.RECONVERGENT B4, `(.L_x_1087) ;  /* 0x000000c000047945 */ /* 0x000fe20003800200 */
[----:B---34-:R-:W-:-:S11]  /*36830*/  LOP3.LUT R7, R56, 0x3, RZ, 0xc0, !PT ;  /* 0x0000000338077812 */ /* 0x018fd600078ec0ff */
[----:B------:R-:W-:Y:S05]  /*36840*/  @!P2 BRA `(.L_x_1088) ;  /* 0x000000000024a947 */ /* 0x000fea0003800000 */
[----:B--2---:R-:W-:Y:S01]  /*36850*/  IMAD.IADD R5, R1, 0x1, R60 ;  /* 0x0000000101057824 */ /* 0x004fe200078e023c */
        /* <DEDUP_REMOVED lines=8> */
.L_x_1088:
[----:B------:R-:W-:Y:S05]  /*368e0*/  BSYNC.RECONVERGENT B4 ;  /* 0x0000000000047941 */ /* 0x000fea0003800200 */
.L_x_1087:
[----:B------:R-:W-:-:S13]  /*368f0*/  ISETP.NE.AND P2, PT, R7, RZ, PT ;  /* 0x000000ff0700720c */ /* 0x000fda0003f45270 */
[----:B------:R-:W-:Y:S05]  /*36900*/  @!P2 BRA `(.L_x_1081) ;  /* 0x000000000028a947 */ /* 0x000fea0003800000 */
[----:B--23--:R-:W-:Y:S01]  /*36910*/  IMAD.IADD R5, R1, 0x1, R60 ;  /* 0x0000000101057824 */ /* 0x00cfe200078e023c */
        /* <DEDUP_REMOVED lines=9> */
.L_x_1081:
[----:B------:R-:W-:Y:S05]  /*369b0*/  BSYNC.RECONVERGENT B2 ;  /* 0x0000000000027941 */ /* 0x000fea0003800200 */
.L_x_1080:
[----:B------:R-:W-:Y:S05]  /*369c0*/  BRA `(.L_x_1089) ;  /* 0xffffffcc001c7947 */ /* 0x000fea000383ffff */
.L_x_1000:
[----:B------:R-:W-:-:S13]  /*369d0*/  ISETP.GT.AND P0, PT, R43, RZ, PT ;  /* 0x000000ff2b00720c */ /* 0x000fda0003f04270 */
[----:B------:R-:W-:Y:S05]  /*369e0*/  @!P0 BRA `(.L_x_1090) ;  /* 0x0000000400948947 */ /* 0x000fea0003800000 */
[----:B------:R-:W-:Y:S02]  /*369f0*/  IMAD.IADD R4, R19, 0x1, R42 ;  /* 0x0000000113047824 */ /* 0x000fe400078e022a */
[----:B------:R-:W-:Y:S01]  /*36a00*/  HFMA2 R6, -RZ, RZ, 0, 0 ;  /* 0x00000000ff067431 */ /* 0x000fe200000001ff */
[----:B------:R-:W-:Y:S02]  /*36a10*/  LOP3.LUT P2, RZ, R55, 0xf, RZ, 0xc0, !PT ;  /* 0x0000000f37ff7812 */ /* 0x000fe4000784c0ff */
[----:B------:R-:W-:-:S13]  /*36a20*/  ISETP.GT.U32.AND P0, PT, R4, -0x10, PT ;  /* 0xfffffff00400780c */ /* 0x000fda0003f04070 */
[----:B------:R-:W-:Y:S05]  /*36a30*/  @P0 BRA `(.L_x_1091) ;  /* 0x0000000000cc0947 */ /* 0x000fea0003800000 */
[----:B------:R-:W-:Y:S01]  /*36a40*/  LOP3.LUT R6, R55, 0xfffffff0, RZ, 0xc0, !PT ;  /* 0xfffffff037067812 */ /* 0x000fe200078ec0ff */
[----:B------:R-:W-:-:S07]  /*36a50*/  IMAD.MOV.U32 R7, RZ, RZ, RZ ;  /* 0x000000ffff077224 */ /* 0x000fce00078e00ff */
.L_x_1092:
[C---:B--2---:R-:W-:Y:S01]  /*36a60*/  VIADD R4, R7.reuse, 0x4 ;  /* 0x0000000407047836 */ /* 0x044fe20000000000 */
        /* <DEDUP_REMOVED lines=9> */
[----:B------:R-:W-:Y:S01]  /*36b00*/  PRMT R4, R37, 0x3340, R4 ;  /* 0x0000334025047816 */ /* 0x000fe20000000004 */
        /* <DEDUP_REMOVED lines=38> */
.L_x_1091:
[----:B------:R-:W-:Y:S05]  /*36d70*/  @!P2 BRA `(.L_x_1090) ;  /* 0x0000000000b0a947 */ /* 0x000fea0003800000 */
[----:B------:R-:W-:Y:S02]  /*36d80*/  ISETP.GE.U32.AND P0, PT, R52, 0x7, PT ;  /* 0x000000073400780c */ /* 0x000fe40003f06070 */
[----:B------:R-:W-:-:S11]  /*36d90*/  LOP3.LUT P2, RZ, R51, 0x7, RZ, 0xc0, !PT ;  /* 0x0000000733ff7812 */ /* 0x000fd6000784c0ff */
[----:B------:R-:W-:Y:S05]  /*36da0*/  @!P0 BRA `(.L_x_1093) ;  /* 0x0000000000448947 */ /* 0x000fea0003800000 */
[----:B------:R-:W-:Y:S01]  /*36db0*/  IMAD.IADD R52, R1, 0x1, R6 ;  /* 0x0000000101347824 */ /* 0x000fe200078e0206 */
[C---:B--2---:R-:W-:Y:S01]  /*36dc0*/  IADD3 R43, PT, PT, R6.reuse, 0x5, RZ ;  /* 0x00000005062b7810 */ /* 0x044fe20007ffe0ff */
        /* <DEDUP_REMOVED lines=15> */
.L_x_1093:
[----:B------:R-:W-:Y:S05]  /*36ec0*/  @!P2 BRA `(.L_x_1090) ;  /* 0x00000000005ca947 */ /* 0x000fea0003800000 */
[----:B------:R-:W-:Y:S02]  /*36ed0*/  ISETP.GE.U32.AND P2, PT, R54, 0x3, PT ;  /* 0x000000033600780c */ /* 0x000fe40003f46070 */
[----:B------:R-:W-:-:S04]  /*36ee0*/  LOP3.LUT R58, R58, 0x3, RZ, 0xc0, !PT ;  /* 0x000000033a3a7812 */ /* 0x000fc800078ec0ff */
[----:B------:R-:W-:-:S07]  /*36ef0*/  ISETP.NE.AND P0, PT, R58, RZ, PT ;  /* 0x000000ff3a00720c */ /* 0x000fce0003f05270 */
[----:B------:R-:W-:Y:S06]  /*36f00*/  @!P2 BRA `(.L_x_1094) ;  /* 0x000000000024a947 */ /* 0x000fec0003800000 */
[----:B--23--:R-:W-:Y:S02]  /*36f10*/  IMAD.IADD R5, R1, 0x1, R6 ;  /* 0x0000000101057824 */ /* 0x00cfe400078e0206 */
        /* <DEDUP_REMOVED lines=8> */
.L_x_1094:
[----:B------:R-:W-:Y:S05]  /*36fa0*/  @!P0 BRA `(.L_x_1090) ;  /* 0x0000000000248947 */ /* 0x000fea0003800000 */
[----:B--234-:R-:W-:Y:S01]  /*36fb0*/  IMAD.IADD R5, R1, 0x1, R6 ;  /* 0x0000000101057824 */ /* 0x01cfe200078e0206 */
[----:B------:R-:W-:-:S04]  /*36fc0*/  ISETP.NE.AND P0, PT, R58, 0x1, PT ;  /* 0x000000013a00780c */ /* 0x000fc80003f05270 */
[----:B------:R2:W-:Y:S09]  /*36fd0*/  STL.U8 [R5+0x14], R6 ;  /* 0x0000140605007387 */ /* 0x0005f20000100000 */
[----:B------:R-:W-:Y:S05]  /*36fe0*/  @!P0 BRA `(.L_x_1090) ;  /* 0x0000000000148947 */ /* 0x000fea0003800000 */
[----:B------:R-:W-:Y:S01]  /*36ff0*/  ISETP.NE.AND P0, PT, R58, 0x2, PT ;  /* 0x000000023a00780c */ /* 0x000fe20003f05270 */
[----:B------:R-:W-:-:S05]  /*37000*/  VIADD R4, R6, 0x1 ;  /* 0x0000000106047836 */ /* 0x000fca0000000000 */
[----:B------:R3:W-:Y:S07]  /*37010*/  STL.U8 [R5+0x15], R4 ;  /* 0x0000150405007387 */ /* 0x0007ee0000100000 */
[----:B--2---:R-:W-:-:S05]  /*37020*/  @P0 VIADD R6, R6, 0x2 ;  /* 0x0000000206060836 */ /* 0x004fca0000000000 */
[----:B------:R3:W-:Y:S02]  /*37030*/  @P0 STL.U8 [R5+0x16], R6 ;  /* 0x0000160605000387 */ /* 0x0007e40000100000 */
.L_x_1090:
[----:B--234-:R-:W2:Y:S01]  /*37040*/  LDC R5, c[0x3][0x1b3c] ;  /* 0x00c6cf00ff057b82 */ /* 0x01cea20000000800 */
[----:B------:R-:W-:Y:S01]  /*37050*/  IMAD.MOV.U32 R52, RZ, RZ, RZ ;  /* 0x000000ffff347224 */ /* 0x000fe200078e00ff */
[----:B--2---:R-:W-:-:S13]  /*37060*/  ISETP.GT.AND P0, PT, R5, RZ, PT ;  /* 0x000000ff0500720c */ /* 0x004fda0003f04270 */
        /* <DEDUP_REMOVED lines=11> */
[----:B------:R-:W-:Y:S02]  /*37120*/  PLOP3.LUT P0, PT, PT, PT, PT, 0x8, 0x80 ;  /* 0x000000000080781c */ /* 0x000fe40003f0e170 */
[----:B------:R-:W-:-:S11]  /*37130*/  IADD3 R7, PT, PT, R12, -0xc, RZ ;  /* 0xfffffff40c077810 */ /* 0x000fd60007ffe0ff */
.L_x_1099:
[----:B------:R-:W-:-:S05]  /*37140*/  IMAD.IADD R58, R1, 0x1, R4 ;  /* 0x00000001013a7824 */ /* 0x000fca00078e0204 */
[----:B--2---:R-:W2:Y:S02]  /*37150*/  LDL R6, [R58+0x14] ;  /* 0x000014003a067983 */ /* 0x004ea40000100800 */
        /* <DEDUP_REMOVED lines=33> */
[----:B--2---:R-:W-:Y:S01]  /*37370*/  IMAD.IADD R58, R1, 0x1, R50 ;  /* 0x00000001013a7824 */ /* 0x004fe200078e0232 */
        /* <DEDUP_REMOVED lines=21> */
[----:B------:R-:W3:Y:S01]  /*374d0*/  LDL.U8 R51, [R55+0x4065] ;  /* 0x0040650037337983 */ /* 0x000ee20000100000 */
[----:B------:R-:W-:-:S03]  /*374e0*/  IMAD.IADD R58, R1, 0x1, R50 ;  /* 0x00000001013a7824 */ /* 0x000fc600078e0232 */
[----:B------:R-:W3:Y:S04]  /*374f0*/  LDL.U8 R50, [R57+0x4065] ;  /* 0x0040650039327983 */ /* 0x000ee80000100000 */
[----:B------:R-:W4:Y:S04]  /*37500*/  LDL.U8 R6, [R59+0x4065] ;  /* 0x004065003b067983 */ /* 0x000f280000100000 */
[----:B--2---:R-:W4:Y:S01]  /*37510*/  LDL.U8 R37, [R58+0x4065] ;  /* 0x004065003a257983 */ /* 0x004f220000100000 */
[----:B---3--:R-:W-:Y:S02]  /*37520*/  PRMT R51, R51, 0x3340, R50 ;  /* 0x0000334033337816 */ /* 0x008fe40000000032 */
[----:B----4-:R-:W-:-:S02]  /*37530*/  PRMT R6, R37, 0x3340, R6 ;  /* 0x0000334025067816 */ /* 0x010fc40000000006 */
        /* <DEDUP_REMOVED lines=12> */
[C---:B--2---:R-:W-:Y:S02]  /*37600*/  IMAD.IADD R43, R1.reuse, 0x1, R50 ;  /* 0x00000001012b7824 */ /* 0x044fe400078e0232 */
[C---:B------:R-:W-:Y:S01]  /*37610*/  IMAD.IADD R54, R1.reuse, 0x1, R54 ;  /* 0x0000000101367824 */ /* 0x040fe200078e0236 */
[C---:B------:R-:W-:Y:S01]  /*37620*/  IADD3 R55, PT, PT, R1.reuse, R6, RZ ;  /* 0x0000000601377210 */ /* 0x040fe20007ffe0ff */
[----:B------:R-:W-:-:S02]  /*37630*/  IMAD.IADD R52, R1, 0x1, R52 ;  /* 0x0000000101347824 */ /* 0x000fc400078e0234 */
[----:B------:R-:W2:Y:S04]  /*37640*/  LDL.U8 R43, [R43+0x4065] ;  /* 0x004065002b2b7983 */ /* 0x000ea80000100000 */
[----:B------:R-:W3:Y:S04]  /*37650*/  LDL.U8 R51, [R54+0x4065] ;  /* 0x0040650036337983 */ /* 0x000ee80000100000 */
[----:B------:R-:W3:Y:S04]  /*37660*/  LDL.U8 R50, [R52+0x4065] ;  /* 0x0040650034327983 */ /* 0x000ee80000100000 */
[----:B------:R-:W2:Y:S01]  /*37670*/  LDL.U8 R6, [R55+0x4065] ;  /* 0x0040650037067983 */ /* 0x000ea20000100000 */
[----:B------:R-:W-:-:S05]  /*37680*/  VIADD R4, R4, 0x10 ;  /* 0x0000001004047836 */ /* 0x000fca0000000000 */
[----:B------:R-:W-:Y:S02]  /*37690*/  ISETP.GE.AND P2, PT, R4, R7, PT ;  /* 0x000000070400720c */ /* 0x000fe40003f46270 */
[----:B---3--:R-:W-:Y:S02]  /*376a0*/  PRMT R51, R51, 0x3340, R50 ;  /* 0x0000334033337816 */ /* 0x008fe40000000032 */
[----:B--2---:R-:W-:-:S04]  /*376b0*/  PRMT R6, R43, 0x3340, R6 ;  /* 0x000033402b067816 */ /* 0x004fc80000000006 */
[----:B------:R-:W-:-:S05]  /*376c0*/  PRMT R6, R51, 0x5410, R6 ;  /* 0x0000541033067816 */ /* 0x000fca0000000006 */
[----:B------:R2:W-:Y:S01]  /*376d0*/  STL [R37+0x28], R6 ;  /* 0x0000280625007387 */ /* 0x0005e20000100800 */
[----:B------:R-:W-:Y:S05]  /*376e0*/  @!P2 BRA `(.L_x_1099) ;  /* 0xfffffff80094a947 */ /* 0x000fea000383ffff */
[----:B--2---:R-:W-:-:S07]  /*376f0*/  IMAD.MOV.U32 R6, RZ, RZ, R12 ;  /* 0x000000ffff067224 */ /* 0x004fce00078e000c */
.L_x_1098:
        /* <DEDUP_REMOVED lines=39> */
[----:B------:R-:W3:Y:S04]  /*37970*/  LDL.U8 R50, [R54+0x4065] ;  /* 0x0040650036327983 */ /* 0x000ee80000100000 */
[----:B--2---:R-:W3:Y:S04]  /*37980*/  LDL.U8 R37, [R52+0x4065] ;  /* 0x0040650034257983 */ /* 0x004ee80000100000 */
[----:B------:R-:W2:Y:S04]  /*37990*/  LDL.U8 R6, [R43+0x4065] ;  /* 0x004065002b067983 */ /* 0x000ea80000100000 */
[----:B------:R-:W2:Y:S01]  /*379a0*/  LDL.U8 R7, [R7+0x4065] ;  /* 0x0040650007077983 */ /* 0x000ea20000100000 */
[----:B------:R-:W-:Y:S01]  /*379b0*/  PLOP3.LUT P0, PT, PT, PT, PT, 0x8, 0x80 ;  /* 0x000000000080781c */ /* 0x000fe20003f0e170 */
[----:B------:R-:W-:Y:S01]  /*379c0*/  VIADD R4, R4, 0x8 ;  /* 0x0000000804047836 */ /* 0x000fe20000000000 */
[----:B---3--:R-:W-:-:S02]  /*379d0*/  PRMT R37, R50, 0x3340, R37 ;  /* 0x0000334032257816 */ /* 0x008fc40000000025 */
[----:B--2---:R-:W-:-:S04]  /*379e0*/  PRMT R6, R7, 0x3340, R6 ;  /* 0x0000334007067816 */ /* 0x004fc80000000006 */
[----:B------:R-:W-:Y:S01]  /*379f0*/  PRMT R37, R37, 0x5410, R6 ;  /* 0x0000541025257816 */ /* 0x000fe20000000006 */
[----:B------:R-:W-:-:S04]  /*37a00*/  IMAD.MOV.U32 R6, RZ, RZ, R12 ;  /* 0x000000ffff067224 */ /* 0x000fc800078e000c */
[----:B------:R2:W-:Y:S03]  /*37a10*/  STL [R56+0x28], R37 ;  /* 0x0000282538007387 */ /* 0x0005e60000100800 */
.L_x_1100:
[----:B------:R-:W-:-:S13]  /*37a20*/  ISETP.EQ.AND P2, PT, R4, R12, PT ;  /* 0x0000000c0400720c */ /* 0x000fda0003f42270 */
[----:B------:R-:W-:Y:S05]  /*37a30*/  @!P0 BRA P2, `(.L_x_1096) ;  /* 0x0000000000688947 */ /* 0x000fea0001000000 */
.L_x_1097:
[----:B---3--:R-:W-:-:S05]  /*37a40*/  IADD3 R51, PT, PT, R1, R4, RZ ;  /* 0x0000000401337210 */ /* 0x008fca0007ffe0ff */
[----:B------:R-:W3:Y:S02]  /*37a50*/  LDL R6, [R51+0x14] ;  /* 0x0000140033067983 */ /* 0x000ee40000100800 */
[C---:B---3--:R-:W-:Y:S02]  /*37a60*/  PRMT R50, R6.reuse, 0x7772, RZ ;  /* 0x0000777206327816 */ /* 0x048fe400000000ff */
        /* <DEDUP_REMOVED lines=11> */
[----:B------:R-:W3:Y:S04]  /*37b20*/  LDL.U8 R50, [R54+0x4065] ;  /* 0x0040650036327983 */ /* 0x000ee80000100000 */
[----:B--2---:R-:W3:Y:S04]  /*37b30*/  LDL.U8 R37, [R52+0x4065] ;  /* 0x0040650034257983 */ /* 0x004ee80000100000 */
[----:B------:R-:W2:Y:S04]  /*37b40*/  LDL.U8 R6, [R43+0x4065] ;  /* 0x004065002b067983 */ /* 0x000ea80000100000 */
        /* <DEDUP_REMOVED lines=8> */
[----:B---3--:R-:W-:-:S07]  /*37bd0*/  IMAD.MOV.U32 R6, RZ, RZ, R12 ;  /* 0x000000ffff067224 */ /* 0x008fce00078e000c */
.L_x_1096:
[----:B------:R-:W-:-:S13]  /*37be0*/  ISETP.NE.AND P0, PT, R13, RZ, PT ;  /* 0x000000ff0d00720c */ /* 0x000fda0003f05270 */
[----:B------:R-:W-:Y:S05]  /*37bf0*/  @!P0 BRA `(.L_x_1101) ;  /* 0x0000000000448947 */ /* 0x000fea0003800000 */
[----:B------:R-:W-:-:S05]  /*37c00*/  IMAD.IADD R7, R1, 0x1, R6 ;  /* 0x0000000101077824 */ /* 0x000fca00078e0206 */
[----:B------:R-:W3:Y:S02]  /*37c10*/  LDL.U8 R4, [R7+0x14] ;  /* 0x0000140007047983 */ /* 0x000ee40000100000 */
[----:B---3--:R-:W-:-:S06]  /*37c20*/  IADD3 R4, PT, PT, R1, R4, RZ ;  /* 0x0000000401047210 */ /* 0x008fcc0007ffe0ff */
[----:B------:R-:W3:Y:S01]  /*37c30*/  LDL.U8 R4, [R4+0x4065] ;  /* 0x0040650004047983 */ /* 0x000ee20000100000 */
[----:B------:R-:W-:-:S03]  /*37c40*/  ISETP.NE.AND P0, PT, R13, 0x1, PT ;  /* 0x000000010d00780c */ /* 0x000fc60003f05270 */
[----:B---3--:R3:W-:Y:S10]  /*37c50*/  STL.U8 [R7+0x28], R4 ;  /* 0x0000280407007387 */ /* 0x0087f40000100000 */
[----:B------:R-:W-:Y:S05]  /*37c60*/  @!P0 BRA `(.L_x_1101) ;  /* 0x0000000000288947 */ /* 0x000fea0003800000 */
[----:B---3--:R-:W3:Y:S02]  /*37c70*/  LDL.U8 R4, [R7+0x15] ;  /* 0x0000150007047983 */ /* 0x008ee40000100000 */
[----:B---3--:R-:W-:-:S06]  /*37c80*/  IMAD.IADD R4, R1, 0x1, R4 ;  /* 0x0000000101047824 */ /* 0x008fcc00078e0204 */
[----:B------:R-:W3:Y:S01]  /*37c90*/  LDL.U8 R4, [R4+0x4065] ;  /* 0x0040650004047983 */ /* 0x000ee20000100000 */
[----:B------:R-:W-:-:S03]  /*37ca0*/  ISETP.NE.AND P0, PT, R13, 0x2, PT ;  /* 0x000000020d00780c */ /* 0x000fc60003f05270 */
[----:B---3--:R4:W-:Y:S10]  /*37cb0*/  STL.U8 [R7+0x29], R4 ;  /* 0x0000290407007387 */ /* 0x0089f40000100000 */
[----:B------:R-:W-:Y:S05]  /*37cc0*/  @!P0 BRA `(.L_x_1101) ;  /* 0x0000000000108947 */ /* 0x000fea0003800000 */
[----:B----4-:R-:W3:Y:S02]  /*37cd0*/  LDL.U8 R4, [R7+0x16] ;  /* 0x0000160007047983 */ /* 0x010ee40000100000 */
[----:B---3--:R-:W-:-:S06]  /*37ce0*/  IMAD.IADD R4, R1, 0x1, R4 ;  /* 0x0000000101047824 */ /* 0x008fcc00078e0204 */
[----:B------:R-:W3:Y:S04]  /*37cf0*/  LDL.U8 R4, [R4+0x4065] ;  /* 0x0040650004047983 */ /* 0x000ee80000100000 */
[----:B---3--:R3:W-:Y:S02]  /*37d00*/  STL.U8 [R7+0x2a], R4 ;  /* 0x00002a0407007387 */ /* 0x0087e40000100000 */
.L_x_1101:
[----:B------:R-:W-:Y:S01]  /*37d10*/  ISETP.GE.U32.AND P0, PT, R5, 0x10, PT ;  /* 0x000000100500780c */ /* 0x000fe20003f06070 */
[----:B---34-:R-:W-:Y:S02]  /*37d20*/  IMAD.MOV.U32 R4, RZ, RZ, RZ ;  /* 0x000000ffff047224 */ /* 0x018fe400078e00ff */
[----:B------:R-:W-:-:S10]  /*37d30*/  IMAD.MOV.U32 R52, RZ, RZ, RZ ;  /* 0x000000ffff347224 */ /* 0x000fd400078e00ff */
[----:B------:R-:W-:Y:S05]  /*37d40*/  @!P0 BRA `(.L_x_1102) ;  /* 0x0000000400488947 */ /* 0x000fea0003800000 */
[----:B------:R-:W-:Y:S02]  /*37d50*/  IMAD.MOV.U32 R50, RZ, RZ, RZ ;  /* 0x000000ffff327224 */ /* 0x000fe400078e00ff */
[----:B------:R-:W-:-:S07]  /*37d60*/  IMAD.MOV.U32 R52, RZ, RZ, RZ ;  /* 0x000000ffff347224 */ /* 0x000fce00078e00ff */
.L_x_1103:
[----:B------:R-:W-:-:S05]  /*37d70*/  IMAD.IADD R54, R1, 0x1, R50 ;  /* 0x0000000101367824 */ /* 0x000fca00078e0232 */
[----:B------:R-:W3:Y:S04]  /*37d80*/  LDL.64 R4, [R54+0x28] ;  /* 0x0000280036047983 */ /* 0x000ee80000100a00 */
[----:B------:R-:W2:Y:S01]  /*37d90*/  LDL.64 R6, [R54+0x30] ;  /* 0x0000300036067983 */ /* 0x000ea20000100a00 */
[C---:B---3--:R-:W-:Y:S02]  /*37da0*/  PRMT R61, R4.reuse, 0x7770, RZ ;  /* 0x00007770043d7816 */ /* 0x048fe400000000ff */
[C---:B------:R-:W-:Y:S02]  /*37db0*/  PRMT R55, R4.reuse, 0x7771, RZ ;  /* 0x0000777104377816 */ /* 0x040fe400000000ff */
[C---:B------:R-:W-:Y:S02]  /*37dc0*/  PRMT R59, R4.reuse, 0x7772, RZ ;  /* 0x00007772043b7816 */ /* 0x040fe400000000ff */
[----:B------:R-:W-:Y:S01]  /*37dd0*/  PRMT R43, R4, 0x7773, RZ ;  /* 0x00007773042b7816 */ /* 0x000fe200000000ff */
[----:B------:R-:W-:Y:S01]  /*37de0*/  HFMA2 R4, -RZ, RZ, 0, 4.291534423828125e-06 ;  /* 0x00000048ff047431 */ /* 0x000fe200000001ff */
[----:B------:R-:W-:-:S02]  /*37df0*/  PRMT R57, R5, 0x7770, RZ ;  /* 0x0000777005397816 */ /* 0x000fc400000000ff */
[C---:B------:R-:W-:Y:S02]  /*37e00*/  PRMT R58, R5.reuse, 0x7771, RZ ;  /* 0x00007771053a7816 */ /* 0x040fe400000000ff */
[----:B------:R-:W-:Y:S02]  /*37e10*/  PRMT R51, R5, 0x7772, RZ ;  /* 0x0000777205337816 */ /* 0x000fe400000000ff */
[C---:B--2---:R-:W-:Y:S02]  /*37e20*/  PRMT R37, R6.reuse, 0x7770, RZ ;  /* 0x0000777006257816 */ /* 0x044fe400000000ff */
        /* <DEDUP_REMOVED lines=20> */
[--C-:B------:R-:W-:Y:S02]  /*37f70*/  IMAD R69, R69, 0xa8, R4.reuse ;  /* 0x000000a845457824 */ /* 0x100fe400078e0204 */
[----:B------:R-:W-:-:S02]  /*37f80*/  IMAD R6, R6, 0xa8, R4 ;  /* 0x000000a806067824 */ /* 0x000fc400078e0204 */
[--C-:B------:R-:W-:Y:S02]  /*37f90*/  IMAD R54, R54, 0xa8, R4.reuse ;  /* 0x000000a836367824 */ /* 0x100fe400078e0204 */
[----:B------:R-:W-:Y:S02]  /*37fa0*/  IMAD R56, R56, 0xa8, R4 ;  /* 0x000000a838387824 */ /* 0x000fe400078e0204 */
[C---:B------:R-:W-:Y:S02]  /*37fb0*/  IMAD R4, R50.reuse, 0x4, R61 ;  /* 0x0000000432047824 */ /* 0x040fe400078e023d */
[C---:B------:R-:W-:Y:S01]  /*37fc0*/  IMAD R61, R50.reuse, 0x4, R55 ;  /* 0x00000004323d7824 */ /* 0x040fe200078e0237 */
[C---:B------:R-:W-:Y:S01]  /*37fd0*/  LEA R56, R50.reuse, R56, 0x2 ;  /* 0x0000003832387211 */ /* 0x040fe200078e10ff */
[C---:B------:R-:W-:Y:S02]  /*37fe0*/  IMAD R58, R50.reuse, 0x4, R59 ;  /* 0x00000004323a7824 */ /* 0x040fe400078e023b */
[C---:B------:R-:W-:Y:S01]  /*37ff0*/  IMAD R66, R50.reuse, 0x4, R43 ;  /* 0x0000000432427824 */ /* 0x040fe200078e022b */
[----:B------:R-:W2:Y:S01]  /*38000*/  LDC R4, c[0x3][R4+0x4] ;  /* 0x00c0010004047b82 */ /* 0x000ea20000000800 */
[----:B------:R-:W-:-:S02]  /*38010*/  IMAD R60, R50, 0x4, R57 ;  /* 0x00000004323c7824 */ /* 0x000fc400078e0239 */
[C---:B------:R-:W-:Y:S02]  /*38020*/  IMAD R68, R50.reuse, 0x4, R7 ;  /* 0x0000000432447824 */ /* 0x040fe400078e0207 */
[C---:B------:R-:W-:Y:S01]  /*38030*/  IMAD R62, R50.reuse, 0x4, R51 ;  /* 0x00000004323e7824 */ /* 0x040fe200078e0233 */
[C---:B------:R-:W-:Y:S01]  /*38040*/  LEA R51, R50.reuse, R5, 0x2 ;  /* 0x0000000532337211 */ /* 0x040fe200078e10ff */
[C---:B------:R-:W-:Y:S01]  /*38050*/  IMAD R64, R50.reuse, 0x4, R37 ;  /* 0x0000000432407824 */ /* 0x040fe200078e0225 */
[----:B------:R-:W2:Y:S01]  /*38060*/  LDC R43, c[0x3][R61+0x8] ;  /* 0x00c002003d2b7b82 */ /* 0x000ea20000000800 */
[C---:B------:R-:W-:Y:S02]  /*38070*/  IMAD R63, R50.reuse, 0x4, R63 ;  /* 0x00000004323f7824 */ /* 0x040fe400078e023f */
[C---:B------:R-:W-:Y:S02]  /*38080*/  IMAD R55, R50.reuse, 0x4, R67 ;  /* 0x0000000432377824 */ /* 0x040fe400078e0243 */
[----:B------:R-:W-:-:S02]  /*38090*/  IMAD R65, R50, 0x4, R65 ;  /* 0x0000000432417824 */ /* 0x000fc400078e0241 */
[C---:B------:R-:W-:Y:S01]  /*380a0*/  IMAD R59, R50.reuse, 0x4, R6 ;  /* 0x00000004323b7824 */ /* 0x040fe200078e0206 */
[----:B------:R-:W3:Y:S01]  /*380b0*/  LDC R58, c[0x3][R58+0xc] ;  /* 0x00c003003a3a7b82 */ /* 0x000ee20000000800 */
[C---:B------:R-:W-:Y:S02]  /*380c0*/  IMAD R69, R50.reuse, 0x4, R69 ;  /* 0x0000000432457824 */ /* 0x040fe400078e0245 */
[C---:B------:R-:W-:Y:S02]  /*380d0*/  IMAD R57, R50.reuse, 0x4, R54 ;  /* 0x0000000432397824 */ /* 0x040fe400078e0236 */
[----:B------:R-:W-:-:S03]  /*380e0*/  VIADD R50, R50, 0x10 ;  /* 0x0000001032327836 */ /* 0x000fc60000000000 */
[----:B------:R-:W3:Y:S02]  /*380f0*/  LDC R7, c[0x3][R66+0x10] ;  /* 0x00c0040042077b82 */ /* 0x000ee40000000800 */
[----:B------:R-:W-:-:S06]  /*38100*/  ISETP.NE.AND P0, PT, R50, R16, PT ;  /* 0x000000103200720c */ /* 0x000fcc0003f05270 */
[----:B------:R-:W4:Y:S08]  /*38110*/  LDC R60, c[0x3][R60+0x14] ;  /* 0x00c005003c3c7b82 */ /* 0x000f300000000800 */
[----:B------:R-:W4:Y:S08]  /*38120*/  LDC R5, c[0x3][R68+0x18] ;  /* 0x00c0060044057b82 */ /* 0x000f300000000800 */
[----:B------:R-:W5:Y:S08]  /*38130*/  LDC R62, c[0x3][R62+0x1c] ;  /* 0x00c007003e3e7b82 */ /* 0x000f700000000800 */
[----:B------:R0:W5:Y:S01]  /*38140*/  LDC R37, c[0x3][R51+0x20] ;  /* 0x00c0080033257b82 */ /* 0x0001620000000800 */
[----:B--2---:R-:W-:-:S07]  /*38150*/  IADD3 R4, PT, PT, R43, R4, R52 ;  /* 0x000000042b047210 */ /* 0x004fce0007ffe034 */
[----:B------:R-:W2:Y:S08]  /*38160*/  LDC R64, c[0x3][R64+0x24] ;  /* 0x00c0090040407b82 */ /* 0x000eb00000000800 */
[----:B0-----:R-:W2:Y:S01]  /*38170*/  LDC R51, c[0x3][R63+0x28] ;  /* 0x00c00a003f337b82 */ /* 0x001ea20000000800 */
[----:B---3--:R-:W-:-:S07]  /*38180*/  IADD3 R4, PT, PT, R7, R58, R4 ;  /* 0x0000003a07047210 */ /* 0x008fce0007ffe004 */
[----:B------:R-:W0:Y:S08]  /*38190*/  LDC R6, c[0x3][R65+0x2c] ;  /* 0x00c00b0041067b82 */ /* 0x000e300000000800 */
[----:B------:R-:W0:Y:S01]  /*381a0*/  LDC R55, c[0x3][R55+0x30] ;  /* 0x00c00c0037377b82 */ /* 0x000e220000000800 */
[----:B----4-:R-:W-:-:S07]  /*381b0*/  IADD3 R4, PT, PT, R5, R60, R4 ;  /* 0x0000003c05047210 */ /* 0x010fce0007ffe004 */
[----:B------:R-:W3:Y:S08]  /*381c0*/  LDC R54, c[0x3][R69+0x34] ;  /* 0x00c00d0045367b82 */ /* 0x000ef00000000800 */
[----:B------:R-:W3:Y:S01]  /*381d0*/  LDC R59, c[0x3][R59+0x38] ;  /* 0x00c00e003b3b7b82 */ /* 0x000ee20000000800 */
[----:B-----5:R-:W-:-:S07]  /*381e0*/  IADD3 R4, PT, PT, R37, R62, R4 ;  /* 0x0000003e25047210 */ /* 0x020fce0007ffe004 */
[----:B------:R-:W4:Y:S08]  /*381f0*/  LDC R57, c[0x3][R57+0x3c] ;  /* 0x00c00f0039397b82 */ /* 0x000f300000000800 */
[----:B------:R-:W4:Y:S01]  /*38200*/  LDC R56, c[0x3][R56+0x40] ;  /* 0x00c0100038387b82 */ /* 0x000f220000000800 */
[----:B--2---:R-:W-:-:S04]  /*38210*/  IADD3 R4, PT, PT, R51, R64, R4 ;  /* 0x0000004033047210 */ /* 0x004fc80007ffe004 */
[----:B0-----:R-:W-:-:S04]  /*38220*/  IADD3 R4, PT, PT, R55, R6, R4 ;  /* 0x0000000637047210 */ /* 0x001fc80007ffe004 */
[----:B---3--:R-:W-:-:S04]  /*38230*/  IADD3 R4, PT, PT, R59, R54, R4 ;  /* 0x000000363b047210 */ /* 0x008fc80007ffe004 */
[----:B----4-:R-:W-:Y:S01]  /*38240*/  IADD3 R52, PT, PT, R56, R57, R4 ;  /* 0x0000003938347210 */ /* 0x010fe20007ffe004 */
[----:B------:R-:W-:Y:S06]  /*38250*/  @P0 BRA `(.L_x_1103) ;  /* 0xfffffff800c40947 */ /* 0x000fec000383ffff */
[----:B------:R-:W-:-:S07]  /*38260*/  IMAD.MOV.U32 R4, RZ, RZ, R16 ;  /* 0x000000ffff047224 */ /* 0x000fce00078e0010 */
.L_x_1102:
[----:B------:R-:W-:-:S13]  /*38270*/  ISETP.NE.AND P0, PT, R18, RZ, PT ;  /* 0x000000ff1200720c */ /* 0x000fda0003f05270 */
[----:B------:R-:W-:Y:S05]  /*38280*/  @!P0 BRA `(.L_x_1095) ;  /* 0x0000000400608947 */ /* 0x000fea0003800000 */
[----:B------:R-:W-:Y:S02]  /*38290*/  ISETP.GE.U32.AND P0, PT, R11, 0x7, PT ;  /* 0x000000070b00780c */ /* 0x000fe40003f06070 */
[----:B------:R-:W-:-:S11]  /*382a0*/  ISETP.NE.AND P2, PT, R17, RZ, PT ;  /* 0x000000ff1100720c */ /* 0x000fd60003f45270 */
[----:B------:R-:W-:Y:S05]  /*382b0*/  @!P0 BRA `(.L_x_1104) ;  /* 0x00000000009c8947 */ /* 0x000fea0003800000 */
[----:B------:R-:W-:-:S05]  /*382c0*/  IMAD.IADD R60, R1, 0x1, R4 ;  /* 0x00000001013c7824 */ /* 0x000fca00078e0204 */
[----:B------:R-:W3:Y:S04]  /*382d0*/  LDL.U8 R5, [R60+0x28] ;  /* 0x000028003c057983 */ /* 0x000ee80000100000 */
[----:B------:R-:W4:Y:S04]  /*382e0*/  LDL.U8 R6, [R60+0x29] ;  /* 0x000029003c067983 */ /* 0x000f280000100000 */
[----:B------:R-:W5:Y:S04]  /*382f0*/  LDL.U8 R43, [R60+0x2b] ;  /* 0x00002b003c2b7983 */ /* 0x000f680000100000 */
[----:B--2---:R-:W2:Y:S04]  /*38300*/  LDL.U8 R37, [R60+0x2a] ;  /* 0x00002a003c257983 */ /* 0x004ea80000100000 */
[----:B------:R-:W2:Y:S04]  /*38310*/  LDL.U8 R50, [R60+0x2c] ;  /* 0x00002c003c327983 */ /* 0x000ea80000100000 */
[----:B------:R-:W2:Y:S04]  /*38320*/  LDL.U8 R54, [R60+0x2d] ;  /* 0x00002d003c367983 */ /* 0x000ea80000100000 */
[----:B------:R-:W2:Y:S04]  /*38330*/  LDL.U8 R56, [R60+0x2e] ;  /* 0x00002e003c387983 */ /* 0x000ea80000100000 */
[----:B------:R-:W2:Y:S01]  /*38340*/  LDL.U8 R58, [R60+0x2f] ;  /* 0x00002f003c3a7983 */ /* 0x000ea20000100000 */
[----:B------:R-:W-:-:S04]  /*38350*/  IMAD.MOV.U32 R59, RZ, RZ, 0x48 ;  /* 0x00000048ff3b7424 */ /* 0x000fc800078e00ff */
[--C-:B---3--:R-:W-:Y:S02]  /*38360*/  IMAD R5, R5, 0xa8, R59.reuse ;  /* 0x000000a805057824 */ /* 0x108fe400078e023b */
[----:B----4-:R-:W-:Y:S02]  /*38370*/  IMAD R7, R6, 0xa8, R59 ;  /* 0x000000a806077824 */ /* 0x010fe400078e023b */
[C---:B------:R-:W-:Y:S02]  /*38380*/  IMAD R5, R4.reuse, 0x4, R5 ;  /* 0x0000000404057824 */ /* 0x040fe400078e0205 */
[----:B-----5:R-:W-:Y:S02]  /*38390*/  IMAD R43, R43, 0xa8, R59 ;  /* 0x000000a82b2b7824 */ /* 0x020fe400078e023b */
[C---:B------:R-:W-:Y:S02]  /*383a0*/  IMAD R7, R4.reuse, 0x4, R7 ;  /* 0x0000000404077824 */ /* 0x040fe400078e0207 */
[--C-:B--2---:R-:W-:Y:S01]  /*383b0*/  IMAD R37, R37, 0xa8, R59.reuse ;  /* 0x000000a825257824 */ /* 0x104fe200078e023b */
[----:B------:R-:W-:Y:S01]  /*383c0*/  LEA R43, R4, R43, 0x2 ;  /* 0x0000002b042b7211 */ /* 0x000fe200078e10ff */
[----:B------:R-:W2:Y:S01]  /*383d0*/  LDC R5, c[0x3][R5+0x4] ;  /* 0x00c0010005057b82 */ /* 0x000ea20000000800 */
[----:B------:R-:W-:-:S02]  /*383e0*/  IMAD R51, R50, 0xa8, R59 ;  /* 0x000000a832337824 */ /* 0x000fc400078e023b */
[----:B------:R-:W-:Y:S02]  /*383f0*/  IMAD R37, R4, 0x4, R37 ;  /* 0x0000000404257824 */ /* 0x000fe400078e0225 */
[----:B------:R-:W-:-:S03]  /*38400*/  IMAD R55, R54, 0xa8, R59 ;  /* 0x000000a836377824 */ /* 0x000fc600078e023b */
[----:B------:R-:W2:Y:S01]  /*38410*/  LDC R7, c[0x3][R7+0x8] ;  /* 0x00c0020007077b82 */ /* 0x000ea20000000800 */
[----:B------:R-:W-:Y:S02]  /*38420*/  IMAD R51, R4, 0x4, R51 ;  /* 0x0000000404337824 */ /* 0x000fe400078e0233 */
[----:B------:R-:W-:Y:S02]  /*38430*/  IMAD R57, R56, 0xa8, R59 ;  /* 0x000000a838397824 */ /* 0x000fe400078e023b */
[----:B------:R-:W-:Y:S02]  /*38440*/  IMAD R55, R4, 0x4, R55 ;  /* 0x0000000404377824 */ /* 0x000fe400078e0237 */
[----:B------:R-:W-:Y:S01]  /*38450*/  IMAD R59, R58, 0xa8, R59 ;  /* 0x000000a83a3b7824 */ /* 0x000fe200078e023b */
[----:B------:R-:W3:Y:S01]  /*38460*/  LDC R37, c[0x3][R37+0xc] ;  /* 0x00c0030025257b82 */ /* 0x000ee20000000800 */
[C---:B------:R-:W-:Y:S02]  /*38470*/  IMAD R57, R4.reuse, 0x4, R57 ;  /* 0x0000000404397824 */ /* 0x040fe400078e0239 */
[----:B------:R-:W-:-:S05]  /*38480*/  IMAD R59, R4, 0x4, R59 ;  /* 0x00000004043b7824 */ /* 0x000fca00078e023b */
        /* <DEDUP_REMOVED lines=10> */
.L_x_1104:
        /* <DEDUP_REMOVED lines=8> */
[----:B--2---:R-:W2:Y:S01]  /*385b0*/  LDL.U8 R56, [R5+0x2b] ;  /* 0x00002b0005387983 */ /* 0x004ea20000100000 */
[----:B------:R-:W-:-:S04]  /*385c0*/  IMAD.MOV.U32 R7, RZ, RZ, 0x48 ;  /* 0x00000048ff077424 */ /* 0x000fc800078e00ff */
[--C-:B---3--:R-:W-:Y:S02]  /*385d0*/  IMAD R37, R6, 0xa8, R7.reuse ;  /* 0x000000a806257824 */ /* 0x108fe400078e0207 */
[----:B----4-:R-:W-:-:S03]  /*385e0*/  IMAD R43, R50, 0xa8, R7 ;  /* 0x000000a8322b7824 */ /* 0x010fc600078e0207 */
[----:B------:R-:W-:Y:S01]  /*385f0*/  LEA R37, R4, R37, 0x2 ;  /* 0x0000002504257211 */ /* 0x000fe200078e10ff */
[----:B-----5:R-:W-:Y:S02]  /*38600*/  IMAD R51, R54, 0xa8, R7 ;  /* 0x000000a836337824 */ /* 0x020fe400078e0207 */
[----:B------:R-:W-:-:S03]  /*38610*/  IMAD R43, R4, 0x4, R43 ;  /* 0x00000004042b7824 */ /* 0x000fc600078e022b */
[----:B------:R-:W3:Y:S01]  /*38620*/  LDC R37, c[0x3][R37+0x4] ;  /* 0x00c0010025257b82 */ /* 0x000ee20000000800 */
[----:B--2---:R-:W-:Y:S02]  /*38630*/  IMAD R7, R56, 0xa8, R7 ;  /* 0x000000a838077824 */ /* 0x004fe400078e0207 */
[C---:B------:R-:W-:Y:S02]  /*38640*/  IMAD R51, R4.reuse, 0x4, R51 ;  /* 0x0000000404337824 */ /* 0x040fe400078e0233 */
[C---:B------:R-:W-:Y:S02]  /*38650*/  IMAD R7, R4.reuse, 0x4, R7 ;  /* 0x0000000404077824 */ /* 0x040fe400078e0207 */
[----:B------:R-:W-:Y:S01]  /*38660*/  VIADD R4, R4, 0x4 ;  /* 0x0000000404047836 */ /* 0x000fe20000000000 */
[----:B------:R-:W3:Y:S08]  /*38670*/  LDC R43, c[0x3][R43+0x8] ;  /* 0x00c002002b2b7b82 */ /* 0x000ef00000000800 */
[----:B------:R-:W2:Y:S08]  /*38680*/  LDC R51, c[0x3][R51+0xc] ;  /* 0x00c0030033337b82 */ /* 0x000eb00000000800 */
[----:B------:R-:W2:Y:S01]  /*38690*/  LDC R7, c[0x3][R7+0x10] ;  /* 0x00c0040007077b82 */ /* 0x000ea20000000800 */
[----:B---3--:R-:W-:-:S04]  /*386a0*/  IADD3 R52, PT, PT, R43, R37, R52 ;  /* 0x000000252b347210 */ /* 0x008fc80007ffe034 */
[----:B--2---:R-:W-:-:S07]  /*386b0*/  IADD3 R52, PT, PT, R7, R51, R52 ;  /* 0x0000003307347210 */ /* 0x004fce0007ffe034 */
.L_x_1105:
[----:B------:R-:W-:Y:S05]  /*386c0*/  @!P2 BRA `(.L_x_1095) ;  /* 0x000000000050a947 */ /* 0x000fea0003800000 */
[----:B--2---:R-:W-:-:S05]  /*386d0*/  IMAD.IADD R37, R1, 0x1, R4 ;  /* 0x0000000101257824 */ /* 0x004fca00078e0204 */
[----:B------:R-:W2:Y:S01]  /*386e0*/  LDL.U8 R5, [R37+0x28] ;  /* 0x0000280025057983 */ /* 0x000ea20000100000 */
[----:B------:R-:W-:Y:S01]  /*386f0*/  IMAD.MOV.U32 R50, RZ, RZ, 0x48 ;  /* 0x00000048ff327424 */ /* 0x000fe200078e00ff */
[----:B------:R-:W-:-:S03]  /*38700*/  ISETP.NE.AND P0, PT, R15, 0x1, PT ;  /* 0x000000010f00780c */ /* 0x000fc60003f05270 */
[----:B--2---:R-:W-:-:S04]  /*38710*/  IMAD R5, R5, 0xa8, R50 ;  /* 0x000000a805057824 */ /* 0x004fc800078e0232 */
[----:B------:R-:W-:-:S06]  /*38720*/  IMAD R5, R4, 0x4, R5 ;  /* 0x0000000404057824 */ /* 0x000fcc00078e0205 */
[----:B------:R-:W2:Y:S02]  /*38730*/  LDC R5, c[0x3][R5+0x4] ;  /* 0x00c0010005057b82 */ /* 0x000ea40000000800 */
[----:B--2---:R-:W-:Y:S01]  /*38740*/  IADD3 R52, PT, PT, R52, R5, RZ ;  /* 0x0000000534347210 */ /* 0x004fe20007ffe0ff */
[----:B------:R-:W-:Y:S06]  /*38750*/  @!P0 BRA `(.L_x_1095) ;  /* 0x00000000002c8947 */ /* 0x000fec0003800000 */
[----:B------:R-:W-:Y:S01]  /*38760*/  ISETP.NE.AND P0, PT, R15, 0x2, PT ;  /* 0x000000020f00780c */ /* 0x000fe20003f05270 */
[----:B------:R-:W2:-:S12]  /*38770*/  LDL.U8 R5, [R37+0x29] ;  /* 0x0000290025057983 */ /* 0x000e980000100000 */
[----:B------:R-:W3:Y:S01]  /*38780*/  @P0 LDL.U8 R6, [R37+0x2a] ;  /* 0x00002a0025060983 */ /* 0x000ee20000100000 */
[----:B--2---:R-:W-:-:S04]  /*38790*/  IMAD R5, R5, 0xa8, R50 ;  /* 0x000000a805057824 */ /* 0x004fc800078e0232 */
[----:B------:R-:W-:-:S06]  /*387a0*/  IMAD R5, R4, 0x4, R5 ;  /* 0x0000000404057824 */ /* 0x000fcc00078e0205 */
[----:B------:R-:W2:Y:S01]  /*387b0*/  LDC R5, c[0x3][R5+0x8] ;  /* 0x00c0020005057b82 */ /* 0x000ea20000000800 */
[----:B---3--:R-:W-:-:S04]  /*387c0*/  @P0 IMAD R7, R6, 0xa8, R50 ;  /* 0x000000a806070824 */ /* 0x008fc800078e0232 */
[----:B------:R-:W-:-:S06]  /*387d0*/  @P0 IMAD R7, R4, 0x4, R7 ;  /* 0x0000000404070824 */ /* 0x000fcc00078e0207 */
[----:B------:R-:W3:Y:S01]  /*387e0*/  @P0 LDC R7, c[0x3][R7+0xc] ;  /* 0x00c0030007070b82 */ /* 0x000ee20000000800 */
[----:B--2---:R-:W-:-:S04]  /*387f0*/  IMAD.IADD R52, R52, 0x1, R5 ;  /* 0x0000000134347824 */ /* 0x004fc800078e0205 */
[----:B---3--:R-:W-:-:S07]  /*38800*/  @P0 IMAD.IADD R52, R52, 0x1, R7 ;  /* 0x0000000134340824 */ /* 0x008fce00078e0207 */
.L_x_1095:
[----:B------:R3:W-:Y:S01]  /*38810*/  STL [R25], R52 ;  /* 0x0000003419007387 */ /* 0x0007e20000100800 */
[----:B------:R-:W-:Y:S01]  /*38820*/  BSSY.RECONVERGENT B2, `(.L_x_1106) ;  /* 0x000000e000027945 */ /* 0x000fe20003800200 */
[----:B------:R-:W-:-:S07]  /*38830*/  IMAD.MOV.U32 R4, RZ, RZ, RZ ;  /* 0x000000ffff047224 */ /* 0x000fce00078e00ff */
.L_x_1108:
[----:B------:R-:W-:Y:S01]  /*38840*/  ISETP.NE.AND P0, PT, R4, R41, PT ;  /* 0x000000290400720c */ /* 0x000fe20003f05270 */
[----:B--2---:R-:W-:Y:S02]  /*38850*/  IMAD.MOV.U32 R37, RZ, RZ, R4 ;  /* 0x000000ffff257224 */ /* 0x004fe400078e0004 */
[----:B------:R-:W-:-:S10]  /*38860*/  IMAD.MOV.U32 R6, RZ, RZ, R41 ;  /* 0x000000ffff067224 */ /* 0x000fd400078e0029 */
[----:B------:R-:W-:Y:S05]  /*38870*/  @!P0 BRA `(.L_x_1107) ;  /* 0x0000000000208947 */ /* 0x000fea0003800000 */
[----:B------:R-:W-:-:S05]  /*38880*/  IADD3 R7, PT, PT, R1, R4, RZ ;  /* 0x0000000401077210 */ /* 0x000fca0007ffe0ff */
[----:B------:R-:W2:Y:S04]  /*38890*/  LDL.U8 R6, [R7+0x14] ;  /* 0x0000140007067983 */ /* 0x000ea80000100000 */
[----:B------:R-:W4:Y:S01]  /*388a0*/  LDL.U8 R5, [R7+0x15] ;  /* 0x0000150007057983 */ /* 0x000f220000100000 */
[----:B------:R-:W-:Y:S02]  /*388b0*/  VIADD R4, R4, 0x1 ;  /* 0x0000000104047836 */ /* 0x000fe40000000000 */
[----:B--2---:R-:W-:-:S05]  /*388c0*/  VIADD R6, R6, 0x1 ;  /* 0x0000000106067836 */ /* 0x004fca0000000000 */
[----:B----4-:R-:W-:-:S13]  /*388d0*/  ISETP.GE.U32.AND P0, PT, R6, R5, PT ;  /* 0x000000050600720c */ /* 0x010fda0003f06070 */
[----:B------:R-:W-:Y:S05]  /*388e0*/  @P0 BRA `(.L_x_1108) ;  /* 0xfffffffc00d40947 */ /* 0x000fea000383ffff */
[----:B------:R-:W-:-:S07]  /*388f0*/  IMAD.MOV.U32 R6, RZ, RZ, R37 ;  /* 0x000000ffff067224 */ /* 0x000fce00078e0025 */
.L_x_1107:
[----:B------:R-:W-:Y:S05]  /*38900*/  BSYNC.RECONVERGENT B2 ;  /* 0x0000000000027941 */ /* 0x000fea0003800200 */
.L_x_1106:
[----:B------:R-:W2:Y:S01]  /*38910*/  LDL.U8 R4, [R1+0x14] ;  /* 0x0000140001047983 */ /* 0x000ea20000100000 */
[----:B------:R-:W-:Y:S01]  /*38920*/  IADD3 R32, P2, PT, R32, 0x4, RZ ;  /* 0x0000000420207810 */ /* 0x000fe20007f5e0ff */
[----:B---3--:R-:W-:-:S04]  /*38930*/  VIADD R25, R25, 0x4 ;  /* 0x0000000419197836 */ /* 0x008fc80000000000 */
        /* <DEDUP_REMOVED lines=17> */
.L_x_1113:
[C---:B--23--:R-:W-:Y:S01]  /*38a50*/  VIADD R4, R7.reuse, 0x4 ;  /* 0x0000000407047836 */ /* 0x04cfe20000000000 */
        /* <DEDUP_REMOVED lines=48> */
.L_x_1112:
[----:B------:R-:W-:Y:S05]  /*38d60*/  BSYNC.RECONVERGENT B4 ;  /* 0x0000000000047941 */ /* 0x000fea0003800200 */
.L_x_1111:
        /* <DEDUP_REMOVED lines=23> */
.L_x_1115:
[----:B------:R-:W-:Y:S05]  /*38ee0*/  BSYNC.RECONVERGENT B4 ;  /* 0x0000000000047941 */ /* 0x000fea0003800200 */
.L_x_1114:
        /* <DEDUP_REMOVED lines=15> */
.L_x_1117:
[----:B------:R-:W-:Y:S05]  /*38fe0*/  BSYNC.RECONVERGENT B4 ;  /* 0x0000000000047941 */ /* 0x000fea0003800200 */
.L_x_1116:
[----:B------:R-:W-:-:S13]  /*38ff0*/  ISETP.NE.AND P0, PT, R7, RZ, PT ;  /* 0x000000ff0700720c */ /* 0x000fda0003f05270 */
[----:B------:R-:W-:Y:S05]  /*39000*/  @!P0 BRA `(.L_x_1110) ;  /* 0x0000000000288947 */ /* 0x000fea0003800000 */
[----:B--234-:R-:W-:Y:S01]  /*39010*/  IMAD.IADD R5, R1, 0x1, R50 ;  /* 0x0000000101057824 */ /* 0x01cfe200078e0232 */
        /* <DEDUP_REMOVED lines=9> */
.L_x_1110:
[----:B------:R-:W-:Y:S05]  /*390b0*/  BSYNC.RECONVERGENT B2 ;  /* 0x0000000000027941 */ /* 0x000fea0003800200 */
.L_x_1109:
[----:B------:R-:W-:Y:S05]  /*390c0*/  BRA `(.L_x_1090) ;  /* 0xffffffdc00dc7947 */ /* 0x000fea000383ffff */
.L_x_999:
[----:B------:R-:W-:-:S13]  /*390d0*/  ISETP.NE.AND P0, PT, R34, RZ, PT ;  /* 0x000000ff2200720c */ /* 0x000fda0003f05270 */
[----:B------:R-:W-:Y:S05]  /*390e0*/  @!P0 BRA `(.L_x_1118) ;  /* 0x0000002400388947 */ /* 0x000fea0003800000 */
.L_x_1186:
[----:B------:R-:W-:Y:S01]  /*390f0*/  ISETP.GT.AND P0, PT, R43, RZ, PT ;  /* 0x000000ff2b00720c */ /* 0x000fe20003f04270 */
[----:B--2---:R-:W2:Y:S01]  /*39100*/  LDCU UR4, c[0x3][0x1b3c] ;  /* 0x00c36780ff0477ac */ /* 0x004ea20008000800 */
[----:B---3--:R-:W-:-:S11]  /*39110*/  IMAD.MOV.U32 R52, RZ, RZ, RZ ;  /* 0x000000ffff347224 */ /* 0x008fd600078e00ff */
[----:B------:R3:W-:Y:S01]  /*39120*/  @P0 STL.U8 [R1+0x14], RZ ;  /* 0x000014ff01000387 */ /* 0x0007e20000100000 */
[----:B--2---:R-:W-:-:S09]  /*39130*/  UISETP.GT.AND UP0, UPT, UR4, URZ, UPT ;  /* 0x000000ff0400728c */ /* 0x004fd2000bf04270 */
[----:B---34-:R-:W-:Y:S05]  /*39140*/  BRA.U !UP0, `(.L_x_1119) ;  /* 0x0000001908f87547 */ /* 0x018fea000b800000 */
[----:B------:R-:W-:Y:S01]  /*39150*/  UISETP.GE.AND UP0, UPT, UR4, 0x4, UPT ;  /* 0x000000040400788c */ /* 0x000fe2000bf06270 */
[----:B------:R-:W-:Y:S02]  /*39160*/  IMAD.MOV.U32 R52, RZ, RZ, RZ ;  /* 0x000000ffff347224 */ /* 0x000fe400078e00ff */
[----:B------:R-:W-:Y:S02]  /*39170*/  IMAD.MOV.U32 R4, RZ, RZ, RZ ;  /* 0x000000ffff047224 */ /* 0x000fe400078e00ff */
[----:B------:R-:W-:-:S04]  /*39180*/  IMAD.MOV.U32 R6, RZ, RZ, RZ ;  /* 0x000000ffff067224 */ /* 0x000fc800078e00ff */
[----:B------:R-:W-:Y:S05]  /*39190*/  BRA.U !UP0, `(.L_x_1120) ;  /* 0x0000000908587547 */ /* 0x000fea000b800000 */
[----:B------:R-:W-:Y:S02]  /*391a0*/  CS2R R4, SRZ ;  /* 0x0000000000047805 */ /* 0x000fe4000001ff00 */
[----:B------:R-:W-:-:S07]  /*391b0*/  MOV R6, RZ ;  /* 0x000000ff00067202 */ /* 0x000fce0000000f00 */
.L_x_1148:
        /* <DEDUP_REMOVED lines=19> */
.L_x_1124:
        /* <DEDUP_REMOVED lines=12> */
.L_x_1123:
[----:B------:R-:W-:Y:S05]  /*393b0*/  BSYNC.RELIABLE B4 ;  /* 0x0000000000047941 */ /* 0x000fea0003800100 */
.L_x_1122:
[----:B-----5:R2:W-:Y:S01]  /*393c0*/  STL.U8 [R7+0x28], R52 ;  /* 0x0000283407007387 */ /* 0x0205e20000100000 */
[----:B------:R-:W-:Y:S01]  /*393d0*/  VIADD R4, R4, 0x1 ;  /* 0x0000000104047836 */ /* 0x000fe20000000000 */
[----:B------:R-:W-:Y:S06]  /*393e0*/  BRA `(.L_x_1126) ;  /* 0x0000000000087947 */ /* 0x000fec0003800000 */
.L_x_1125:
[----:B-----5:R3:W-:Y:S01]  /*393f0*/  STL.U8 [R7+0x28], R52 ;  /* 0x0000283407007387 */ /* 0x0207e20000100000 */
[----:B------:R-:W-:-:S07]  /*39400*/  VIADD R6, R6, 0x1 ;  /* 0x0000000106067836 */ /* 0x000fce0000000000 */
.L_x_1126:
[----:B------:R-:W-:Y:S05]  /*39410*/  BSYNC.RECONVERGENT B2 ;  /* 0x0000000000027941 */ /* 0x000fea0003800200 */
.L_x_1121:
        /* <DEDUP_REMOVED lines=9> */
.L_x_1129:
[----:B------:R-:W-:-:S13]  /*394b0*/  ISETP.GE.AND P2, PT, R4, RZ, PT ;  /* 0x000000ff0400720c */ /* 0x000fda0003f46270 */
[----:B------:R-:W-:Y:S05]  /*394c0*/  @P2 BREAK.RELIABLE B4 ;  /* 0x0000000000042942 */ /* 0x000fea0003800100 */
[----:B------:R-:W-:Y:S05]  /*394d0*/  @!P2 BRA `(.L_x_1131) ;  /* 0x000000000014a947 */ /* 0x000fea0003800000 */
[----:B------:R-:W-:-:S05]  /*394e0*/  IMAD.IADD R41, R1, 0x1, R6 ;  /* 0x0000000101297824 */ /* 0x000fca00078e0206 */
[----:B--23--:R-:W2:Y:S02]  /*394f0*/  LDL.U8 R52, [R41] ;  /* 0x0000000029347983 */ /* 0x00cea40000100000 */
[----:B--2---:R-:W-:-:S06]  /*39500*/  IADD3 R52, PT, PT, R1, R52, RZ ;  /* 0x0000003401347210 */ /* 0x004fcc0007ffe0ff */
[----:B------:R-:W5:Y:S01]  /*39510*/  LDL.U8 R52, [R52+0x4050] ;  /* 0x0040500034347983 */ /* 0x000f620000100000 */
[----:B------:R-:W-:Y:S05]  /*39520*/  BRA `(.L_x_1132) ;  /* 0x0000000000407947 */ /* 0x000fea0003800000 */
.L_x_1131:
        /* <DEDUP_REMOVED lines=12> */
.L_x_1130:
[----:B------:R-:W-:Y:S05]  /*395f0*/  BSYNC.RELIABLE B4 ;  /* 0x0000000000047941 */ /* 0x000fea0003800100 */
.L_x_1128:
[----:B-----5:R3:W-:Y:S01]  /*39600*/  STL.U8 [R7+0x29], R52 ;  /* 0x0000293407007387 */ /* 0x0207e20000100000 */
[----:B------:R-:W-:Y:S01]  /*39610*/  VIADD R4, R4, 0x1 ;  /* 0x0000000104047836 */ /* 0x000fe20000000000 */
[----:B------:R-:W-:Y:S06]  /*39620*/  BRA `(.L_x_1133) ;  /* 0x0000000000087947 */ /* 0x000fec0003800000 */
.L_x_1132:
[----:B-----5:R2:W-:Y:S01]  /*39630*/  STL.U8 [R7+0x29], R52 ;  /* 0x0000293407007387 */ /* 0x0205e20000100000 */
[----:B------:R-:W-:-:S07]  /*39640*/  VIADD R6, R6, 0x1 ;  /* 0x0000000106067836 */ /* 0x000fce0000000000 */
.L_x_1133:
[----:B------:R-:W-:Y:S05]  /*39650*/  BSYNC.RECONVERGENT B2 ;  /* 0x0000000000027941 */ /* 0x000fea0003800200 */
.L_x_1127:
        /* <DEDUP_REMOVED lines=9> */
.L_x_1136:
[----:B------:R-:W-:-:S13]  /*396f0*/  ISETP.GE.AND P2, PT, R4, RZ, PT ;  /* 0x000000ff0400720c */ /* 0x000fda0003f46270 */
[----:B------:R-:W-:Y:S05]  /*39700*/  @P2 BREAK.RELIABLE B4 ;  /* 0x0000000000042942 */ /* 0x000fea0003800100 */
[----:B------:R-:W-:Y:S05]  /*39710*/  @!P2 BRA `(.L_x_1138) ;  /* 0x000000000014a947 */ /* 0x000fea0003800000 */
[----:B------:R-:W-:-:S05]  /*39720*/  IMAD.IADD R41, R1, 0x1, R6 ;  /* 0x0000000101297824 */ /* 0x000fca00078e0206 */
[----:B--23--:R-:W2:Y:S02]  /*39730*/  LDL.U8 R52, [R41] ;  /* 0x0000000029347983 */ /* 0x00cea40000100000 */
[----:B--2---:R-:W-:-:S06]  /*39740*/  IMAD.IADD R52, R1, 0x1, R52 ;  /* 0x0000000101347824 */ /* 0x004fcc00078e0234 */
[----:B------:R-:W5:Y:S01]  /*39750*/  LDL.U8 R52, [R52+0x4050] ;  /* 0x0040500034347983 */ /* 0x000f620000100000 */
[----:B------:R-:W-:Y:S05]  /*39760*/  BRA `(.L_x_1139) ;  /* 0x0000000000407947 */ /* 0x000fea0003800000 */
.L_x_1138:
        /* <DEDUP_REMOVED lines=12> */
.L_x_1137:
[----:B------:R-:W-:Y:S05]  /*39830*/  BSYNC.RELIABLE B4 ;  /* 0x0000000000047941 */ /* 0x000fea0003800100 */
.L_x_1135:
[----:B-----5:R3:W-:Y:S01]  /*39840*/  STL.U8 [R7+0x2a], R52 ;  /* 0x00002a3407007387 */ /* 0x0207e20000100000 */
[----:B------:R-:W-:Y:S01]  /*39850*/  VIADD R4, R4, 0x1 ;  /* 0x0000000104047836 */ /* 0x000fe20000000000 */
[----:B------:R-:W-:Y:S06]  /*39860*/  BRA `(.L_x_1140) ;  /* 0x0000000000087947 */ /* 0x000fec0003800000 */
.L_x_1139:
[----:B-----5:R2:W-:Y:S01]  /*39870*/  STL.U8 [R7+0x2a], R52 ;  /* 0x00002a3407007387 */ /* 0x0205e20000100000 */
[----:B------:R-:W-:-:S07]  /*39880*/  IADD3 R6, PT, PT, R6, 0x1, RZ ;  /* 0x0000000106067810 */ /* 0x000fce0007ffe0ff */
.L_x_1140:
[----:B------:R-:W-:Y:S05]  /*39890*/  BSYNC.RECONVERGENT B2 ;  /* 0x0000000000027941 */ /* 0x000fea0003800200 */
.L_x_1134:
        /* <DEDUP_REMOVED lines=9> */
.L_x_1143:
        /* <DEDUP_REMOVED lines=8> */
.L_x_1145:
        /* <DEDUP_REMOVED lines=12> */
.L_x_1144:
[----:B------:R-:W-:Y:S05]  /*39a70*/  BSYNC.RELIABLE B4 ;  /* 0x0000000000047941 */ /* 0x000fea0003800100 */
.L_x_1142:
[----:B-----5:R3:W-:Y:S01]  /*39a80*/  STL.U8 [R7+0x2b], R52 ;  /* 0x00002b3407007387 */ /* 0x0207e20000100000 */
[----:B------:R-:W-:Y:S01]  /*39a90*/  VIADD R4, R4, 0x1 ;  /* 0x0000000104047836 */ /* 0x000fe20000000000 */
[----:B------:R-:W-:Y:S06]  /*39aa0*/  BRA `(.L_x_1147) ;  /* 0x0000000000087947 */ /* 0x000fec0003800000 */
.L_x_1146:
[----:B-----5:R2:W-:Y:S01]  /*39ab0*/  STL.U8 [R7+0x2b], R52 ;  /* 0x00002b3407007387 */ /* 0x0205e20000100000 */
[----:B------:R-:W-:-:S07]  /*39ac0*/  VIADD R6, R6, 0x1 ;  /* 0x0000000106067836 */ /* 0x000fce0000000000 */
.L_x_1147:
[----:B------:R-:W-:Y:S05]  /*39ad0*/  BSYNC.RECONVERGENT B2 ;  /* 0x0000000000027941 */ /* 0x000fea0003800200 */
.L_x_1141:
[----:B------:R-:W-:Y:S05]  /*39ae0*/  @P0 BRA `(.L_x_1148) ;  /* 0xfffffff400b40947 */ /* 0x000fea000383ffff */
[----:B--23--:R-:W-:-:S07]  /*39af0*/  IMAD.MOV.U32 R52, RZ, RZ, R12 ;  /* 0x000000ffff347224 */ /* 0x00cfce00078e000c */
.L_x_1120:
        /* <DEDUP_REMOVED lines=12> */
.L_x_1152:
[----:B------:R-:W-:-:S13]  /*39bc0*/  ISETP.GE.AND P0, PT, R4, RZ, PT ;  /* 0x000000ff0400720c */ /* 0x000fda0003f06270 */
[----:B------:R-:W-:Y:S05]  /*39bd0*/  @P0 BREAK.RELIABLE B4 ;  /* 0x0000000000040942 */ /* 0x000fea0003800100 */
[----:B------:R-:W-:Y:S05]  /*39be0*/  @!P0 BRA `(.L_x_1154) ;  /* 0x0000000000148947 */ /* 0x000fea0003800000 */
[----:B------:R-:W-:-:S05]  /*39bf0*/  IMAD.IADD R7, R1, 0x1, R6 ;  /* 0x0000000101077824 */ /* 0x000fca00078e0206 */
[----:B------:R-:W2:Y:S02]  /*39c00*/  LDL.U8 R52, [R7] ;  /* 0x0000000007347983 */ /* 0x000ea40000100000 */
[----:B--2---:R-:W-:-:S06]  /*39c10*/  IADD3 R52, PT, PT, R1, R52, RZ ;  /* 0x0000003401347210 */ /* 0x004fcc0007ffe0ff */
[----:B------:R-:W5:Y:S01]  /*39c20*/  LDL.U8 R52, [R52+0x4050] ;  /* 0x0040500034347983 */ /* 0x000f620000100000 */
[----:B------:R-:W-:Y:S05]  /*39c30*/  BRA `(.L_x_1155) ;  /* 0x0000000000407947 */ /* 0x000fea0003800000 */
.L_x_1154:
        /* <DEDUP_REMOVED lines=12> */
.L_x_1153:
[----:B------:R-:W-:Y:S05]  /*39d00*/  BSYNC.RELIABLE B4 ;  /* 0x0000000000047941 */ /* 0x000fea0003800100 */
.L_x_1151:
[----:B-----5:R3:W-:Y:S01]  /*39d10*/  STL.U8 [R5+0x28], R52 ;  /* 0x0000283405007387 */ /* 0x0207e20000100000 */
[----:B------:R-:W-:Y:S01]  /*39d20*/  VIADD R4, R4, 0x1 ;  /* 0x0000000104047836 */ /* 0x000fe20000000000 */
[----:B------:R-:W-:Y:S06]  /*39d30*/  BRA `(.L_x_1156) ;  /* 0x0000000000087947 */ /* 0x000fec0003800000 */
.L_x_1155:
[----:B-----5:R2:W-:Y:S01]  /*39d40*/  STL.U8 [R5+0x28], R52 ;  /* 0x0000283405007387 */ /* 0x0205e20000100000 */
[----:B------:R-:W-:-:S07]  /*39d50*/  VIADD R6, R6, 0x1 ;  /* 0x0000000106067836 */ /* 0x000fce0000000000 */
.L_x_1156:
[----:B------:R-:W-:Y:S05]  /*39d60*/  BSYNC.RECONVERGENT B2 ;  /* 0x0000000000027941 */ /* 0x000fea0003800200 */
.L_x_1150:
        /* <DEDUP_REMOVED lines=12> */
.L_x_1160:
        /* <DEDUP_REMOVED lines=8> */
.L_x_1162:
        /* <DEDUP_REMOVED lines=12> */
.L_x_1161:
[----:B------:R-:W-:Y:S05]  /*39f70*/  BSYNC.RELIABLE B5 ;  /* 0x0000000000057941 */ /* 0x000fea0003800100 */
.L_x_1159:
[----:B-----5:R3:W-:Y:S01]  /*39f80*/  STL.U8 [R5+0x29], R52 ;  /* 0x0000293405007387 */ /* 0x0207e20000100000 */
[----:B------:R-:W-:Y:S01]  /*39f90*/  VIADD R4, R4, 0x1 ;  /* 0x0000000104047836 */ /* 0x000fe20000000000 */
[----:B------:R-:W-:Y:S06]  /*39fa0*/  BRA `(.L_x_1164) ;  /* 0x0000000000087947 */ /* 0x000fec0003800000 */
.L_x_1163:
[----:B-----5:R2:W-:Y:S01]  /*39fb0*/  STL.U8 [R5+0x29], R52 ;  /* 0x0000293405007387 */ /* 0x0205e20000100000 */
[----:B------:R-:W-:-:S07]  /*39fc0*/  IADD3 R6, PT, PT, R6, 0x1, RZ ;  /* 0x0000000106067810 */ /* 0x000fce0007ffe0ff */
.L_x_1164:
[----:B------:R-:W-:Y:S05]  /*39fd0*/  BSYNC.RECONVERGENT B4 ;  /* 0x0000000000047941 */ /* 0x000fea0003800200 */
.L_x_1158:
        /* <DEDUP_REMOVED lines=10> */
.L_x_1166:
[----:B------:R-:W-:-:S13]  /*3a080*/  ISETP.GE.AND P0, PT, R4, RZ, PT ;  /* 0x000000ff0400720c */ /* 0x000fda0003f06270 */
[----:B------:R-:W-:Y:S05]  /*3a090*/  @P0 BREAK.RELIABLE B4 ;  /* 0x0000000000040942 */ /* 0x000fea0003800100 */
[----:B------:R-:W-:Y:S05]  /*3a0a0*/  @!P0 BRA `(.L_x_1168) ;  /* 0x0000000000148947 */ /* 0x000fea0003800000 */
[----:B------:R-:W-:-:S05]  /*3a0b0*/  IMAD.IADD R6, R1, 0x1, R6 ;  /* 0x0000000101067824 */ /* 0x000fca00078e0206 */
[----:B------:R-:W4:Y:S02]  /*3a0c0*/  LDL.U8 R4, [R6] ;  /* 0x0000000006047983 */ /* 0x000f240000100000 */
[----:B----4-:R-:W-:-:S06]  /*3a0d0*/  IMAD.IADD R4, R1, 0x1, R4 ;  /* 0x0000000101047824 */ /* 0x010fcc00078e0204 */
[----:B------:R-:W5:Y:S01]  /*3a0e0*/  LDL.U8 R4, [R4+0x4050] ;  /* 0x0040500004047983 */ /* 0x000f620000100000 */
[----:B------:R-:W-:Y:S05]  /*3a0f0*/  BRA `(.L_x_1169) ;  /* 0x00000000003c7947 */ /* 0x000fea0003800000 */
.L_x_1168:
[C---:B------:R-:W-:Y:S02]  /*3a100*/  IMAD.IADD R7, R1.reuse, 0x1, R6 ;  /* 0x0000000101077824 */ /* 0x040fe400078e0206 */
[----:B------:R-:W-:-:S03]  /*3a110*/  IMAD.IADD R6, R1, 0x1, R4 ;  /* 0x0000000101067824 */ /* 0x000fc600078e0204 */
[----:B------:R-:W4:Y:S04]  /*3a120*/  LDL.U8 R4, [R7] ;  /* 0x0000000007047983 */ /* 0x000f280000100000 */
[----:B------:R-:W5:Y:S01]  /*3a130*/  LDL.U8 R6, [R6+0x14] ;  /* 0x0000140006067983 */ /* 0x000f620000100000 */
[C---:B----4-:R-:W-:Y:S01]  /*3a140*/  IMAD.IADD R4, R1.reuse, 0x1, R4 ;  /* 0x0000000101047824 */ /* 0x050fe200078e0204 */
[----:B-----5:R-:W-:-:S05]  /*3a150*/  IADD3 R41, PT, PT, R1, R6, RZ ;  /* 0x0000000601297210 */ /* 0x020fca0007ffe0ff */
[----:B------:R-:W4:Y:S04]  /*3a160*/  LDL.U8 R4, [R4+0x4050] ;  /* 0x0040500004047983 */ /* 0x000f280000100000 */
[----:B------:R-:W4:Y:S02]  /*3a170*/  LDL.U8 R41, [R41+0x4065] ;  /* 0x0040650029297983 */ /* 0x000f240000100000 */
[----:B----4-:R-:W-:-:S13]  /*3a180*/  ISETP.GE.U32.AND P0, PT, R4, R41, PT ;  /* 0x000000290400720c */ /* 0x010fda0003f06070 */
[----:B------:R-:W-:Y:S05]  /*3a190*/  @!P0 BREAK.RELIABLE B4 ;  /* 0x0000000000048942 */ /* 0x000fea0003800100 */
[----:B------:R-:W-:Y:S05]  /*3a1a0*/  @!P0 BRA `(.L_x_1169) ;  /* 0x0000000000108947 */ /* 0x000fea0003800000 */
[----:B------:R-:W-:-:S07]  /*3a1b0*/  PRMT R4, R41, 0x7610, R4 ;  /* 0x0000761029047816 */ /* 0x000fce0000000004 */
.L_x_1167:
[----:B------:R-:W-:Y:S05]  /*3a1c0*/  BSYNC.RELIABLE B4 ;  /* 0x0000000000047941 */ /* 0x000fea0003800100 */
.L_x_1165:
[----:B-----5:R4:W-:Y:S01]  /*3a1d0*/  STL.U8 [R5+0x2a], R4 ;  /* 0x00002a0405007387 */ /* 0x0209e20000100000 */
[----:B------:R-:W-:Y:S05]  /*3a1e0*/  BRA `(.L_x_1157) ;  /* 0x0000000000047947 */ /* 0x000fea0003800000 */
.L_x_1169:
[----:B-----5:R4:W-:Y:S02]  /*3a1f0*/  STL.U8 [R5+0x2a], R4 ;  /* 0x00002a0405007387 */ /* 0x0209e40000100000 */
.L_x_1157:
[----:B------:R-:W-:Y:S05]  /*3a200*/  BSYNC.RECONVERGENT B2 ;  /* 0x0000000000027941 */ /* 0x000fea0003800200 */
.L_x_1149:
[----:B------:R-:W5:Y:S01]  /*3a210*/  LDCU UR4, c[0x3][0x1b3c] ;  /* 0x00c36780ff0477ac */ /* 0x000f620008000800 */
[----:B----4-:R-:W-:Y:S02]  /*3a220*/  IMAD.MOV.U32 R4, RZ, RZ, RZ ;  /* 0x000000ffff047224 */ /* 0x010fe400078e00ff */
[----:B--23--:R-:W-:Y:S01]  /*3a230*/  IMAD.MOV.U32 R52, RZ, RZ, RZ ;  /* 0x000000ffff347224 */ /* 0x00cfe200078e00ff */
[----:B-----5:R-:W-:-:S04]  /*3a240*/  UIADD3 UR4, UPT, UPT, UR4, -0x1, URZ ;  /* 0xffffffff04047890 */ /* 0x020fc8000fffe0ff */
[----:B------:R-:W-:-:S09]  /*3a250*/  UISETP.GE.U32.AND UP0, UPT, UR4, 0xf, UPT ;  /* 0x0000000f0400788c */ /* 0x000fd2000bf06070 */
[----:B------:R-:W-:Y:S05]  /*3a260*/  BRA.U !UP0, `(.L_x_1170) ;  /* 0x0000000508487547 */ /* 0x000fea000b800000 */
[----:B------:R-:W-:Y:S02]  /*3a270*/  IMAD.MOV.U32 R54, RZ, RZ, RZ ;  /* 0x000000ffff367224 */ /* 0x000fe400078e00ff */
[----:B------:R-:W-:-:S07]  /*3a280*/  IMAD.MOV.U32 R52, RZ, RZ, RZ ;  /* 0x000000ffff347224 */ /* 0x000fce00078e00ff */
.L_x_1171:
        /* <DEDUP_REMOVED lines=36> */
[C---:B------:R-:W-:Y:S01]  /*3a4d0*/  IMAD R4, R54.reuse, 0x4, R7 ;  /* 0x0000000436047824 */ /* 0x040fe200078e0207 */
[C---:B------:R-:W-:Y:S01]  /*3a4e0*/  LEA R7, R54.reuse, R59, 0x2 ;  /* 0x0000003b36077211 */ /* 0x040fe200078e10ff */
[----:B------:R-:W-:-:S02]  /*3a4f0*/  IMAD R60, R54, 0x4, R63 ;  /* 0x00000004363c7824 */ /* 0x000fc400078e023f */
[C---:B------:R-:W-:Y:S02]  /*3a500*/  IMAD R59, R54.reuse, 0x4, R55 ;  /* 0x00000004363b7824 */ /* 0x040fe400078e0237 */
[----:B------:R-:W2:Y:S01]  /*3a510*/  LDC R4, c[0x3][R4+0x4] ;  /* 0x00c0010004047b82 */ /* 0x000ea20000000800 */
[C---:B------:R-:W-:Y:S02]  /*3a520*/  IMAD R63, R54.reuse, 0x4, R51 ;  /* 0x00000004363f7824 */ /* 0x040fe400078e0233 */
[C---:B------:R-:W-:Y:S02]  /*3a530*/  IMAD R61, R54.reuse, 0x4, R61 ;  /* 0x00000004363d7824 */ /* 0x040fe400078e023d */
[C---:B------:R-:W-:Y:S02]  /*3a540*/  IMAD R55, R54.reuse, 0x4, R41 ;  /* 0x0000000436377824 */ /* 0x040fe400078e0229 */
[C---:B------:R-:W-:Y:S01]  /*3a550*/  IMAD R68, R54.reuse, 0x4, R57 ;  /* 0x0000000436447824 */ /* 0x040fe200078e0239 */
[----:B------:R-:W2:Y:S01]  /*3a560*/  LDC R7, c[0x3][R7+0x8] ;  /* 0x00c0020007077b82 */ /* 0x000ea20000000800 */
[----:B------:R-:W-:-:S02]  /*3a570*/  IMAD R57, R54, 0x4, R53 ;  /* 0x0000000436397824 */ /* 0x000fc400078e0235 */
[C---:B------:R-:W-:Y:S02]  /*3a580*/  IMAD R56, R54.reuse, 0x4, R56 ;  /* 0x0000000436387824 */ /* 0x040fe400078e0238 */
[C---:B------:R-:W-:Y:S02]  /*3a590*/  IMAD R66, R54.reuse, 0x4, R67 ;  /* 0x0000000436427824 */ /* 0x040fe400078e0243 */
[C---:B------:R-:W-:Y:S01]  /*3a5a0*/  IMAD R69, R54.reuse, 0x4, R69 ;  /* 0x0000000436457824 */ /* 0x040fe200078e0245 */
[----:B------:R-:W3:Y:S01]  /*3a5b0*/  LDC R60, c[0x3][R60+0xc] ;  /* 0x00c003003c3c7b82 */ /* 0x000ee20000000800 */
[C---:B------:R-:W-:Y:S02]  /*3a5c0*/  IMAD R64, R54.reuse, 0x4, R5 ;  /* 0x0000000436407824 */ /* 0x040fe400078e0205 */
[----:B------:R-:W-:-:S05]  /*3a5d0*/  IMAD R65, R54, 0x4, R65 ;  /* 0x0000000436417824 */ /* 0x000fca00078e0241 */
[----:B------:R-:W3:Y:S08]  /*3a5e0*/  LDC R51, c[0x3][R59+0x10] ;  /* 0x00c004003b337b82 */ /* 0x000ef00000000800 */
[----:B------:R4:W5:Y:S08]  /*3a5f0*/  LDC R62, c[0x3][R61+0x14] ;  /* 0x00c005003d3e7b82 */ /* 0x0009700000000800 */
[----:B------:R0:W5:Y:S01]  /*3a600*/  LDC R41, c[0x3][R63+0x18] ;  /* 0x00c006003f297b82 */ /* 0x0001620000000800 */
[----:B----4-:R-:W-:-:S07]  /*3a610*/  LEA R61, R54, R58, 0x2 ;  /* 0x0000003a363d7211 */ /* 0x010fce00078e10ff */
[----:B------:R-:W4:Y:S01]  /*3a620*/  LDC R58, c[0x3][R68+0x1c] ;  /* 0x00c00700443a7b82 */ /* 0x000f220000000800 */
[C---:B0-----:R-:W-:Y:S02]  /*3a630*/  IMAD R63, R54.reuse, 0x4, R6 ;  /* 0x00000004363f7824 */ /* 0x041fe400078e0206 */
[----:B------:R-:W-:-:S05]  /*3a640*/  VIADD R54, R54, 0x10 ;  /* 0x0000001036367836 */ /* 0x000fca0000000000 */
[----:B------:R0:W4:Y:S01]  /*3a650*/  LDC R53, c[0x3][R55+0x20] ;  /* 0x00c0080037357b82 */ /* 0x0001220000000800 */
[----:B--2---:R-:W-:Y:S02]  /*3a660*/  IADD3 R4, PT, PT, R7, R4, R52 ;  /* 0x0000000407047210 */ /* 0x004fe40007ffe034 */
[----:B------:R-:W-:-:S05]  /*3a670*/  ISETP.NE.AND P0, PT, R54, R16, PT ;  /* 0x000000103600720c */ /* 0x000fca0003f05270 */
[----:B0-----:R0:W2:Y:S08]  /*3a680*/  LDC R55, c[0x3][R57+0x24] ;  /* 0x00c0090039377b82 */ /* 0x0010b00000000800 */
[----:B------:R-:W2:Y:S01]  /*3a690*/  LDC R6, c[0x3][R61+0x28] ;  /* 0x00c00a003d067b82 */ /* 0x000ea20000000800 */
[----:B---3--:R-:W-:-:S07]  /*3a6a0*/  IADD3 R4, PT, PT, R51, R60, R4 ;  /* 0x0000003c33047210 */ /* 0x008fce0007ffe004 */
[----:B0-----:R0:W3:Y:S08]  /*3a6b0*/  LDC R57, c[0x3][R56+0x2c] ;  /* 0x00c00b0038397b82 */ /* 0x0010f00000000800 */
[----:B0-----:R-:W3:Y:S01]  /*3a6c0*/  LDC R56, c[0x3][R63+0x30] ;  /* 0x00c00c003f387b82 */ /* 0x001ee20000000800 */
[----:B-----5:R-:W-:-:S07]  /*3a6d0*/  IADD3 R4, PT, PT, R41, R62, R4 ;  /* 0x0000003e29047210 */ /* 0x020fce0007ffe004 */
[----:B------:R-:W0:Y:S08]  /*3a6e0*/  LDC R5, c[0x3][R69+0x34] ;  /* 0x00c00d0045057b82 */ /* 0x000e300000000800 */
[----:B------:R-:W0:Y:S01]  /*3a6f0*/  LDC R66, c[0x3][R66+0x38] ;  /* 0x00c00e0042427b82 */ /* 0x000e220000000800 */
[----:B----4-:R-:W-:-:S07]  /*3a700*/  IADD3 R4, PT, PT, R53, R58, R4 ;  /* 0x0000003a35047210 */ /* 0x010fce0007ffe004 */
[----:B------:R-:W4:Y:S08]  /*3a710*/  LDC R64, c[0x3][R64+0x3c] ;  /* 0x00c00f0040407b82 */ /* 0x000f300000000800 */
[----:B------:R-:W4:Y:S01]  /*3a720*/  LDC R59, c[0x3][R65+0x40] ;  /* 0x00c01000413b7b82 */ /* 0x000f220000000800 */
[----:B--2---:R-:W-:-:S04]  /*3a730*/  IADD3 R4, PT, PT, R6, R55, R4 ;  /* 0x0000003706047210 */ /* 0x004fc80007ffe004 */
[----:B---3--:R-:W-:-:S04]  /*3a740*/  IADD3 R4, PT, PT, R56, R57, R4 ;  /* 0x0000003938047210 */ /* 0x008fc80007ffe004 */
[----:B0-----:R-:W-:-:S04]  /*3a750*/  IADD3 R4, PT, PT, R66, R5, R4 ;  /* 0x0000000542047210 */ /* 0x001fc80007ffe004 */
[----:B----4-:R-:W-:Y:S01]  /*3a760*/  IADD3 R52, PT, PT, R59, R64, R4 ;  /* 0x000000403b347210 */ /* 0x010fe20007ffe004 */
[----:B------:R-:W-:Y:S06]  /*3a770*/  @P0 BRA `(.L_x_1171) ;  /* 0xfffffff800c40947 */ /* 0x000fec000383ffff */
[----:B------:R-:W-:-:S07]  /*3a780*/  MOV R4, R16 ;  /* 0x0000001000047202 */ /* 0x000fce0000000f00 */
.L_x_1170:
        /* <DEDUP_REMOVED lines=19> */
[----:B------:R-:W-:Y:S02]  /*3a8c0*/  IMAD R7, R4, 0x4, R7 ;  /* 0x0000000404077824 */ /* 0x000fe400078e0207 */
[----:B-----5:R-:W-:-:S02]  /*3a8d0*/  IMAD R51, R51, 0xa8, R59 ;  /* 0x000000a833337824 */ /* 0x020fc400078e023b */
[----:B------:R-:W-:Y:S02]  /*3a8e0*/  IMAD R41, R4, 0x4, R41 ;  /* 0x0000000404297824 */ /* 0x000fe400078e0229 */
[----:B------:R-:W-:Y:S02]  /*3a8f0*/  IMAD R55, R54, 0xa8, R59 ;  /* 0x000000a836377824 */ /* 0x000fe400078e023b */
[C---:B------:R-:W-:Y:S02]  /*3a900*/  IMAD R51, R4.reuse, 0x4, R51 ;  /* 0x0000000404337824 */ /* 0x040fe400078e0233 */
[--C-:B------:R-:W-:Y:S01]  /*3a910*/  IMAD R53, R53, 0xa8, R59.reuse ;  /* 0x000000a835357824 */ /* 0x100fe200078e023b */
[----:B------:R-:W2:Y:S01]  /*3a920*/  LDC R5, c[0x3][R5+0x4] ;  /* 0x00c0010005057b82 */ /* 0x000ea20000000800 */
[----:B------:R-:W-:Y:S01]  /*3a930*/  LEA R55, R4, R55, 0x2 ;  /* 0x0000003704377211 */ /* 0x000fe200078e10ff */
[----:B------:R-:W-:Y:S02]  /*3a940*/  IMAD R57, R56, 0xa8, R59 ;  /* 0x000000a838397824 */ /* 0x000fe400078e023b */
[----:B------:R-:W-:-:S04]  /*3a950*/  IMAD R53, R4, 0x4, R53 ;  /* 0x0000000404357824 */ /* 0x000fc800078e0235 */
[----:B------:R-:W2:Y:S01]  /*3a960*/  LDC R7, c[0x3][R7+0x8] ;  /* 0x00c0020007077b82 */ /* 0x000ea20000000800 */
[----:B------:R-:W-:Y:S02]  /*3a970*/  IMAD R59, R58, 0xa8, R59 ;  /* 0x000000a83a3b7824 */ /* 0x000fe400078e023b */
[C---:B------:R-:W-:Y:S02]  /*3a980*/  IMAD R57, R4.reuse, 0x4, R57 ;  /* 0x0000000404397824 */ /* 0x040fe400078e0239 */
[----:B------:R-:W-:-:S03]  /*3a990*/  IMAD R59, R4, 0x4, R59 ;  /* 0x00000004043b7824 */ /* 0x000fc600078e023b */
        /* <DEDUP_REMOVED lines=11> */
.L_x_1172:
        /* <DEDUP_REMOVED lines=25> */
.L_x_1173:
[----:B------:R-:W-:Y:S05]  /*3abe0*/  @!P2 BRA `(.L_x_1119) ;  /* 0x000000000050a947 */ /* 0x000fea0003800000 */
[----:B------:R-:W-:-:S05]  /*3abf0*/  IMAD.IADD R41, R1, 0x1, R4 ;  /* 0x0000000101297824 */ /* 0x000fca00078e0204 */
        /* <DEDUP_REMOVED lines=19> */
.L_x_1119:
[----:B------:R2:W-:Y:S01]  /*3ad30*/  STL [R25], R52 ;  /* 0x0000003419007387 */ /* 0x0005e20000100800 */
[----:B------:R-:W-:Y:S01]  /*3ad40*/  BSSY.RECONVERGENT B2, `(.L_x_1174) ;  /* 0x000000e000027945 */ /* 0x000fe20003800200 */
[----:B------:R-:W-:-:S07]  /*3ad50*/  IMAD.MOV.U32 R4, RZ, RZ, RZ ;  /* 0x000000ffff047224 */ /* 0x000fce00078e00ff */
.L_x_1176:
[----:B------:R-:W-:Y:S01]  /*3ad60*/  ISETP.NE.AND P0, PT, R4, R37, PT ;  /* 0x000000250400720c */ /* 0x000fe20003f05270 */
[----:B------:R-:W-:Y:S02]  /*3ad70*/  IMAD.MOV.U32 R41, RZ, RZ, R4 ;  /* 0x000000ffff297224 */ /* 0x000fe400078e0004 */
[----:B--2---:R-:W-:-:S10]  /*3ad80*/  IMAD.MOV.U32 R52, RZ, RZ, R37 ;  /* 0x000000ffff347224 */ /* 0x004fd400078e0025 */
        /* <DEDUP_REMOVED lines=9> */
.L_x_1175:
[----:B------:R-:W-:Y:S05]  /*3ae20*/  BSYNC.RECONVERGENT B2 ;  /* 0x0000000000027941 */ /* 0x000fea0003800200 */
.L_x_1174:
[----:B------:R-:W2:Y:S01]  /*3ae30*/  LDL.U8 R5, [R1] ;  /* 0x0000000001057983 */ /* 0x000ea20000100000 */
[----:B------:R-:W-:Y:S01]  /*3ae40*/  IADD3 R32, P2, PT, R32, 0x4, RZ ;  /* 0x0000000420207810 */ /* 0x000fe20007f5e0ff */
[----:B------:R-:W-:-:S04]  /*3ae50*/  VIADD R25, R25, 0x4 ;  /* 0x0000000419197836 */ /* 0x000fc80000000000 */
        /* <DEDUP_REMOVED lines=17> */
.L_x_1181:
[C---:B--23--:R-:W-:Y:S01]  /*3af70*/  IADD3 R4, PT, PT, R41.reuse, 0x4, RZ ;  /* 0x0000000429047810 */ /* 0x04cfe20007ffe0ff */
[C---:B------:R-:W-:Y:S02]  /*3af80*/  VIADD R7, R41.reuse, 0x7 ;  /* 0x0000000729077836 */ /* 0x040fe40000000000 */
        /* <DEDUP_REMOVED lines=17> */
[----:B------:R-:W-:Y:S01]  /*3b0a0*/  PRMT R7, R58, 0x3340, R7 ;  /* 0x000033403a077816 */ /* 0x000fe20000000007 */
[----:B------:R-:W-:Y:S01]  /*3b0b0*/  VIADD R58, R41, 0xd ;  /* 0x0000000d293a7836 */ /* 0x000fe20000000000 */
[----:B------:R-:W-:-:S02]  /*3b0c0*/  PRMT R5, R56, 0x3340, R5 ;  /* 0x0000334038057816 */ /* 0x000fc40000000005 */
[----:B------:R-:W-:Y:S01]  /*3b0d0*/  PRMT R4, R51, 0x3340, R4 ;  /* 0x0000334033047816 */ /* 0x000fe20000000004 */
[----:B------:R-:W-:Y:S01]  /*3b0e0*/  VIADD R51, R41, 0x1 ;  /* 0x0000000129337836 */ /* 0x000fe20000000000 */
[----:B------:R-:W-:Y:S01]  /*3b0f0*/  PRMT R6, R53, 0x3340, R6 ;  /* 0x0000334035067816 */ /* 0x000fe20000000006 */
[C---:B------:R-:W-:Y:S01]  /*3b100*/  VIADD R53, R41.reuse, 0x2 ;  /* 0x0000000229357836 */ /* 0x040fe20000000000 */
[----:B------:R-:W-:Y:S02]  /*3b110*/  IADD3 R56, PT, PT, R41, 0xc, RZ ;  /* 0x0000000c29387810 */ /* 0x000fe40007ffe0ff */
[----:B------:R-:W-:Y:S02]  /*3b120*/  LOP3.LUT R61, R58, 0xffff, RZ, 0xc0, !PT ;  /* 0x0000ffff3a3d7812 */ /* 0x000fe400078ec0ff */
[----:B------:R-:W-:Y:S02]  /*3b130*/  LOP3.LUT R62, R56, 0xffff, RZ, 0xc0, !PT ;  /* 0x0000ffff383e7812 */ /* 0x000fe400078ec0ff */
[----:B------:R-:W-:-:S02]  /*3b140*/  LOP3.LUT R59, R59, 0xffff, RZ, 0xc0, !PT ;  /* 0x0000ffff3b3b7812 */ /* 0x000fc400078ec0ff */
[----:B------:R-:W-:Y:S02]  /*3b150*/  LOP3.LUT R60, R60, 0xffff, RZ, 0xc0, !PT ;  /* 0x0000ffff3c3c7812 */ /* 0x000fe400078ec0ff */
[----:B------:R-:W-:Y:S02]  /*3b160*/  LOP3.LUT R56, R53, 0xffff, RZ, 0xc0, !PT ;  /* 0x0000ffff35387812 */ /* 0x000fe400078ec0ff */
[----:B------:R-:W-:Y:S02]  /*3b170*/  LOP3.LUT R55, R55, 0xffff, RZ, 0xc0, !PT ;  /* 0x0000ffff37377812 */ /* 0x000fe400078ec0ff */
[----:B------:R-:W-:Y:S01]  /*3b180*/  LOP3.LUT R58, R51, 0xffff, RZ, 0xc0, !PT ;  /* 0x0000ffff333a7812 */ /* 0x000fe200078ec0ff */
[----:B------:R-:W-:Y:S01]  /*3b190*/  IMAD.IADD R51, R1, 0x1, R41 ;  /* 0x0000000101337824 */ /* 0x000fe200078e0229 */
        /* <DEDUP_REMOVED lines=8> */
[----:B------:R-:W-:-:S03]  /*3b220*/  IADD3 R41, PT, PT, R41, 0x10, RZ ;  /* 0x0000001029297810 */ /* 0x000fc60007ffe0ff */
[----:B------:R3:W-:Y:S01]  /*3b230*/  STL.128 [R51], R4 ;  /* 0x0000000433007387 */ /* 0x0007e20000100c00 */
[----:B------:R-:W-:-:S13]  /*3b240*/  ISETP.NE.AND P0, PT, R41, R54, PT ;  /* 0x000000362900720c */ /* 0x000fda0003f05270 */
[----:B------:R-:W-:Y:S05]  /*3b250*/  @P0 BRA `(.L_x_1181) ;  /* 0xfffffffc00440947 */ /* 0x000fea000383ffff */
.L_x_1180:
[----:B------:R-:W-:Y:S05]  /*3b260*/  BSYNC.RECONVERGENT B4 ;  /* 0x0000000000047941 */ /* 0x000fea0003800200 */
.L_x_1179:
        /* <DEDUP_REMOVED lines=23> */
.L_x_1183:
[----:B------:R-:W-:Y:S05]  /*3b3e0*/  BSYNC.RECONVERGENT B4 ;  /* 0x0000000000047941 */ /* 0x000fea0003800200 */
.L_x_1182:
[----:B------:R-:W-:-:S13]  /*3b3f0*/  ISETP.NE.AND P0, PT, R55, RZ, PT ;  /* 0x000000ff3700720c */ /* 0x000fda0003f05270 */
[----:B------:R-:W-:Y:S05]  /*3b400*/  @!P0 BRA `(.L_x_1178) ;  /* 0x0000000000688947 */ /* 0x000fea0003800000 */
[----:B------:R-:W-:Y:S01]  /*3b410*/  ISETP.GE.U32.AND P0, PT, R55, 0x4, PT ;  /* 0x000000043700780c */ /* 0x000fe20003f06070 */
[----:B------:R-:W-:Y:S01]  /*3b420*/  BSSY.RECONVERGENT B4, `(.L_x_1184) ;  /* 0x000000c000047945 */ /* 0x000fe20003800200 */
[----:B---34-:R-:W-:-:S11]  /*3b430*/  LOP3.LUT R7, R52, 0x3, RZ, 0xc0, !PT ;  /* 0x0000000334077812 */ /* 0x018fd600078ec0ff */
[----:B------:R-:W-:Y:S05]  /*3b440*/  @!P0 BRA `(.L_x_1185) ;  /* 0x0000000000248947 */ /* 0x000fea0003800000 */
[----:B--2---:R-:W-:Y:S02]  /*3b450*/  IMAD.IADD R5, R1, 0x1, R54 ;  /* 0x0000000101057824 */ /* 0x004fe400078e0236 */
[C---:B------:R-:W-:Y:S02]  /*3b460*/  VIADD R4, R54.reuse, 0x1 ;  /* 0x0000000136047836 */ /* 0x040fe40000000000 */
[C---:B------:R-:W-:Y:S01]  /*3b470*/  VIADD R6, R54.reuse, 0x2 ;  /* 0x0000000236067836 */ /* 0x040fe20000000000 */
[----:B------:R2:W-:Y:S01]  /*3b480*/  STL.U8 [R5], R54 ;  /* 0x0000003605007387 */ /* 0x0005e20000100000 */
[----:B------:R-:W-:-:S03]  /*3b490*/  VIADD R52, R54, 0x3 ;  /* 0x0000000336347836 */ /* 0x000fc60000000000 */
[----:B------:R3:W-:Y:S04]  /*3b4a0*/  STL.U8 [R5+0x1], R4 ;  /* 0x0000010405007387 */ /* 0x0007e80000100000 */
[----:B------:R3:W-:Y:S01]  /*3b4b0*/  STL.U8 [R5+0x2], R6 ;  /* 0x0000020605007387 */ /* 0x0007e20000100000 */
[----:B--2---:R-:W-:-:S03]  /*3b4c0*/  VIADD R54, R54, 0x4 ;  /* 0x0000000436367836 */ /* 0x004fc60000000000 */
[----:B------:R3:W-:Y:S04]  /*3b4d0*/  STL.U8 [R5+0x3], R52 ;  /* 0x0000033405007387 */ /* 0x0007e80000100000 */
.L_x_1185:
[----:B------:R-:W-:Y:S05]  /*3b4e0*/  BSYNC.RECONVERGENT B4 ;  /* 0x0000000000047941 */ /* 0x000fea0003800200 */
.L_x_1184:
[----:B------:R-:W-:-:S13]  /*3b4f0*/  ISETP.NE.AND P0, PT, R7, RZ, PT ;  /* 0x000000ff0700720c */ /* 0x000fda0003f05270 */
[----:B------:R-:W-:Y:S05]  /*3b500*/  @!P0 BRA `(.L_x_1178) ;  /* 0x0000000000288947 */ /* 0x000fea0003800000 */
[----:B--23--:R-:W-:Y:S01]  /*3b510*/  IMAD.IADD R5, R1, 0x1, R54 ;  /* 0x0000000101057824 */ /* 0x00cfe200078e0236 */
[----:B------:R-:W-:-:S04]  /*3b520*/  ISETP.NE.AND P0, PT, R7, 0x1, PT ;  /* 0x000000010700780c */ /* 0x000fc80003f05270 */
[----:B------:R2:W-:Y:S09]  /*3b530*/  STL.U8 [R5], R54 ;  /* 0x0000003605007387 */ /* 0x0005f20000100000 */
[----:B------:R-:W-:Y:S05]  /*3b540*/  @!P0 BRA `(.L_x_1178) ;  /* 0x0000000000188947 */ /* 0x000fea0003800000 */
[----:B------:R-:W-:Y:S02]  /*3b550*/  IADD3 R4, PT, PT, R54, 0x1, RZ ;  /* 0x0000000136047810 */ /* 0x000fe40007ffe0ff */
[----:B------:R-:W-:-:S03]  /*3b560*/  ISETP.NE.AND P0, PT, R7, 0x2, PT ;  /* 0x000000020700780c */ /* 0x000fc60003f05270 */
[----:B------:R3:W-:Y:S10]  /*3b570*/  STL.U8 [R5+0x1], R4 ;  /* 0x0000010405007387 */ /* 0x0007f40000100000 */
[----:B---3--:R-:W-:Y:S05]  /*3b580*/  @!P0 BRA `(.L_x_1178) ;  /* 0x0000000000088947 */ /* 0x008fea0003800000 */
[----:B--2---:R-:W-:-:S05]  /*3b590*/  VIADD R54, R54, 0x2 ;  /* 0x0000000236367836 */ /* 0x004fca0000000000 */
[----:B------:R2:W-:Y:S02]  /*3b5a0*/  STL.U8 [R5+0x2], R54 ;  /* 0x0000023605007387 */ /* 0x0005e40000100000 */
.L_x_1178:
[----:B------:R-:W-:Y:S05]  /*3b5b0*/  BSYNC.RECONVERGENT B2 ;  /* 0x0000000000027941 */ /* 0x000fea0003800200 */
.L_x_1177:
[----:B------:R-:W-:Y:S05]  /*3b5c0*/  BRA `(.L_x_1186) ;  /* 0xffffffd800c87947 */ /* 0x000fea000383ffff */
.L_x_1118:
[----:B------:R-:W-:Y:S01]  /*3b5d0*/  ISETP.GE.AND P0, PT, R43, 0x1, PT ;  /* 0x000000012b00780c */ /* 0x000fe20003f06270 */
[----:B------:R-:W-:Y:S01]  /*3b5e0*/  UISETP.GT.AND UP0, UPT, UR4, URZ, UPT ;  /* 0x000000ff0400728c */ /* 0x000fe2000bf04270 */
[----:B------:R-:W-:-:S11]  /*3b5f0*/  IMAD.MOV.U32 R50, RZ, RZ, RZ ;  /* 0x000000ffff327224 */ /* 0x000fd600078e00ff */
[----:B------:R2:W-:Y:S01]  /*3b600*/  @P0 STL.U8 [R1+0x14], RZ ;  /* 0x000014ff01000387 */ /* 0x0005e20000100000 */
[----:B------:R-:W-:Y:S05]  /*3b610*/  BRA.U !UP0, `(.L_x_1187) ;  /* 0x0000001508ec7547 */ /* 0x000fea000b800000 */
[----:B------:R-:W-:Y:S01]  /*3b620*/  UISETP.GE.AND UP0, UPT, UR4, 0x4, UPT ;  /* 0x000000040400788c */ /* 0x000fe2000bf06270 */
[----:B------:R-:W-:-:S08]  /*3b630*/  IMAD.MOV.U32 R6, RZ, RZ, RZ ;  /* 0x000000ffff067224 */ /* 0x000fd000078e00ff */
        /* <DEDUP_REMOVED lines=10> */
.L_x_1191:
[----:B------:R-:W-:-:S05]  /*3b6e0*/  IMAD.IADD R56, R1, 0x1, R4 ;  /* 0x0000000101387824 */ /* 0x000fca00078e0204 */
[----:B---3--:R-:W3:Y:S02]  /*3b6f0*/  LDL R6, [R56+0x14] ;  /* 0x0000140038067983 */ /* 0x008ee40000100800 */
[C---:B---3--:R-:W-:Y:S02]  /*3b700*/  PRMT R52, R6.reuse, 0x7771, RZ ;  /* 0x0000777106347816 */ /* 0x048fe400000000ff */
        /* <DEDUP_REMOVED lines=20> */
[----:B------:R-:W4:Y:S02]  /*3b850*/  LDL R6, [R58+0x14] ;  /* 0x000014003a067983 */ /* 0x000f240000100800 */
[C---:B----4-:R-:W-:Y:S02]  /*3b860*/  PRMT R54, R6.reuse, 0x7770, RZ ;  /* 0x0000777006367816 */ /* 0x050fe400000000ff */
        /* <DEDUP_REMOVED lines=10> */
[C---:B------:R-:W-:Y:S01]  /*3b910*/  IMAD.IADD R51, R1.reuse, 0x1, R50 ;  /* 0x0000000101337824 */ /* 0x040fe200078e0232 */
[----:B---3--:R-:W3:Y:S04]  /*3b920*/  LDL.U8 R37, [R43+0x4065] ;  /* 0x004065002b257983 */ /* 0x008ee80000100000 */
        /* <DEDUP_REMOVED lines=43> */
[----:B------:R-:W4:Y:S04]  /*3bbe0*/  LDL.U8 R50, [R54+0x4065] ;  /* 0x0040650036327983 */ /* 0x000f280000100000 */
[----:B---3--:R-:W4:Y:S04]  /*3bbf0*/  LDL.U8 R37, [R52+0x4065] ;  /* 0x0040650034257983 */ /* 0x008f280000100000 */
[----:B------:R-:W3:Y:S04]  /*3bc00*/  LDL.U8 R6, [R41+0x4065] ;  /* 0x0040650029067983 */ /* 0x000ee80000100000 */
[----:B------:R-:W3:Y:S01]  /*3bc10*/  LDL.U8 R7, [R7+0x4065] ;  /* 0x0040650007077983 */ /* 0x000ee20000100000 */
[----:B------:R-:W-:-:S04]  /*3bc20*/  IADD3 R4, PT, PT, R4, 0x10, RZ ;  /* 0x0000001004047810 */ /* 0x000fc80007ffe0ff */
[----:B------:R-:W-:Y:S02]  /*3bc30*/  ISETP.GE.AND P2, PT, R4, R5, PT ;  /* 0x000000050400720c */ /* 0x000fe40003f46270 */
[----:B----4-:R-:W-:Y:S02]  /*3bc40*/  PRMT R37, R50, 0x3340, R37 ;  /* 0x0000334032257816 */ /* 0x010fe40000000025 */
[----:B---3--:R-:W-:-:S04]  /*3bc50*/  PRMT R6, R7, 0x3340, R6 ;  /* 0x0000334007067816 */ /* 0x008fc80000000006 */
[----:B------:R-:W-:-:S05]  /*3bc60*/  PRMT R6, R37, 0x5410, R6 ;  /* 0x0000541025067816 */ /* 0x000fca0000000006 */
[----:B------:R3:W-:Y:S01]  /*3bc70*/  STL [R43+0x28], R6 ;  /* 0x000028062b007387 */ /* 0x0007e20000100800 */
[----:B------:R-:W-:Y:S05]  /*3bc80*/  @!P2 BRA `(.L_x_1191) ;  /* 0xfffffff80094a947 */ /* 0x000fea000383ffff */
[----:B---3--:R-:W-:-:S07]  /*3bc90*/  IMAD.MOV.U32 R6, RZ, RZ, R12 ;  /* 0x000000ffff067224 */ /* 0x008fce00078e000c */
.L_x_1190:
        /* <DEDUP_REMOVED lines=39> */
[----:B------:R-:W4:Y:S04]  /*3bf10*/  LDL.U8 R7, [R7+0x4065] ;  /* 0x0040650007077983 */ /* 0x000f280000100000 */
[----:B------:R-:W4:Y:S04]  /*3bf20*/  LDL.U8 R50, [R54+0x4065] ;  /* 0x0040650036327983 */ /* 0x000f280000100000 */
[----:B---3--:R-:W3:Y:S04]  /*3bf30*/  LDL.U8 R5, [R41+0x4065] ;  /* 0x0040650029057983 */ /* 0x008ee80000100000 */
[----:B------:R-:W3:Y:S01]  /*3bf40*/  LDL.U8 R6, [R37+0x4065] ;  /* 0x0040650025067983 */ /* 0x000ee20000100000 */
[----:B------:R-:W-:Y:S01]  /*3bf50*/  PLOP3.LUT P0, PT, PT, PT, PT, 0x8, 0x80 ;  /* 0x000000000080781c */ /* 0x000fe20003f0e170 */
[----:B------:R-:W-:Y:S01]  /*3bf60*/  VIADD R4, R4, 0x8 ;  /* 0x0000000804047836 */ /* 0x000fe20000000000 */
[----:B----4-:R-:W-:-:S02]  /*3bf70*/  PRMT R50, R50, 0x3340, R7 ;  /* 0x0000334032327816 */ /* 0x010fc40000000007 */
[----:B---3--:R-:W-:-:S04]  /*3bf80*/  PRMT R5, R6, 0x3340, R5 ;  /* 0x0000334006057816 */ /* 0x008fc80000000005 */
[----:B------:R-:W-:-:S05]  /*3bf90*/  PRMT R5, R50, 0x5410, R5 ;  /* 0x0000541032057816 */ /* 0x000fca0000000005 */
[----:B------:R3:W-:Y:S01]  /*3bfa0*/  STL [R56+0x28], R5 ;  /* 0x0000280538007387 */ /* 0x0007e20000100800 */
[----:B------:R-:W-:-:S07]  /*3bfb0*/  IMAD.MOV.U32 R6, RZ, RZ, R12 ;  /* 0x000000ffff067224 */ /* 0x000fce00078e000c */
.L_x_1192:
[----:B------:R-:W-:-:S13]  /*3bfc0*/  ISETP.EQ.AND P2, PT, R4, R12, PT ;  /* 0x0000000c0400720c */ /* 0x000fda0003f42270 */
[----:B------:R-:W-:Y:S05]  /*3bfd0*/  @!P0 BRA P2, `(.L_x_1188) ;  /* 0x0000000000688947 */ /* 0x000fea0001000000 */
.L_x_1189:
[----:B---34-:R-:W-:-:S05]  /*3bfe0*/  IMAD.IADD R56, R1, 0x1, R4 ;  /* 0x0000000101387824 */ /* 0x018fca00078e0204 */
        /* <DEDUP_REMOVED lines=13> */
[----:B------:R-:W3:Y:S04]  /*3c0c0*/  LDL.U8 R5, [R37+0x4065] ;  /* 0x0040650025057983 */ /* 0x000ee80000100000 */
[----:B------:R-:W4:Y:S04]  /*3c0d0*/  LDL.U8 R50, [R54+0x4065] ;  /* 0x0040650036327983 */ /* 0x000f280000100000 */
[----:B------:R-:W4:Y:S04]  /*3c0e0*/  LDL.U8 R7, [R7+0x4065] ;  /* 0x0040650007077983 */ /* 0x000f280000100000 */
[----:B------:R-:W3:Y:S01]  /*3c0f0*/  LDL.U8 R6, [R6+0x4065] ;  /* 0x0040650006067983 */ /* 0x000ee20000100000 */
[----:B------:R-:W-:-:S05]  /*3c100*/  VIADD R4, R4, 0x4 ;  /* 0x0000000404047836 */ /* 0x000fca0000000000 */
[----:B------:R-:W-:Y:S02]  /*3c110*/  ISETP.NE.AND P0, PT, R4, R12, PT ;  /* 0x0000000c0400720c */ /* 0x000fe40003f05270 */
[----:B----4-:R-:W-:Y:S02]  /*3c120*/  PRMT R50, R50, 0x3340, R7 ;  /* 0x0000334032327816 */ /* 0x010fe40000000007 */
[----:B---3--:R-:W-:-:S04]  /*3c130*/  PRMT R5, R6, 0x3340, R5 ;  /* 0x0000334006057816 */ /* 0x008fc80000000005 */
[----:B------:R-:W-:-:S05]  /*3c140*/  PRMT R5, R50, 0x5410, R5 ;  /* 0x0000541032057816 */ /* 0x000fca0000000005 */
[----:B------:R4:W-:Y:S01]  /*3c150*/  STL [R56+0x28], R5 ;  /* 0x0000280538007387 */ /* 0x0009e20000100800 */
[----:B------:R-:W-:Y:S05]  /*3c160*/  @P0 BRA `(.L_x_1189) ;  /* 0xfffffffc009c0947 */ /* 0x000fea000383ffff */
[----:B------:R-:W-:-:S07]  /*3c170*/  IMAD.MOV.U32 R6, RZ, RZ, R12 ;  /* 0x000000ffff067224 */ /* 0x000fce00078e000c */
.L_x_1188:
[----:B------:R-:W-:-:S13]  /*3c180*/  ISETP.NE.AND P0, PT, R13, RZ, PT ;  /* 0x000000ff0d00720c */ /* 0x000fda0003f05270 */
[----:B------:R-:W-:Y:S05]  /*3c190*/  @!P0 BRA `(.L_x_1193) ;  /* 0x0000000000448947 */ /* 0x000fea0003800000 */
[----:B---34-:R-:W-:-:S05]  /*3c1a0*/  IMAD.IADD R5, R1, 0x1, R6 ;  /* 0x0000000101057824 */ /* 0x018fca00078e0206 */
[----:B------:R-:W3:Y:S02]  /*3c1b0*/  LDL.U8 R4, [R5+0x14] ;  /* 0x0000140005047983 */ /* 0x000ee40000100000 */
[----:B---3--:R-:W-:-:S06]  /*3c1c0*/  IMAD.IADD R4, R1, 0x1, R4 ;  /* 0x0000000101047824 */ /* 0x008fcc00078e0204 */
        /* <DEDUP_REMOVED lines=10> */
[----:B---3--:R-:W3:Y:S02]  /*3c270*/  LDL.U8 R4, [R5+0x16] ;  /* 0x0000160005047983 */ /* 0x008ee40000100000 */
[----:B---3--:R-:W-:-:S06]  /*3c280*/  IADD3 R4, PT, PT, R1, R4, RZ ;  /* 0x0000000401047210 */ /* 0x008fcc0007ffe0ff */
[----:B------:R-:W3:Y:S04]  /*3c290*/  LDL.U8 R4, [R4+0x4065] ;  /* 0x0040650004047983 */ /* 0x000ee80000100000 */
[----:B---3--:R3:W-:Y:S02]  /*3c2a0*/  STL.U8 [R5+0x2a], R4 ;  /* 0x00002a0405007387 */ /* 0x0087e40000100000 */
.L_x_1193:
[----:B------:R-:W5:Y:S01]  /*3c2b0*/  LDCU UR4, c[0x3][0x1b3c] ;  /* 0x00c36780ff0477ac */ /* 0x000f620008000800 */
[----:B---3--:R-:W-:Y:S02]  /*3c2c0*/  IMAD.MOV.U32 R4, RZ, RZ, RZ ;  /* 0x000000ffff047224 */ /* 0x008fe400078e00ff */
[----:B------:R-:W-:Y:S01]  /*3c2d0*/  IMAD.MOV.U32 R50, RZ, RZ, RZ ;  /* 0x000000ffff327224 */ /* 0x000fe200078e00ff */
[----:B-----5:R-:W-:-:S04]  /*3c2e0*/  UIADD3 UR4, UPT, UPT, UR4, -0x1, URZ ;  /* 0xffffffff04047890 */ /* 0x020fc8000fffe0ff */
[----:B------:R-:W-:-:S09]  /*3c2f0*/  UISETP.GE.U32.AND UP0, UPT, UR4, 0xf, UPT ;  /* 0x0000000f0400788c */ /* 0x000fd2000bf06070 */
[----:B------:R-:W-:Y:S05]  /*3c300*/  BRA.U !UP0, `(.L_x_1194) ;  /* 0x0000000508487547 */ /* 0x000fea000b800000 */
[----:B------:R-:W-:Y:S02]  /*3c310*/  IMAD.MOV.U32 R52, RZ, RZ, RZ ;  /* 0x000000ffff347224 */ /* 0x000fe400078e00ff */
[----:B------:R-:W-:-:S07]  /*3c320*/  IMAD.MOV.U32 R50, RZ, RZ, RZ ;  /* 0x000000ffff327224 */ /* 0x000fce00078e00ff */
.L_x_1195:
[----:B------:R-:W-:-:S05]  /*3c330*/  IMAD.IADD R51, R1, 0x1, R52 ;  /* 0x0000000101337824 */ /* 0x000fca00078e0234 */
[----:B----4-:R-:W3:Y:S04]  /*3c340*/  LDL.64 R4, [R51+0x28] ;  /* 0x0000280033047983 */ /* 0x010ee80000100a00 */
[----:B------:R-:W4:Y:S01]  /*3c350*/  LDL.64 R6, [R51+0x30] ;  /* 0x0000300033067983 */ /* 0x000f220000100a00 */
[C---:B---3--:R-:W-:Y:S02]  /*3c360*/  PRMT R53, R4.reuse, 0x7770, RZ ;  /* 0x0000777004357816 */ /* 0x048fe400000000ff */
[C---:B------:R-:W-:Y:S02]  /*3c370*/  PRMT R55, R4.reuse, 0x7771, RZ ;  /* 0x0000777104377816 */ /* 0x040fe400000000ff */
[C---:B------:R-:W-:Y:S02]  /*3c380*/  PRMT R57, R4.reuse, 0x7772, RZ ;  /* 0x0000777204397816 */ /* 0x040fe400000000ff */
[----:B------:R-:W-:Y:S01]  /*3c390*/  PRMT R59, R4, 0x7773, RZ ;  /* 0x00007773043b7816 */ /* 0x000fe200000000ff */
[----:B------:R-:W-:Y:S01]  /*3c3a0*/  IMAD.MOV.U32 R4, RZ, RZ, 0x48 ;  /* 0x00000048ff047424 */ /* 0x000fe200078e00ff */
[----:B----4-:R-:W-:-:S02]  /*3c3b0*/  PRMT R43, R6, 0x7770, RZ ;  /* 0x00007770062b7816 */ /* 0x010fc400000000ff */
        /* <DEDUP_REMOVED lines=25> */
[--C-:B------:R-:W-:Y:S01]  /*3c550*/  IMAD R6, R6, 0xa8, R4.reuse ;  /* 0x000000a806067824 */ /* 0x100fe200078e0204 */
[----:B------:R-:W3:Y:S01]  /*3c560*/  LDC R60, c[0x3][R60+0x28] ;  /* 0x00c00a003c3c7b82 */ /* 0x000ee20000000800 */
[--C-:B------:R-:W-:Y:S02]  /*3c570*/  IMAD R61, R61, 0xa8, R4.reuse ;  /* 0x000000a83d3d7824 */ /* 0x100fe400078e0204 */
[----:B------:R-:W-:Y:S01]  /*3c580*/  IMAD R63, R63, 0xa8, R4 ;  /* 0x000000a83f3f7824 */ /* 0x000fe200078e0204 */
[C---:B------:R-:W-:Y:S01]  /*3c590*/  LEA R4, R52.reuse, R55, 0x2 ;  /* 0x0000003734047211 */ /* 0x040fe200078e10ff */
[C---:B------:R-:W-:Y:S02]  /*3c5a0*/  IMAD R53, R52.reuse, 0x4, R53 ;  /* 0x0000000434357824 */ /* 0x040fe400078e0235 */
[----:B------:R-:W-:-:S02]  /*3c5b0*/  IMAD R54, R52, 0x4, R59 ;  /* 0x0000000434367824 */ /* 0x000fc400078e023b */
[C---:B------:R-:W-:Y:S01]  /*3c5c0*/  IMAD R57, R52.reuse, 0x4, R57 ;  /* 0x0000000434397824 */ /* 0x040fe200078e0239 */
[----:B------:R-:W4:Y:S01]  /*3c5d0*/  LDC R4, c[0x3][R4+0x8] ;  /* 0x00c0020004047b82 */ /* 0x000f220000000800 */
[C---:B------:R-:W-:Y:S02]  /*3c5e0*/  IMAD R56, R52.reuse, 0x4, R7 ;  /* 0x0000000434387824 */ /* 0x040fe400078e0207 */
[C---:B------:R-:W-:Y:S02]  /*3c5f0*/  IMAD R55, R52.reuse, 0x4, R5 ;  /* 0x0000000434377824 */ /* 0x040fe400078e0205 */
[C---:B------:R-:W-:Y:S02]  /*3c600*/  IMAD R37, R52.reuse, 0x4, R37 ;  /* 0x0000000434257824 */ /* 0x040fe400078e0225 */
[C---:B------:R-:W-:Y:S01]  /*3c610*/  IMAD R58, R52.reuse, 0x4, R41 ;  /* 0x00000004343a7824 */ /* 0x040fe200078e0229 */
[----:B------:R-:W4:Y:S01]  /*3c620*/  LDC R53, c[0x3][R53+0x4] ;  /* 0x00c0010035357b82 */ /* 0x000f220000000800 */
[----:B------:R-:W-:-:S02]  /*3c630*/  IMAD R41, R52, 0x4, R43 ;  /* 0x0000000434297824 */ /* 0x000fc400078e022b */
[C---:B------:R-:W-:Y:S02]  /*3c640*/  IMAD R43, R52.reuse, 0x4, R67 ;  /* 0x00000004342b7824 */ /* 0x040fe400078e0243 */
[C---:B------:R-:W-:Y:S02]  /*3c650*/  IMAD R65, R52.reuse, 0x4, R65 ;  /* 0x0000000434417824 */ /* 0x040fe400078e0241 */
[C---:B------:R-:W-:Y:S01]  /*3c660*/  IMAD R51, R52.reuse, 0x4, R69 ;  /* 0x0000000434337824 */ /* 0x040fe200078e0245 */
[----:B------:R-:W5:Y:S01]  /*3c670*/  LDC R5, c[0x3][R57+0xc] ;  /* 0x00c0030039057b82 */ /* 0x000f620000000800 */
[C---:B------:R-:W-:Y:S02]  /*3c680*/  IMAD R59, R52.reuse, 0x4, R6 ;  /* 0x00000004343b7824 */ /* 0x040fe400078e0206 */
[C---:B------:R-:W-:Y:S02]  /*3c690*/  IMAD R61, R52.reuse, 0x4, R61 ;  /* 0x00000004343d7824 */ /* 0x040fe400078e023d */
[----:B------:R-:W-:-:S02]  /*3c6a0*/  IMAD R63, R52, 0x4, R63 ;  /* 0x00000004343f7824 */ /* 0x000fc400078e023f */
[----:B------:R-:W-:Y:S01]  /*3c6b0*/  VIADD R52, R52, 0x10 ;  /* 0x0000001034347836 */ /* 0x000fe20000000000 */
[----:B------:R-:W5:Y:S04]  /*3c6c0*/  LDC R54, c[0x3][R54+0x10] ;  /* 0x00c0040036367b82 */ /* 0x000f680000000800 */
[----:B------:R-:W-:-:S04]  /*3c6d0*/  ISETP.NE.AND P0, PT, R52, R16, PT ;  /* 0x000000103400720c */ /* 0x000fc80003f05270 */
[----:B------:R-:W0:Y:S08]  /*3c6e0*/  LDC R7, c[0x3][R55+0x14] ;  /* 0x00c0050037077b82 */ /* 0x000e300000000800 */
[----:B------:R-:W0:Y:S08]  /*3c6f0*/  LDC R56, c[0x3][R56+0x18] ;  /* 0x00c0060038387b82 */ /* 0x000e300000000800 */
[----:B------:R-:W1:Y:S08]  /*3c700*/  LDC R37, c[0x3][R37+0x1c] ;  /* 0x00c0070025257b82 */ /* 0x000e700000000800 */
[----:B------:R-:W1:Y:S01]  /*3c710*/  LDC R58, c[0x3][R58+0x20] ;  /* 0x00c008003a3a7b82 */ /* 0x000e620000000800 */
[----:B----4-:R-:W-:-:S07]  /*3c720*/  IADD3 R4, PT, PT, R4, R53, R50 ;  /* 0x0000003504047210 */ /* 0x010fce0007ffe032 */
[----:B------:R-:W3:Y:S08]  /*3c730*/  LDC R41, c[0x3][R41+0x24] ;  /* 0x00c0090029297b82 */ /* 0x000ef00000000800 */
[----:B------:R-:W4:Y:S01]  /*3c740*/  LDC R6, c[0x3][R65+0x2c] ;  /* 0x00c00b0041067b82 */ /* 0x000f220000000800 */
[----:B-----5:R-:W-:-:S07]  /*3c750*/  IADD3 R4, PT, PT, R54, R5, R4 ;  /* 0x0000000536047210 */ /* 0x020fce0007ffe004 */
[----:B------:R-:W4:Y:S08]  /*3c760*/  LDC R43, c[0x3][R43+0x30] ;  /* 0x00c00c002b2b7b82 */ /* 0x000f300000000800 */
[----:B------:R-:W5:Y:S01]  /*3c770*/  LDC R51, c[0x3][R51+0x34] ;  /* 0x00c00d0033337b82 */ /* 0x000f620000000800 */
[----:B0-----:R-:W-:-:S07]  /*3c780*/  IADD3 R4, PT, PT, R56, R7, R4 ;  /* 0x0000000738047210 */ /* 0x001fce0007ffe004 */
[----:B------:R-:W5:Y:S08]  /*3c790*/  LDC R59, c[0x3][R59+0x38] ;  /* 0x00c00e003b3b7b82 */ /* 0x000f700000000800 */
[----:B------:R-:W0:Y:S01]  /*3c7a0*/  LDC R61, c[0x3][R61+0x3c] ;  /* 0x00c00f003d3d7b82 */ /* 0x000e220000000800 */
[----:B-1----:R-:W-:-:S07]  /*3c7b0*/  IADD3 R4, PT, PT, R58, R37, R4 ;  /* 0x000000253a047210 */ /* 0x002fce0007ffe004 */
[----:B------:R-:W0:Y:S01]  /*3c7c0*/  LDC R63, c[0x3][R63+0x40] ;  /* 0x00c010003f3f7b82 */ /* 0x000e220000000800 */
[----:B---3--:R-:W-:-:S04]  /*3c7d0*/  IADD3 R4, PT, PT, R60, R41, R4 ;  /* 0x000000293c047210 */ /* 0x008fc80007ffe004 */
[----:B----4-:R-:W-:-:S04]  /*3c7e0*/  IADD3 R4, PT, PT, R43, R6, R4 ;  /* 0x000000062b047210 */ /* 0x010fc80007ffe004 */
[----:B-----5:R-:W-:-:S04]  /*3c7f0*/  IADD3 R4, PT, PT, R59, R51, R4 ;  /* 0x000000333b047210 */ /* 0x020fc80007ffe004 */
[----:B0-----:R-:W-:Y:S01]  /*3c800*/  IADD3 R50, PT, PT, R63, R61, R4 ;  /* 0x0000003d3f327210 */ /* 0x001fe20007ffe004 */
[----:B------:R-:W-:Y:S06]  /*3c810*/  @P0 BRA `(.L_x_1195) ;  /* 0xfffffff800c40947 */ /* 0x000fec000383ffff */
[----:B------:R-:W-:-:S07]  /*3c820*/  MOV R4, R16 ;  /* 0x0000001000047202 */ /* 0x000fce0000000f00 */
.L_x_1194:
[----:B------:R-:W-:-:S13]  /*3c830*/  ISETP.NE.AND P0, PT, R18, RZ, PT ;  /* 0x000000ff1200720c */ /* 0x000fda0003f05270 */
[----:B------:R-:W-:Y:S05]  /*3c840*/  @!P0 BRA `(.L_x_1187) ;  /* 0x0000000400608947 */ /* 0x000fea0003800000 */
[----:B------:R-:W-:Y:S02]  /*3c850*/  ISETP.GE.U32.AND P0, PT, R11, 0x7, PT ;  /* 0x000000070b00780c */ /* 0x000fe40003f06070 */
[----:B------:R-:W-:-:S11]  /*3c860*/  ISETP.NE.AND P2, PT, R17, RZ, PT ;  /* 0x000000ff1100720c */ /* 0x000fd60003f45270 */
[----:B------:R-:W-:Y:S05]  /*3c870*/  @!P0 BRA `(.L_x_1196) ;  /* 0x00000000009c8947 */ /* 0x000fea0003800000 */
[----:B----4-:R-:W-:-:S05]  /*3c880*/  IMAD.IADD R56, R1, 0x1, R4 ;  /* 0x0000000101387824 */ /* 0x010fca00078e0204 */
[----:B------:R-:W3:Y:S04]  /*3c890*/  LDL.U8 R5, [R56+0x28] ;  /* 0x0000280038057983 */ /* 0x000ee80000100000 */
[----:B------:R-:W4:Y:S04]  /*3c8a0*/  LDL.U8 R6, [R56+0x29] ;  /* 0x0000290038067983 */ /* 0x000f280000100000 */
        /* <DEDUP_REMOVED lines=8> */
[--C-:B----4-:R-:W-:Y:S02]  /*3c930*/  IMAD R7, R6, 0xa8, R58.reuse ;  /* 0x000000a806077824 */ /* 0x110fe400078e023a */
[C---:B------:R-:W-:Y:S02]  /*3c940*/  IMAD R5, R4.reuse, 0x4, R5 ;  /* 0x0000000404057824 */ /* 0x040fe400078e0205 */
[--C-:B-----5:R-:W-:Y:S02]  /*3c950*/  IMAD R37, R37, 0xa8, R58.reuse ;  /* 0x000000a825257824 */ /* 0x120fe400078e023a */
[----:B------:R-:W-:Y:S02]  /*3c960*/  IMAD R7, R4, 0x4, R7 ;  /* 0x0000000404077824 */ /* 0x000fe400078e0207 */
[----:B--2---:R-:W-:-:S02]  /*3c970*/  IMAD R41, R41, 0xa8, R58 ;  /* 0x000000a829297824 */ /* 0x004fc400078e023a */
[C---:B------:R-:W-:Y:S02]  /*3c980*/  IMAD R37, R4.reuse, 0x4, R37 ;  /* 0x0000000404257824 */ /* 0x040fe400078e0225 */
[--C-:B------:R-:W-:Y:S02]  /*3c990*/  IMAD R51, R51, 0xa8, R58.reuse ;  /* 0x000000a833337824 */ /* 0x100fe400078e023a */
        /* <DEDUP_REMOVED lines=21> */
.L_x_1196:
        /* <DEDUP_REMOVED lines=8> */
[----:B------:R-:W2:Y:S01]  /*3cb70*/  LDL.U8 R56, [R5+0x2b] ;  /* 0x00002b0005387983 */ /* 0x000ea20000100000 */
[----:B------:R-:W-:-:S04]  /*3cb80*/  IMAD.MOV.U32 R7, RZ, RZ, 0x48 ;  /* 0x00000048ff077424 */ /* 0x000fc800078e00ff */
[--C-:B---3--:R-:W-:Y:S02]  /*3cb90*/  IMAD R37, R6, 0xa8, R7.reuse ;  /* 0x000000a806257824 */ /* 0x108fe400078e0207 */
[----:B----4-:R-:W-:Y:S02]  /*3cba0*/  IMAD R41, R52, 0xa8, R7 ;  /* 0x000000a834297824 */ /* 0x010fe400078e0207 */
[----:B------:R-:W-:Y:S02]  /*3cbb0*/  IMAD R37, R4, 0x4, R37 ;  /* 0x0000000404257824 */ /* 0x000fe400078e0225 */
[----:B-----5:R-:W-:Y:S02]  /*3cbc0*/  IMAD R43, R54, 0xa8, R7 ;  /* 0x000000a8362b7824 */ /* 0x020fe400078e0207 */
[----:B------:R-:W-:Y:S02]  /*3cbd0*/  IMAD R41, R4, 0x4, R41 ;  /* 0x0000000404297824 */ /* 0x000fe400078e0229 */
[----:B--2---:R-:W-:Y:S01]  /*3cbe0*/  IMAD R7, R56, 0xa8, R7 ;  /* 0x000000a838077824 */ /* 0x004fe200078e0207 */
        /* <DEDUP_REMOVED lines=9> */
.L_x_1197:
[----:B------:R-:W-:Y:S05]  /*3cc80*/  @!P2 BRA `(.L_x_1187) ;  /* 0x000000000050a947 */ /* 0x000fea0003800000 */
[----:B------:R-:W-:-:S05]  /*3cc90*/  IMAD.IADD R37, R1, 0x1, R4 ;  /* 0x0000000101257824 */ /* 0x000fca00078e0204 */
[----:B----4-:R-:W3:Y:S01]  /*3cca0*/  LDL.U8 R5, [R37+0x28] ;  /* 0x0000280025057983 */ /* 0x010ee20000100000 */
[----:B------:R-:W-:Y:S01]  /*3ccb0*/  IMAD.MOV.U32 R52, RZ, RZ, 0x48 ;  /* 0x00000048ff347424 */ /* 0x000fe200078e00ff */
[----:B------:R-:W-:-:S03]  /*3ccc0*/  ISETP.NE.AND P0, PT, R15, 0x1, PT ;  /* 0x000000010f00780c */ /* 0x000fc60003f05270 */
[----:B---3--:R-:W-:-:S04]  /*3ccd0*/  IMAD R5, R5, 0xa8, R52 ;  /* 0x000000a805057824 */ /* 0x008fc800078e0234 */
[----:B------:R-:W-:-:S06]  /*3cce0*/  IMAD R5, R4, 0x4, R5 ;  /* 0x0000000404057824 */ /* 0x000fcc00078e0205 */
[----:B------:R-:W3:Y:S02]  /*3ccf0*/  LDC R5, c[0x3][R5+0x4] ;  /* 0x00c0010005057b82 */ /* 0x000ee40000000800 */
[----:B---3--:R-:W-:Y:S01]  /*3cd00*/  IMAD.IADD R50, R50, 0x1, R5 ;  /* 0x0000000132327824 */ /* 0x008fe200078e0205 */
[----:B------:R-:W-:Y:S06]  /*3cd10*/  @!P0 BRA `(.L_x_1187) ;  /* 0x00000000002c8947 */ /* 0x000fec0003800000 */
[----:B------:R-:W-:Y:S01]  /*3cd20*/  ISETP.NE.AND P0, PT, R15, 0x2, PT ;  /* 0x000000020f00780c */ /* 0x000fe20003f05270 */
[----:B------:R-:W3:-:S12]  /*3cd30*/  LDL.U8 R5, [R37+0x29] ;  /* 0x0000290025057983 */ /* 0x000ed80000100000 */
[----:B------:R-:W4:Y:S01]  /*3cd40*/  @P0 LDL.U8 R6, [R37+0x2a] ;  /* 0x00002a0025060983 */ /* 0x000f220000100000 */
[----:B---3--:R-:W-:-:S04]  /*3cd50*/  IMAD R5, R5, 0xa8, R52 ;  /* 0x000000a805057824 */ /* 0x008fc800078e0234 */
[----:B------:R-:W-:-:S06]  /*3cd60*/  IMAD R5, R4, 0x4, R5 ;  /* 0x0000000404057824 */ /* 0x000fcc00078e0205 */
[----:B------:R-:W3:Y:S01]  /*3cd70*/  LDC R5, c[0x3][R5+0x8] ;  /* 0x00c0020005057b82 */ /* 0x000ee20000000800 */
[----:B----4-:R-:W-:-:S05]  /*3cd80*/  @P0 IMAD R7, R6, 0xa8, R52 ;  /* 0x000000a806070824 */ /* 0x010fca00078e0234 */
[----:B------:R-:W-:-:S06]  /*3cd90*/  @P0 LEA R7, R4, R7, 0x2 ;  /* 0x0000000704070211 */ /* 0x000fcc00078e10ff */
[----:B------:R-:W4:Y:S01]  /*3cda0*/  @P0 LDC R7, c[0x3][R7+0xc] ;  /* 0x00c0030007070b82 */ /* 0x000f220000000800 */
[----:B---3--:R-:W-:-:S04]  /*3cdb0*/  IMAD.IADD R50, R50, 0x1, R5 ;  /* 0x0000000132327824 */ /* 0x008fc800078e0205 */
[----:B----4-:R-:W-:-:S07]  /*3cdc0*/  @P0 IMAD.IADD R50, R50, 0x1, R7 ;  /* 0x0000000132320824 */ /* 0x010fce00078e0207 */
.L_x_1187:
[----:B------:R-:W-:Y:S01]  /*3cdd0*/  IADD3 R32, P0, PT, R32, 0x4, RZ ;  /* 0x0000000420207810 */ /* 0x000fe20007f1e0ff */
[----:B------:R3:W-:Y:S04]  /*3cde0*/  STL [R25], R50 ;  /* 0x0000003219007387 */ /* 0x0007e80000100800 */
[----:B------:R-:W-:Y:S02]  /*3cdf0*/  IMAD.X R26, RZ, RZ, R26, P0 ;  /* 0x000000ffff1a7224 */ /* 0x000fe400000e061a */
[----:B---3--:R-:W-:-:S07]  /*3ce00*/  VIADD R25, R25, 0x4 ;  /* 0x0000000419197836 */ /* 0x008fce0000000000 */
.L_x_1079:
[----:B------:R-:W-:Y:S05]  /*3ce10*/  BSYNC.RECONVERGENT B3 ;  /* 0x0000000000037941 */ /* 0x000fea0003800200 */
.L_x_998:
[----:B------:R-:W3:Y:S01]  /*3ce20*/  LDCU UR5, c[0x3][0x1b34] ;  /* 0x00c36680ff0577ac */ /* 0x000ee20008000800 */
[----:B------:R-:W-:Y:S02]  /*3ce30*/  VIADD R33, R33, 0xffffffff ;  /* 0xffffffff21217836 */ /* 0x000fe40000000000 */
[----:B------:R-:W-:Y:S01]  /*3ce40*/  VIADD R35, R35, 0x1 ;  /* 0x0000000123237836 */ /* 0x000fe20000000000 */
[----:B------:R-:W3:Y:S01]  /*3ce50*/  LDCU UR4, c[0x3][0x1b3c] ;  /* 0x00c36780ff0477ac */ /* 0x000ee20008000800 */
[----:B------:R-:W-:Y:S02]  /*3ce60*/  VIADD R36, R36, 0x1 ;  /* 0x0000000124247836 */ /* 0x000fe40000000000 */
[----:B------:R-:W-:Y:S01]  /*3ce70*/  VIADD R42, R42, 0x1 ;  /* 0x000000012a2a7836 */ /* 0x000fe20000000000 */
[----:B---3--:R-:W-:-:S04]  /*3ce80*/  UISETP.LT.AND UP0, UPT, UR4, UR5, UPT ;  /* 0x000000050400728c */ /* 0x008fc8000bf01270 */
[----:B------:R-:W-:-:S06]  /*3ce90*/  USEL UR4, UR4, UR5, UP0 ;  /* 0x0000000504047287 */ /* 0x000fcc0008000000 */
[C---:B------:R-:W-:Y:S02]  /*3cea0*/  ISETP.NE.AND P0, PT, R34.reuse, UR4, PT ;  /* 0x0000000422007c0c */ /* 0x040fe4000bf05270 */
[----:B------:R-:W-:-:S11]  /*3ceb0*/  IADD3 R34, PT, PT, R34, 0x1, RZ ;  /* 0x0000000122227810 */ /* 0x000fd60007ffe0ff */
[----:B------:R-:W-:Y:S05]  /*3cec0*/  @P0 BRA `(.L_x_1198) ;  /* 0xffffff5c00b00947 */ /* 0x000fea000383ffff */
.L_x_992:
[----:B------:R-:W-:Y:S01]  /*3ced0*/  UIADD3 UR4, UP0, UPT, UR6, 0x3050, URZ ;  /* 0x0000305006047890 */ /* 0x000fe2000ff1e0ff */
[----:B------:R3:W-:Y:S01]  /*3cee0*/  STL [R25], R38 ;  /* 0x0000002619007387 */ /* 0x0007e20000100800 */
[----:B------:R-:W-:Y:S02]  /*3cef0*/  BSSY.RECONVERGENT B2, `(.L_x_1199) ;  /* 0x0000049000027945 */ /* 0x000fe40003800200 */
[----:B------:R-:W-:Y:S02]  /*3cf00*/  UIADD3.X UR5, UPT, UPT, URZ, UR7, URZ, UP0, !UPT ;  /* 0x00000007ff057290 */ /* 0x000fe400087fe4ff */
[----:B------:R-:W-:-:S04]  /*3cf10*/  IADD3 R32, P0, PT, R32, -UR4, RZ ;  /* 0x8000000420207c10 */ /* 0x000fc8000ff1e0ff */
[----:B----4-:R-:W-:-:S04]  /*3cf20*/  IADD3.X R5, PT, PT, R26, ~UR5, RZ, P0, !PT ;  /* 0x800000051a057c10 */ /* 0x010fc800087fe4ff */
[----:B------:R-:W-:-:S04]  /*3cf30*/  SHF.R.U64 R35, R32, 0x2, R5 ;  /* 0x0000000220237819 */ /* 0x000fc80000001205 */
[----:B------:R-:W-:-:S13]  /*3cf40*/  ISETP.GT.AND P0, PT, R35, 0x1, PT ;  /* 0x000000012300780c */ /* 0x000fda0003f04270 */
[----:B---3--:R-:W-:Y:S05]  /*3cf50*/  @!P0 BRA `(.L_x_1200) ;  /* 0x0000000400088947 */ /* 0x008fea0003800000 */
[C---:B------:R-:W-:Y:S02]  /*3cf60*/  VIADD R37, R35.reuse, 0xffffffff ;  /* 0xffffffff23257836 */ /* 0x040fe40000000000 */
[----:B------:R-:W-:Y:S02]  /*3cf70*/  VIADD R41, R35, 0xfffffffe ;  /* 0xfffffffe23297836 */ /* 0x000fe40000000000 */
[----:B------:R-:W-:Y:S02]  /*3cf80*/  IMAD.MOV.U32 R26, RZ, RZ, RZ ;  /* 0x000000ffff1a7224 */ /* 0x000fe400078e00ff */
[----:B------:R-:W-:-:S07]  /*3cf90*/  IMAD.MOV.U32 R31, RZ, RZ, R37 ;  /* 0x000000ffff1f7224 */ /* 0x000fce00078e0025 */
.L_x_1206:
[----:B------:R-:W-:Y:S01]  /*3cfa0*/  IMAD.IADD R4, R26, 0x1, -R35 ;  /* 0x000000011a047824 */ /* 0x000fe200078e0a23 */
[----:B------:R-:W-:Y:S04]  /*3cfb0*/  BSSY.RECONVERGENT B3, `(.L_x_1201) ;  /* 0x0000038000037945 */ /* 0x000fe80003800200 */
[----:B------:R-:W-:-:S13]  /*3cfc0*/  ISETP.GE.AND P0, PT, R4, -0x1, PT ;  /* 0xffffffff0400780c */ /* 0x000fda0003f06270 */
[----:B---34-:R-:W-:Y:S05]  /*3cfd0*/  @P0 BRA `(.L_x_1202) ;  /* 0x0000000000d40947 */ /* 0x018fea0003800000 */
[----:B------:R-:W-:Y:S01]  /*3cfe0*/  IMAD.IADD R4, R41, 0x1, -R26 ;  /* 0x0000000129047824 */ /* 0x000fe200078e0a1a */
[----:B------:R-:W-:Y:S01]  /*3cff0*/  LOP3.LUT R34, R31, 0x3, RZ, 0xc0, !PT ;  /* 0x000000031f227812 */ /* 0x000fe200078ec0ff */
[----:B------:R-:W-:Y:S01]  /*3d000*/  BSSY.RECONVERGENT B4, `(.L_x_1203) ;  /* 0x000001e000047945 */ /* 0x000fe20003800200 */
[----:B------:R-:W-:Y:S02]  /*3d010*/  HFMA2 R5, -RZ, RZ, 0, 0 ;  /* 0x00000000ff057431 */ /* 0x000fe400000001ff */
[----:B------:R-:W-:Y:S02]  /*3d020*/  ISETP.GE.U32.AND P2, PT, R4, 0x3, PT ;  /* 0x000000030400780c */ /* 0x000fe40003f46070 */
[----:B------:R-:W-:-:S11]  /*3d030*/  ISETP.NE.AND P0, PT, R34, RZ, PT ;  /* 0x000000ff2200720c */ /* 0x000fd60003f05270 */
[----:B------:R-:W-:Y:S05]  /*3d040*/  @!P2 BRA `(.L_x_1204) ;  /* 0x000000000064a947 */ /* 0x000fea0003800000 */
[----:B------:R3:W5:Y:S01]  /*3d050*/  LDL R7, [R1+0x3050] ;  /* 0x0030500001077983 */ /* 0x0007620000100800 */
[----:B------:R-:W-:Y:S01]  /*3d060*/  LOP3.LUT R5, R31, 0xfffffffc, RZ, 0xc0, !PT ;  /* 0xfffffffc1f057812 */ /* 0x000fe200078ec0ff */
[----:B------:R-:W-:-:S07]  /*3d070*/  IMAD.MOV.U32 R4, RZ, RZ, RZ ;  /* 0x000000ffff047224 */ /* 0x000fce00078e00ff */
.L_x_1205:
[----:B------:R-:W-:-:S05]  /*3d080*/  LEA R25, R4, UR8, 0x2 ;  /* 0x0000000804197c11 */ /* 0x000fca000f8e10ff */
[----:B------:R-:W4:Y:S04]  /*3d090*/  LDL R6, [R25+0x4] ;  /* 0x0000040019067983 */ /* 0x000f280000100800 */
[----:B------:R-:W2:Y:S04]  /*3d0a0*/  LDL R33, [R25+0x8] ;  /* 0x0000080019217983 */ /* 0x000ea80000100800 */
[----:B------:R-:W3:Y:S01]  /*3d0b0*/  LDL R32, [R25+0xc] ;  /* 0x00000c0019207983 */ /* 0x000ee20000100800 */
[----:B----45:R-:W-:-:S13]  /*3d0c0*/  ISETP.GT.U32.AND P2, PT, R7, R6, PT ;  /* 0x000000060700720c */ /* 0x030fda0003f44070 */
[----:B------:R4:W-:Y:S02]  /*3d0d0*/  @P2 STL.64 [R25], R6 ;  /* 0x0000000619002387 */ /* 0x0009e40000100a00 */
[----:B----4-:R-:W-:Y:S02]  /*3d0e0*/  @P2 IMAD.MOV.U32 R6, RZ, RZ, R7 ;  /* 0x000000ffff062224 */ /* 0x010fe400078e0007 */
[----:B------:R-:W4:Y:S01]  /*3d0f0*/  LDL R7, [R25+0x10] ;  /* 0x0000100019077983 */ /* 0x000f220000100800 */
[----:B------:R-:W-:Y:S02]  /*3d100*/  VIADD R4, R4, 0x4 ;  /* 0x0000000404047836 */ /* 0x000fe40000000000 */
[----:B--2---:R-:W-:-:S13]  /*3d110*/  ISETP.GT.U32.AND P2, PT, R6, R33, PT ;  /* 0x000000210600720c */ /* 0x004fda0003f44070 */
[----:B------:R2:W-:Y:S04]  /*3d120*/  @P2 STL [R25+0x4], R33 ;  /* 0x0000042119002387 */ /* 0x0005e80000100800 */
[----:B------:R-:W-:Y:S01]  /*3d130*/  @P2 STL [R25+0x8], R6 ;  /* 0x0000080619002387 */ /* 0x000fe20000100800 */
[----:B--2---:R-:W-:-:S05]  /*3d140*/  @P2 IMAD.MOV.U32 R33, RZ, RZ, R6 ;  /* 0x000000ffff212224 */ /* 0x004fca00078e0006 */
[----:B---3--:R-:W-:-:S13]  /*3d150*/  ISETP.GT.U32.AND P3, PT, R33, R32, PT ;  /* 0x000000202100720c */ /* 0x008fda0003f64070 */
[----:B------:R2:W-:Y:S02]  /*3d160*/  @P3 STL.64 [R25+0x8], R32 ;  /* 0x0000082019003387 */ /* 0x0005e40000100a00 */
[----:B--2---:R-:W-:Y:S01]  /*3d170*/  @P3 IMAD.MOV.U32 R32, RZ, RZ, R33 ;  /* 0x000000ffff203224 */ /* 0x004fe200078e0021 */
[----:B------:R-:W-:-:S04]  /*3d180*/  ISETP.NE.AND P3, PT, R4, R5, PT ;  /* 0x000000050400720c */ /* 0x000fc80003f65270 */
[----:B----4-:R-:W-:-:S13]  /*3d190*/  ISETP.GT.U32.AND P2, PT, R32, R7, PT ;  /* 0x000000072000720c */ /* 0x010fda0003f44070 */
[----:B------:R-:W-:Y:S04]  /*3d1a0*/  @P2 STL [R25+0x10], R32 ;  /* 0x0000102019002387 */ /* 0x000fe80000100800 */
[----:B------:R2:W-:Y:S02]  /*3d1b0*/  @P2 STL [R25+0xc], R7 ;  /* 0x00000c0719002387 */ /* 0x0005e40000100800 */
[----:B--2---:R-:W-:Y:S01]  /*3d1c0*/  @P2 IMAD.MOV.U32 R7, RZ, RZ, R32 ;  /* 0x000000ffff072224 */ /* 0x004fe200078e0020 */
[----:B------:R-:W-:Y:S06]  /*3d1d0*/  @P3 BRA `(.L_x_1205) ;  /* 0xfffffffc00a83947 */ /* 0x000fec000383ffff */
.L_x_1204:
[----:B------:R-:W-:Y:S05]  /*3d1e0*/  BSYNC.RECONVERGENT B4 ;  /* 0x0000000000047941 */ /* 0x000fea0003800200 */
.L_x_1203:
[----:B------:R-:W-:Y:S05]  /*3d1f0*/  @!P0 BRA `(.L_x_1202) ;  /* 0x00000000004c8947 */ /* 0x000fea0003800000 */
[----:B------:R-:W-:-:S05]  /*3d200*/  LEA R32, R5, UR8, 0x2 ;  /* 0x0000000805207c11 */ /* 0x000fca000f8e10ff */
[----:B------:R-:W3:Y:S01]  /*3d210*/  LDL.64 R4, [R32] ;  /* 0x0000000020047983 */ /* 0x000ee20000100a00 */
[----:B------:R-:W-:Y:S02]  /*3d220*/  ISETP.NE.AND P2, PT, R34, 0x1, PT ;  /* 0x000000012200780c */ /* 0x000fe40003f45270 */
[----:B---3--:R-:W-:Y:S01]  /*3d230*/  ISETP.GT.U32.AND P0, PT, R4, R5, PT ;  /* 0x000000050400720c */ /* 0x008fe20003f04070 */
[----:B------:R-:W-:Y:S01]  /*3d240*/  IMAD.MOV.U32 R6, RZ, RZ, R5 ;  /* 0x000000ffff067224 */ /* 0x000fe200078e0005 */
[----:B------:R-:W-:-:S11]  /*3d250*/  MOV R7, R4 ;  /* 0x0000000400077202 */ /* 0x000fd60000000f00 */
[----:B------:R3:W-:Y:S01]  /*3d260*/  @P0 STL.64 [R32], R6 ;  /* 0x0000000620000387 */ /* 0x0007e20000100a00 */
[----:B------:R-:W-:Y:S01]  /*3d270*/  @P0 IMAD.MOV.U32 R5, RZ, RZ, R4 ;  /* 0x000000ffff050224 */ /* 0x000fe200078e0004 */
[----:B------:R-:W-:Y:S06]  /*3d280*/  @!P2 BRA `(.L_x_1202) ;  /* 0x000000000028a947 */ /* 0x000fec0003800000 */
[----:B---3--:R-:W3:Y:S01]  /*3d290*/  LDL R7, [R32+0x8] ;  /* 0x0000080020077983 */ /* 0x008ee20000100800 */
[----:B------:R-:W-:Y:S02]  /*3d2a0*/  ISETP.NE.AND P2, PT, R34, 0x2, PT ;  /* 0x000000022200780c */ /* 0x000fe40003f45270 */
[----:B---3--:R-:W-:-:S13]  /*3d2b0*/  ISETP.GT.U32.AND P0, PT, R5, R7, PT ;  /* 0x000000070500720c */ /* 0x008fda0003f04070 */
[----:B------:R-:W-:Y:S04]  /*3d2c0*/  @P0 STL [R32+0x8], R5 ;  /* 0x0000080520000387 */ /* 0x000fe80000100800 */
[----:B------:R3:W-:Y:S02]  /*3d2d0*/  @P0 STL [R32+0x4], R7 ;  /* 0x0000040720000387 */ /* 0x0007e40000100800 */
[----:B---3--:R-:W-:Y:S01]  /*3d2e0*/  @P0 IMAD.MOV.U32 R7, RZ, RZ, R5 ;  /* 0x000000ffff070224 */ /* 0x008fe200078e0005 */
[----:B------:R-:W-:Y:S06]  /*3d2f0*/  @!P2 BRA `(.L_x_1202) ;  /* 0x00000000000ca947 */ /* 0x000fec0003800000 */
[----:B------:R-:W3:Y:S02]  /*3d300*/  LDL R6, [R32+0xc] ;  /* 0x00000c0020067983 */ /* 0x000ee40000100800 */
[----:B---3--:R-:W-:-:S13]  /*3d310*/  ISETP.GT.U32.AND P0, PT, R7, R6, PT ;  /* 0x000000060700720c */ /* 0x008fda0003f04070 */
[----:B------:R4:W-:Y:S02]  /*3d320*/  @P0 STL.64 [R32+0x8], R6 ;  /* 0x0000080620000387 */ /* 0x0009e40000100a00 */
.L_x_1202:
[----:B------:R-:W-:Y:S05]  /*3d330*/  BSYNC.RECONVERGENT B3 ;  /* 0x0000000000037941 */ /* 0x000fea0003800200 */
.L_x_1201:
[----:B------:R-:W-:Y:S02]  /*3d340*/  VIADD R26, R26, 0x1 ;  /* 0x000000011a1a7836 */ /* 0x000fe40000000000 */
[----:B------:R-:W-:-:S03]  /*3d350*/  VIADD R31, R31, 0xffffffff ;  /* 0xffffffff1f1f7836 */ /* 0x000fc60000000000 */
[----:B------:R-:W-:-:S13]  /*3d360*/  ISETP.NE.AND P0, PT, R26, R37, PT ;  /* 0x000000251a00720c */ /* 0x000fda0003f05270 */
[----:B------:R-:W-:Y:S05]  /*3d370*/  @P0 BRA `(.L_x_1206) ;  /* 0xfffffffc00080947 */ /* 0x000fea000383ffff */
.L_x_1200:
[----:B------:R-:W-:Y:S05]  /*3d380*/  BSYNC.RECONVERGENT B2 ;  /* 0x0000000000027941 */ /* 0x000fea0003800200 */
.L_x_1199:
[----:B------:R-:W-:Y:S01]  /*3d390*/  BSSY.RECONVERGENT B2, `(.L_x_1207) ;  /* 0x0000029000027945 */ /* 0x000fe20003800200 */
[----:B------:R-:W-:Y:S02]  /*3d3a0*/  IMAD.MOV.U32 R36, RZ, RZ, RZ ;  /* 0x000000ffff247224 */ /* 0x000fe400078e00ff */
[----:B------:R-:W-:Y:S02]  /*3d3b0*/  IMAD.MOV.U32 R25, RZ, RZ, RZ ;  /* 0x000000ffff197224 */ /* 0x000fe400078e00ff */
[----:B------:R-:W-:-:S07]  /*3d3c0*/  IMAD.MOV.U32 R26, RZ, RZ, RZ ;  /* 0x000000ffff1a7224 */ /* 0x000fce00078e00ff */
.L_x_1215:
[----:B---3--:R-:W-:-:S05]  /*3d3d0*/  LEA R4, R25, UR24, 0x2 ;  /* 0x0000001819047c11 */ /* 0x008fca000f8e10ff */
[----:B---34-:R-:W3:Y:S01]  /*3d3e0*/  LDL R6, [R4] ;  /* 0x0000000004067983 */ /* 0x018ee20000100800 */
[----:B------:R-:W-:Y:S01]  /*3d3f0*/  BSSY.RELIABLE B3, `(.L_x_1208) ;  /* 0x000000b000037945 */ /* 0x000fe20003800100 */
[----:B---3--:R-:W-:-:S13]  /*3d400*/  ISETP.NE.AND P0, PT, R6, R38, PT ;  /* 0x000000260600720c */ /* 0x008fda0003f05270 */
[----:B------:R-:W-:Y:S05]  /*3d410*/  @!P0 BRA `(.L_x_1209) ;  /* 0x00000000000c8947 */ /* 0x000fea0003800000 */
[----:B------:R-:W-:-:S05]  /*3d420*/  LEA R4, R26, UR8, 0x2 ;  /* 0x000000081a047c11 */ /* 0x000fca000f8e10ff */
[----:B------:R3:W5:Y:S01]  /*3d430*/  LDL R5, [R4] ;  /* 0x0000000004057983 */ /* 0x0007620000100800 */
[----:B------:R-:W-:Y:S05]  /*3d440*/  BRA `(.L_x_1210) ;  /* 0x0000000000147947 */ /* 0x000fea0003800000 */
.L_x_1209:
[----:B------:R-:W-:-:S05]  /*3d450*/  LEA R4, R26, UR8, 0x2 ;  /* 0x000000081a047c11 */ /* 0x000fca000f8e10ff */
[----:B------:R-:W3:Y:S02]  /*3d460*/  LDL R5, [R4] ;  /* 0x0000000004057983 */ /* 0x000ee40000100800 */
[----:B---3--:R-:W-:-:S13]  /*3d470*/  ISETP.NE.AND P2, PT, R5, R38, PT ;  /* 0x000000260500720c */ /* 0x008fda0003f45270 */
[----:B------:R-:W-:Y:S05]  /*3d480*/  @!P2 BREAK.RELIABLE B3 ;  /* 0x000000000003a942 */ /* 0x000fea0003800100 */
[----:B------:R-:W-:Y:S05]  /*3d490*/  @!P2 BRA `(.L_x_1211) ;  /* 0x000000000060a947 */ /* 0x000fea0003800000 */
.L_x_1210:
[----:B------:R-:W-:Y:S05]  /*3d4a0*/  BSYNC.RELIABLE B3 ;  /* 0x0000000000037941 */ /* 0x000fea0003800100 */
.L_x_1208:
[----:B-----5:R-:W-:Y:S01]  /*3d4b0*/  ISETP.NE.AND P2, PT, R6, R5, PT ;  /* 0x000000050600720c */ /* 0x020fe20003f45270 */
[----:B------:R-:W-:-:S12]  /*3d4c0*/  BSSY.RELIABLE B3, `(.L_x_1212) ;  /* 0x0000014000037945 */ /* 0x000fd80003800100 */
[----:B------:R-:W-:Y:S05]  /*3d4d0*/  @!P2 BRA `(.L_x_1213) ;  /* 0x000000000038a947 */ /* 0x000fea0003800000 */
[----:B------:R-:W-:-:S13]  /*3d4e0*/  ISETP.GE.U32.AND P0, PT, R6, R5, PT ;  /* 0x000000050600720c */ /* 0x000fda0003f06070 */
[----:B---3--:R-:W-:-:S04]  /*3d4f0*/  @P0 IMAD.WIDE.U32 R4, R5, 0x2, R46 ;  /* 0x0000000205040825 */ /* 0x008fc800078e002e */
[----:B------:R-:W-:Y:S02]  /*3d500*/  @!P0 IMAD.WIDE.U32 R6, R6, 0x2, R46 ;  /* 0x0000000206068825 */ /* 0x000fe400078e002e */
[----:B------:R-:W3:Y:S04]  /*3d510*/  @P0 LDG.E.U16 R4, desc[UR18][R4.64] ;  /* 0x0000001204040981 */ /* 0x000ee8000c1e1500 */
[----:B------:R-:W4:Y:S01]  /*3d520*/  @!P0 LDG.E.U16 R6, desc[UR18][R6.64] ;  /* 0x0000001206068981 */ /* 0x000f22000c1e1500 */
[----:B---3--:R-:W-:Y:S02]  /*3d530*/  @P0 LEA R31, R4, UR23, 0x2 ;  /* 0x00000017041f0c11 */ /* 0x008fe4000f8e10ff */
[----:B----4-:R-:W-:-:S04]  /*3d540*/  @!P0 LEA R32, R6, UR23, 0x2 ;  /* 0x0000001706208c11 */ /* 0x010fc8000f8e10ff */
[----:B------:R-:W3:Y:S04]  /*3d550*/  @P0 LDL R31, [R31] ;  /* 0x000000001f1f0983 */ /* 0x000ee80000100800 */
[----:B------:R-:W4:Y:S01]  /*3d560*/  @!P0 LDL R33, [R32+-0x4] ;  /* 0xfffffc0020218983 */ /* 0x000f220000100800 */
[----:B------:R-:W-:Y:S02]  /*3d570*/  @P0 VIADD R26, R26, 0x1 ;  /* 0x000000011a1a0836 */ /* 0x000fe40000000000 */
[----:B------:R-:W-:Y:S01]  /*3d580*/  @!P0 VIADD R25, R25, 0x1 ;  /* 0x0000000119198836 */ /* 0x000fe20000000000 */
[----:B---3--:R-:W-:-:S05]  /*3d590*/  @P0 IADD3 R36, PT, PT, R36, -R31, RZ ;  /* 0x8000001f24240210 */ /* 0x008fca0007ffe0ff */
[----:B----4-:R-:W-:Y:S01]  /*3d5a0*/  @!P0 IMAD.IADD R36, R36, 0x1, R33 ;  /* 0x0000000124248824 */ /* 0x010fe200078e0221 */
[----:B------:R-:W-:Y:S06]  /*3d5b0*/  BRA `(.L_x_1214) ;  /* 0x0000000000107947 */ /* 0x000fec0003800000 */
.L_x_1213:
[----:B------:R-:W-:Y:S05]  /*3d5c0*/  @!P0 BREAK.RELIABLE B3 ;  /* 0x0000000000038942 */ /* 0x000fea0003800100 */
[----:B------:R-:W-:Y:S02]  /*3d5d0*/  @P0 VIADD R25, R25, 0x1 ;  /* 0x0000000119190836 */ /* 0x000fe40000000000 */
[----:B------:R-:W-:Y:S01]  /*3d5e0*/  @P0 VIADD R26, R26, 0x1 ;  /* 0x000000011a1a0836 */ /* 0x000fe20000000000 */
[----:B------:R-:W-:Y:S06]  /*3d5f0*/  @!P0 BRA `(.L_x_1211) ;  /* 0x0000000000088947 */ /* 0x000fec0003800000 */
.L_x_1214:
[----:B------:R-:W-:Y:S05]  /*3d600*/  BSYNC.RELIABLE B3 ;  /* 0x0000000000037941 */ /* 0x000fea0003800100 */
.L_x_1212:
[----:B------:R-:W-:Y:S05]  /*3d610*/  BRA `(.L_x_1215) ;  /* 0xfffffffc006c7947 */ /* 0x000fea000383ffff */
.L_x_1211:
[----:B------:R-:W-:Y:S05]  /*3d620*/  BSYNC.RECONVERGENT B2 ;  /* 0x0000000000027941 */ /* 0x000fea0003800200 */
.L_x_1207:
[----:B------:R-:W-:Y:S01]  /*3d630*/  ISETP.GE.AND P0, PT, R36, 0x1, PT ;  /* 0x000000012400780c */ /* 0x000fe20003f06270 */
[----:B------:R-:W-:Y:S01]  /*3d640*/  BSSY.RELIABLE B2, `(.L_x_1216) ;  /* 0x000149f000027945 */ /* 0x000fe20003800100 */
[----:B------:R-:W-:Y:S01]  /*3d650*/  IMAD.MOV.U32 R33, RZ, RZ, R29 ;  /* 0x000000ffff217224 */ /* 0x000fe200078e001d */
[----:B------:R-:W-:Y:S01]  /*3d660*/  MOV R34, R30 ;  /* 0x0000001e00227202 */ /* 0x000fe20000000f00 */
[----:B------:R-:W-:Y:S02]  /*3d670*/  IMAD.MOV.U32 R35, RZ, RZ, R40 ;  /* 0x000000ffff237224 */ /* 0x000fe400078e0028 */
[----:B------:R-:W-:-:S07]  /*3d680*/  IMAD.MOV.U32 R32, RZ, RZ, R28 ;  /* 0x000000ffff207224 */ /* 0x000fce00078e001c */
[----:B------:R-:W-:Y:S05]  /*3d690*/  @!P0 BRA `(.L_x_1217) ;  /* 0x0000000000a88947 */ /* 0x000fea0003800000 */
[----:B------:R-:W4:Y:S01]  /*3d6a0*/  MUFU.RCP R7, R22 ;  /* 0x0000001600077308 */ /* 0x000f220000001000 */
[----:B---3--:R-:W-:Y:S01]  /*3d6b0*/  SHF.R.U32.HI R4, RZ, 0x2, R9 ;  /* 0x00000002ff047819 */ /* 0x008fe20000011609 */
[----:B------:R-:W-:Y:S01]  /*3d6c0*/  IMAD.MOV R26, RZ, RZ, -R36 ;  /* 0x000000ffff1a7224 */ /* 0x000fe200078e0a24 */
[----:B------:R-:W-:Y:S01]  /*3d6d0*/  BSSY.RECONVERGENT B3, `(.L_x_1218) ;  /* 0x0000016000037945 */ /* 0x000fe20003800200 */
[----:B------:R-:W-:Y:S01]  /*3d6e0*/  IMAD.SHL.U32 R5, R29, 0x10, RZ ;  /* 0x000000101d057824 */ /* 0x000fe200078e00ff */
[----:B------:R-:W-:Y:S01]  /*3d6f0*/  LOP3.LUT R4, R4, R9, RZ, 0x3c, !PT ;  /* 0x0000000904047212 */ /* 0x000fe200078e3cff */
[----:B------:R-:W-:Y:S01]  /*3d700*/  IMAD.MOV.U32 R9, RZ, RZ, 0x2f800000 ;  /* 0x2f800000ff097424 */ /* 0x000fe200078e00ff */
[----:B------:R-:W-:-:S03]  /*3d710*/  I2FP.F32.S32 R26, R26 ;  /* 0x0000001a001a7245 */ /* 0x000fc60000201400 */
[C---:B------:R-:W-:Y:S01]  /*3d720*/  IMAD.SHL.U32 R6, R4.reuse, 0x2, RZ ;  /* 0x0000000204067824 */ /* 0x040fe200078e00ff */
[----:B------:R-:W3:Y:S04]  /*3d730*/  FCHK P0, R26, R22 ;  /* 0x000000161a007302 */ /* 0x000ee80000000000 */
[----:B------:R-:W-:Y:S01]  /*3d740*/  LOP3.LUT R6, R4, R6, R5, 0x96, !PT ;  /* 0x0000000604067212 */ /* 0x000fe200078e9605 */
[----:B----4-:R-:W-:-:S03]  /*3d750*/  FFMA R24, R7, -R22, 1 ;  /* 0x3f80000007187423 */ /* 0x010fc60000000816 */
[----:B------:R-:W-:Y:S01]  /*3d760*/  LOP3.LUT R33, R6, R29, RZ, 0x3c, !PT ;  /* 0x0000001d06217212 */ /* 0x000fe200078e3cff */
[----:B------:R-:W-:Y:S01]  /*3d770*/  FFMA R7, R7, R24, R7 ;  /* 0x0000001807077223 */ /* 0x000fe20000000007 */
[----:B------:R-:W-:-:S03]  /*3d780*/  VIADD R24, R27, 0x161f14 ;  /* 0x00161f141b187836 */ /* 0x000fc60000000000 */
[----:B------:R-:W-:Y:S01]  /*3d790*/  FFMA R5, R26, R7, RZ ;  /* 0x000000071a057223 */ /* 0x000fe200000000ff */
[----:B------:R-:W-:-:S03]  /*3d7a0*/  IMAD.IADD R4, R33, 0x1, R24 ;  /* 0x0000000121047824 */ /* 0x000fc600078e0218 */
[----:B------:R-:W-:Y:S02]  /*3d7b0*/  FFMA R6, R5, -R22, R26 ;  /* 0x8000001605067223 */ /* 0x000fe4000000001a */
[----:B------:R-:W-:Y:S02]  /*3d7c0*/  I2FP.F32.U32 R4, R4 ;  /* 0x0000000400047245 */ /* 0x000fe40000201000 */
[----:B------:R-:W-:-:S03]  /*3d7d0*/  FFMA R5, R7, R6, R5 ;  /* 0x0000000607057223 */ /* 0x000fc60000000005 */
[----:B------:R-:W-:Y:S01]  /*3d7e0*/  FFMA R6, R4, R9, 1.1641532182693481445e-10 ;  /* 0x2f00000004067423 */ /* 0x000fe20000000009 */
[----:B---3--:R-:W-:Y:S06]  /*3d7f0*/  @!P0 BRA `(.L_x_1219) ;  /* 0x00000000000c8947 */ /* 0x008fec0003800000 */
[----:B------:R-:W-:-:S07]  /*3d800*/  MOV R9, 0x3d820 ;  /* 0x0003d82000097802 */ /* 0x000fce0000000f00 */
[----:B012---:R-:W-:Y:S05]  /*3d810*/  CALL.REL.NOINC `($__internal_0_$__cuda_sm3x_div_rn_noftz_f32_slowpath) ;  /* 0x0000015000cc7944 */ /* 0x007fea0003c00000 */
[----:B------:R-:W-:-:S07]  /*3d820*/  MOV R5, R31 ;  /* 0x0000001f00057202 */ /* 0x000fce0000000f00 */
.L_x_1219:
[----:B------:R-:W-:Y:S05]  /*3d830*/  BSYNC.RECONVERGENT B3 ;  /* 0x0000000000037941 */ /* 0x000fea0003800200 */
.L_x_1218:
[----:B------:R-:W-:Y:S02]  /*3d840*/  IMAD.MOV.U32 R4, RZ, RZ, 0x3bbb989d ;  /* 0x3bbb989dff047424 */ /* 0x000fe400078e00ff */
[----:B------:R-:W-:Y:S02]  /*3d850*/  IMAD.MOV.U32 R7, RZ, RZ, 0x437c0000 ;  /* 0x437c0000ff077424 */ /* 0x000fe400078e00ff */
[----:B------:R-:W-:Y:S01]  /*3d860*/  FFMA.SAT R4, R5, R4, 0.5 ;  /* 0x3f00000005047423 */ /* 0x000fe20000002004 */
[----:B------:R-:W-:Y:S02]  /*3d870*/  IMAD.MOV.U32 R35, RZ, RZ, R29 ;  /* 0x000000ffff237224 */ /* 0x000fe400078e001d */
[----:B------:R-:W-:Y:S02]  /*3d880*/  IMAD.MOV.U32 R34, RZ, RZ, R40 ;  /* 0x000000ffff227224 */ /* 0x000fe400078e0028 */
[----:B------:R-:W-:Y:S01]  /*3d890*/  FFMA.RM R4, R4, R7, 12582913 ;  /* 0x4b40000104047423 */ /* 0x000fe20000004007 */
[----:B------:R-:W-:-:S02]  /*3d8a0*/  IMAD.MOV.U32 R32, RZ, RZ, R30 ;  /* 0x000000ffff207224 */ /* 0x000fc400078e001e */
[----:B------:R-:W-:Y:S02]  /*3d8b0*/  IMAD.MOV.U32 R9, RZ, RZ, R28 ;  /* 0x000000ffff097224 */ /* 0x000fe400078e001c */
[C---:B------:R-:W-:Y:S01]  /*3d8c0*/  FADD R26, R4.reuse, -12583039 ;  /* 0xcb40007f041a7421 */ /* 0x040fe20000000000 */
[----:B------:R-:W-:-:S03]  /*3d8d0*/  IMAD.SHL.U32 R4, R4, 0x800000, RZ ;  /* 0x0080000004047824 */ /* 0x000fc600078e00ff */
[----:B------:R-:W-:-:S04]  /*3d8e0*/  FFMA R26, R5, 1.4426950216293334961, -R26 ;  /* 0x3fb8aa3b051a7823 */ /* 0x000fc8000000081a */
[----:B------:R-:W-:-:S04]  /*3d8f0*/  FFMA R26, R5, 1.925963033500011079e-08, R26 ;  /* 0x32a57060051a7823 */ /* 0x000fc8000000001a */
[----:B------:R-:W3:Y:S02]  /*3d900*/  MUFU.EX2 R5, R26 ;  /* 0x0000001a00057308 */ /* 0x000ee40000000800 */
[----:B---3--:R-:W-:-:S05]  /*3d910*/  FMUL R5, R4, R5 ;  /* 0x0000000504057220 */ /* 0x008fca0000400000 */
[----:B------:R-:W-:-:S13]  /*3d920*/  FSETP.GEU.AND P0, PT, R6, R5, PT ;  /* 0x000000050600720b */ /* 0x000fda0003f0e000 */
[----:B------:R-:W-:Y:S05]  /*3d930*/  @P0 BRA `(.L_x_1220) ;  /* 0x0000014400bc0947 */ /* 0x000fea0003800000 */
.L_x_1217:
[----:B------:R-:W4:Y:S01]  /*3d940*/  LDCU UR4, c[0x3][0x1b30] ;  /* 0x00c36600ff0477ac */ /* 0x000f220008000800 */
[----:B------:R-:W-:Y:S01]  /*3d950*/  BSSY.RECONVERGENT B3, `(.L_x_1221) ;  /* 0x00000b1000037945 */ /* 0x000fe20003800200 */
[----:B----4-:R-:W-:-:S09]  /*3d960*/  UISETP.GT.AND UP0, UPT, UR4, URZ, UPT ;  /* 0x000000ff0400728c */ /* 0x010fd2000bf04270 */
[----:B------:R-:W-:Y:S05]  /*3d970*/  BRA.U !UP0, `(.L_x_1222) ;  /* 0x0000000908b07547 */ /* 0x000fea000b800000 */
[----:B------:R-:W4:Y:S01]  /*3d980*/  LDCU.64 UR10, c[0x0][0x3a0] ;  /* 0x00007400ff0a77ac */ /* 0x000f220008000a00 */
[C---:B---3--:R-:W-:Y:S02]  /*3d990*/  SHF.L.U32 R4, R48.reuse, 0x3, RZ ;  /* 0x0000000330047819 */ /* 0x048fe400000006ff */
[----:B------:R-:W-:Y:S02]  /*3d9a0*/  SHF.L.U64.HI R5, R48, 0x3, R49 ;  /* 0x0000000330057819 */ /* 0x000fe40000010231 */
[----:B----4-:R-:W-:-:S04]  /*3d9b0*/  IADD3 R4, P0, PT, R4, UR10, RZ ;  /* 0x0000000a04047c10 */ /* 0x010fc8000ff1e0ff */
[----:B------:R-:W-:-:S03]  /*3d9c0*/  IADD3.X R5, PT, PT, R5, UR11, RZ, P0, !PT ;  /* 0x0000000b05057c10 */ /* 0x000fc600087fe4ff */
[----:B------:R-:W-:-:S03]  /*3d9d0*/  IMAD.WIDE R6, R2, 0x8, R4 ;  /* 0x0000000802067825 */ /* 0x000fc600078e0204 */
[----:B------:R-:W3:Y:S03]  /*3d9e0*/  LDC R5, c[0x3][0x1b30] ;  /* 0x00c6cc00ff057b82 */ /* 0x000ee60000000800 */
[----:B------:R-:W5:Y:S01]  /*3d9f0*/  LDG.E.64 R6, desc[UR18][R6.64] ;  /* 0x0000001206067981 */ /* 0x000f62000c1e1b00 */
[----:B------:R-:W-:Y:S01]  /*3da00*/  UISETP.GE.AND UP0, UPT, UR4, 0x4, UPT ;  /* 0x000000040400788c */ /* 0x000fe2000bf06270 */
[----:B------:R-:W-:Y:S02]  /*3da10*/  IMAD.MOV.U32 R4, RZ, RZ, RZ ;  /* 0x000000ffff047224 */ /* 0x000fe400078e00ff */
[----:B------:R-:W-:Y:S01]  /*3da20*/  IMAD.MOV.U32 R27, RZ, RZ, RZ ;  /* 0x000000ffff1b7224 */ /* 0x000fe200078e00ff */
[----:B---3--:R-:W-:-:S05]  /*3da30*/  VIMNMX R25, PT, PT, R5, 0x1, !PT ;  /* 0x0000000105197848 */ /* 0x008fca0007fe0100 */
[----:B------:R-:W-:Y:S05]  /*3da40*/  BRA.U !UP0, `(.L_x_1223) ;  /* 0x0000000108b07547 */ /* 0x000fea000b800000 */
[----:B------:R-:W-:Y:S01]  /*3da50*/  BSSY.RECONVERGENT B4, `(.L_x_1224) ;  /* 0x000002a000047945 */ /* 0x000fe20003800200 */
[----:B------:R-:W-:Y:S02]  /*3da60*/  IMAD.MOV.U32 R4, RZ, RZ, RZ ;  /* 0x000000ffff047224 */ /* 0x000fe400078e00ff */
[----:B------:R-:W-:-:S07]  /*3da70*/  IMAD.MOV.U32 R27, RZ, RZ, RZ ;  /* 0x000000ffff1b7224 */ /* 0x000fce00078e00ff */
.L_x_1225:
[--C-:B-----5:R-:W-:Y:S01]  /*3da80*/  SHF.R.U64 R26, R6, R27, R7.reuse ;  /* 0x0000001b061a7219 */ /* 0x120fe20000001207 */
[----:B----4-:R-:W-:Y:S01]  /*3da90*/  VIADD R29, R27, 0x1 ;  /* 0x000000011b1d7836 */ /* 0x010fe20000000000 */
[----:B------:R-:W-:Y:S01]  /*3daa0*/  LOP3.LUT R42, R25, 0x7ffffffc, RZ, 0xc0, !PT ;  /* 0x7ffffffc192a7812 */ /* 0x000fe200078ec0ff */
[C---:B------:R-:W-:Y:S01]  /*3dab0*/  VIADD R31, R27.reuse, 0x2 ;  /* 0x000000021b1f7836 */ /* 0x040fe20000000000 */
[----:B------:R-:W-:Y:S01]  /*3dac0*/  LOP3.LUT R26, R26, 0x1, RZ, 0xc0, !PT ;  /* 0x000000011a1a7812 */ /* 0x000fe200078ec0ff */
[----:B------:R-:W-:Y:S01]  /*3dad0*/  VIADD R37, R27, 0x3 ;  /* 0x000000031b257836 */ /* 0x000fe20000000000 */
        /* <DEDUP_REMOVED lines=10> */
[----:B------:R-:W-:Y:S01]  /*3db80*/  @!P0 IMAD.IADD R26, R1, 0x1, R4 ;  /* 0x00000001011a8824 */ /* 0x000fe200078e0204 */
[----:B------:R-:W-:Y:S02]  /*3db90*/  @!P0 IADD3 R30, PT, PT, R4, 0x1, RZ ;  /* 0x00000001041e8810 */ /* 0x000fe40007ffe0ff */
[----:B------:R-:W-:Y:S02]  /*3dba0*/  ISETP.NE.U32.AND.EX P3, PT, RZ, RZ, PT, P3 ;  /* 0x000000ffff00720c */ /* 0x000fe40003f65130 */
[----:B------:R-:W-:Y:S01]  /*3dbb0*/  LOP3.LUT R28, R28, 0x1, RZ, 0xc0, !PT ;  /* 0x000000011c1c7812 */ /* 0x000fe200078ec0ff */
[----:B------:R-:W-:Y:S01]  /*3dbc0*/  @!P0 IMAD.MOV.U32 R4, RZ, RZ, R30 ;  /* 0x000000ffff048224 */ /* 0x000fe200078e001e */
[----:B------:R3:W-:Y:S02]  /*3dbd0*/  @!P0 STL.U8 [R26+0x4050], R27 ;  /* 0x0040501b1a008387 */ /* 0x0007e40000100000 */
[----:B------:R-:W-:Y:S01]  /*3dbe0*/  ISETP.NE.U32.AND P4, PT, R28, 0x1, PT ;  /* 0x000000011c00780c */ /* 0x000fe20003f85070 */
[----:B------:R-:W-:-:S02]  /*3dbf0*/  @!P2 VIADD R30, R4, 0x1 ;  /* 0x00000001041ea836 */ /* 0x000fc40000000000 */
[----:B------:R-:W-:Y:S01]  /*3dc00*/  @!P2 IMAD.IADD R28, R1, 0x1, R4 ;  /* 0x00000001011ca824 */ /* 0x000fe200078e0204 */
[----:B------:R-:W-:Y:S01]  /*3dc10*/  ISETP.NE.U32.AND.EX P4, PT, RZ, RZ, PT, P4 ;  /* 0x000000ffff00720c */ /* 0x000fe20003f85140 */
[----:B------:R-:W-:-:S03]  /*3dc20*/  @!P2 IMAD.MOV.U32 R4, RZ, RZ, R30 ;  /* 0x000000ffff04a224 */ /* 0x000fc600078e001e */
[----:B------:R4:W-:Y:S01]  /*3dc30*/  @!P2 STL.U8 [R28+0x4050], R29 ;  /* 0x0040501d1c00a387 */ /* 0x0009e20000100000 */
[----:B------:R-:W-:Y:S02]  /*3dc40*/  @!P3 VIADD R38, R4, 0x1 ;  /* 0x000000010426b836 */ /* 0x000fe40000000000 */
[----:B------:R-:W-:Y:S02]  /*3dc50*/  @!P3 IMAD.IADD R30, R1, 0x1, R4 ;  /* 0x00000001011eb824 */ /* 0x000fe400078e0204 */
[----:B---3--:R-:W-:Y:S01]  /*3dc60*/  VIADD R27, R27, 0x4 ;  /* 0x000000041b1b7836 */ /* 0x008fe20000000000 */
[----:B------:R-:W-:Y:S02]  /*3dc70*/  @!P3 MOV R4, R38 ;  /* 0x000000260004b202 */ /* 0x000fe40000000f00 */
[----:B------:R4:W-:Y:S02]  /*3dc80*/  @!P3 STL.U8 [R30+0x4050], R31 ;  /* 0x0040501f1e00b387 */ /* 0x0009e40000100000 */
[----:B------:R-:W-:Y:S01]  /*3dc90*/  ISETP.NE.AND P0, PT, R27, R42, PT ;  /* 0x0000002a1b00720c */ /* 0x000fe20003f05270 */
[----:B------:R-:W-:-:S02]  /*3dca0*/  @!P4 IMAD.IADD R40, R1, 0x1, R4 ;  /* 0x000000010128c824 */ /* 0x000fc400078e0204 */
[----:B------:R-:W-:-:S03]  /*3dcb0*/  @!P4 VIADD R38, R4, 0x1 ;  /* 0x000000010426c836 */ /* 0x000fc60000000000 */
[----:B------:R4:W-:Y:S01]  /*3dcc0*/  @!P4 STL.U8 [R40+0x4050], R37 ;  /* 0x004050252800c387 */ /* 0x0009e20000100000 */
[----:B------:R-:W-:-:S06]  /*3dcd0*/  @!P4 IMAD.MOV.U32 R4, RZ, RZ, R38 ;  /* 0x000000ffff04c224 */ /* 0x000fcc00078e0026 */
[----:B------:R-:W-:Y:S05]  /*3dce0*/  @P0 BRA `(.L_x_1225) ;  /* 0xfffffffc00640947 */ /* 0x000fea000383ffff */
[----:B------:R-:W-:Y:S05]  /*3dcf0*/  BSYNC.RECONVERGENT B4 ;  /* 0x0000000000047941 */ /* 0x000fea0003800200 */
.L_x_1224:
[----:B------:R-:W-:-:S07]  /*3dd00*/  IMAD.MOV.U32 R27, RZ, RZ, R42 ;  /* 0x000000ffff1b7224 */ /* 0x000fce00078e002a */
.L_x_1223:
[----:B------:R-:W-:-:S04]  /*3dd10*/  LOP3.LUT R26, R25, 0x3, RZ, 0xc0, !PT ;  /* 0x00000003191a7812 */ /* 0x000fc800078ec0ff */
[----:B------:R-:W-:-:S13]  /*3dd20*/  ISETP.NE.AND P0, PT, R26, RZ, PT ;  /* 0x000000ff1a00720c */ /* 0x000fda0003f05270 */
[----:B------:R-:W-:Y:S05]  /*3dd30*/  @!P0 BRA `(.L_x_1226) ;  /* 0x0000000000708947 */ /* 0x000fea0003800000 */
[----:B------:R-:W-:-:S13]  /*3dd40*/  ISETP.NE.AND P0, PT, R26, 0x1, PT ;  /* 0x000000011a00780c */ /* 0x000fda0003f05270 */
[----:B------:R-:W-:Y:S05]  /*3dd50*/  @!P0 BRA `(.L_x_1227) ;  /* 0x0000000000488947 */ /* 0x000fea0003800000 */
[----:B----45:R-:W-:Y:S01]  /*3dd60*/  SHF.R.U64 R28, R6, R27, R7 ;  /* 0x0000001b061c7219 */ /* 0x030fe20000001207 */
        /* <DEDUP_REMOVED lines=8> */
[----:B------:R-:W-:Y:S01]  /*3ddf0*/  @!P0 VIADD R28, R4, 0x1 ;  /* 0x00000001041c8836 */ /* 0x000fe20000000000 */
[----:B------:R-:W-:-:S03]  /*3de00*/  @!P0 IADD3 R26, PT, PT, R1, R4, RZ ;  /* 0x00000004011a8210 */ /* 0x000fc60007ffe0ff */
[----:B------:R-:W-:Y:S02]  /*3de10*/  @!P0 IMAD.MOV.U32 R4, RZ, RZ, R28 ;  /* 0x000000ffff048224 */ /* 0x000fe400078e001c */
[----:B------:R3:W-:Y:S02]  /*3de20*/  @!P0 STL.U8 [R26+0x4050], R27 ;  /* 0x0040501b1a008387 */ /* 0x0007e40000100000 */
[----:B------:R-:W-:Y:S02]  /*3de30*/  @!P2 IMAD.IADD R30, R1, 0x1, R4 ;  /* 0x00000001011ea824 */ /* 0x000fe400078e0204 */
[----:B------:R-:W-:-:S03]  /*3de40*/  @!P2 VIADD R28, R4, 0x1 ;  /* 0x00000001041ca836 */ /* 0x000fc60000000000 */
[----:B------:R4:W-:Y:S01]  /*3de50*/  @!P2 STL.U8 [R30+0x4050], R29 ;  /* 0x0040501d1e00a387 */ /* 0x0009e20000100000 */
[----:B------:R-:W-:Y:S02]  /*3de60*/  @!P2 IMAD.MOV.U32 R4, RZ, RZ, R28 ;  /* 0x000000ffff04a224 */ /* 0x000fe400078e001c */
[----:B---3--:R-:W-:-:S07]  /*3de70*/  VIADD R27, R27, 0x2 ;  /* 0x000000021b1b7836 */ /* 0x008fce0000000000 */
.L_x_1227:
[----:B-----5:R-:W-:Y:S02]  /*3de80*/  SHF.R.U64 R26, R6, R27, R7 ;  /* 0x0000001b061a7219 */ /* 0x020fe40000001207 */
[----:B------:R-:W-:Y:S02]  /*3de90*/  LOP3.LUT P0, RZ, R25, 0x1, RZ, 0xc0, !PT ;  /* 0x0000000119ff7812 */ /* 0x000fe4000780c0ff */
[----:B------:R-:W-:-:S04]  /*3dea0*/  LOP3.LUT R26, R26, 0x1, RZ, 0xc0, !PT ;  /* 0x000000011a1a7812 */ /* 0x000fc800078ec0ff */
[----:B------:R-:W-:-:S04]  /*3deb0*/  ISETP.NE.U32.AND P2, PT, R26, 0x1, PT ;  /* 0x000000011a00780c */ /* 0x000fc80003f45070 */
[----:B------:R-:W-:-:S04]  /*3dec0*/  ISETP.NE.U32.AND.EX P2, PT, RZ, RZ, PT, P2 ;  /* 0x000000ffff00720c */ /* 0x000fc80003f45120 */
[----:B------:R-:W-:-:S13]  /*3ded0*/  PLOP3.LUT P0, PT, P0, P2, PT, 0x8f, 0xf8 ;  /* 0x0000000000f8781c */ /* 0x000fda0000705177 */
[----:B------:R-:W-:-:S05]  /*3dee0*/  @!P0 IMAD.IADD R4, R1, 0x1, R4 ;  /* 0x0000000101048824 */ /* 0x000fca00078e0204 */
[----:B------:R3:W-:Y:S02]  /*3def0*/  @!P0 STL.U8 [R4+0x4050], R27 ;  /* 0x0040501b04008387 */ /* 0x0007e40000100000 */
.L_x_1226:
[----:B------:R-:W0:Y:S01]  /*3df00*/  LDCU UR4, c[0x3][0x1b30] ;  /* 0x00c36600ff0477ac */ /* 0x000e220008000800 */
[----:B------:R-:W-:Y:S02]  /*3df10*/  IMAD.MOV.U32 R26, RZ, RZ, 0x29 ;  /* 0x00000029ff1a7424 */ /* 0x000fe400078e00ff */
[----:B---3--:R-:W-:Y:S02]  /*3df20*/  HFMA2 R4, -RZ, RZ, 0, 0 ;  /* 0x00000000ff047431 */ /* 0x008fe400000001ff */
[----:B------:R-:W-:Y:S01]  /*3df30*/  IMAD.MOV.U32 R25, RZ, RZ, RZ ;  /* 0x000000ffff197224 */ /* 0x000fe200078e00ff */
[----:B------:R3:W-:Y:S01]  /*3df40*/  STL.U8 [R21+0x4050], R26 ;  /* 0x0040501a15007387 */ /* 0x0007e20000100000 */
[----:B0-----:R-:W-:-:S09]  /*3df50*/  UISETP.GE.U32.AND UP0, UPT, UR4, 0x4, UPT ;  /* 0x000000040400788c */ /* 0x001fd2000bf06070 */
[----:B---3--:R-:W-:Y:S05]  /*3df60*/  BRA.U !UP0, `(.L_x_1228) ;  /* 0x0000000108b07547 */ /* 0x008fea000b800000 */
[----:B------:R-:W-:Y:S01]  /*3df70*/  BSSY.RECONVERGENT B4, `(.L_x_1229) ;  /* 0x000002a000047945 */ /* 0x000fe20003800200 */
[----:B------:R-:W-:Y:S02]  /*3df80*/  IMAD.MOV.U32 R4, RZ, RZ, RZ ;  /* 0x000000ffff047224 */ /* 0x000fe400078e00ff */
[----:B------:R-:W-:-:S07]  /*3df90*/  IMAD.MOV.U32 R25, RZ, RZ, RZ ;  /* 0x000000ffff197224 */ /* 0x000fce00078e00ff */
.L_x_1230:
        /* <DEDUP_REMOVED lines=29> */
[----:B------:R-:W-:Y:S02]  /*3e170*/  @P3 IMAD.IADD R30, R1, 0x1, R4 ;  /* 0x00000001011e3824 */ /* 0x000fe400078e0204 */
[----:B------:R-:W-:Y:S02]  /*3e180*/  @P3 IMAD.MOV.U32 R4, RZ, RZ, R27 ;  /* 0x000000ffff043224 */ /* 0x000fe400078e001b */
[----:B0-----:R-:W-:Y:S01]  /*3e190*/  VIADD R25, R25, 0x4 ;  /* 0x0000000419197836 */ /* 0x001fe20000000000 */
[----:B------:R3:W-:Y:S01]  /*3e1a0*/  @P3 STL.U8 [R30+0x4065], R31 ;  /* 0x0040651f1e003387 */ /* 0x0007e20000100000 */
[----:B------:R-:W-:Y:S01]  /*3e1b0*/  @P4 VIADD R27, R4, 0x1 ;  /* 0x00000001041b4836 */ /* 0x000fe20000000000 */
[----:B------:R-:W-:-:S02]  /*3e1c0*/  @P4 IADD3 R38, PT, PT, R1, R4, RZ ;  /* 0x0000000401264210 */ /* 0x000fc40007ffe0ff */
[----:B------:R-:W-:Y:S01]  /*3e1d0*/  ISETP.NE.AND P0, PT, R25, R40, PT ;  /* 0x000000281900720c */ /* 0x000fe20003f05270 */
[----:B------:R-:W-:Y:S02]  /*3e1e0*/  @P4 IMAD.MOV.U32 R4, RZ, RZ, R27 ;  /* 0x000000ffff044224 */ /* 0x000fe400078e001b */
[----:B------:R3:W-:Y:S10]  /*3e1f0*/  @P4 STL.U8 [R38+0x4065], R37 ;  /* 0x0040652526004387 */ /* 0x0007f40000100000 */
[----:B---3--:R-:W-:Y:S05]  /*3e200*/  @P0 BRA `(.L_x_1230) ;  /* 0xfffffffc00640947 */ /* 0x008fea000383ffff */
[----:B------:R-:W-:Y:S05]  /*3e210*/  BSYNC.RECONVERGENT B4 ;  /* 0x0000000000047941 */ /* 0x000fea0003800200 */
.L_x_1229:
[----:B------:R-:W-:-:S07]  /*3e220*/  IMAD.MOV.U32 R25, RZ, RZ, R40 ;  /* 0x000000ffff197224 */ /* 0x000fce00078e0028 */
.L_x_1228:
[----:B------:R-:W-:-:S04]  /*3e230*/  LOP3.LUT R26, R5, 0x3, RZ, 0xc0, !PT ;  /* 0x00000003051a7812 */ /* 0x000fc800078ec0ff */
[----:B------:R-:W-:-:S13]  /*3e240*/  ISETP.NE.AND P0, PT, R26, RZ, PT ;  /* 0x000000ff1a00720c */ /* 0x000fda0003f05270 */
[----:B------:R-:W-:Y:S05]  /*3e250*/  @!P0 BRA `(.L_x_1231) ;  /* 0x0000000000808947 */ /* 0x000fea0003800000 */
[----:B------:R-:W-:-:S13]  /*3e260*/  ISETP.NE.AND P0, PT, R26, 0x1, PT ;  /* 0x000000011a00780c */ /* 0x000fda0003f05270 */
[----:B------:R-:W-:Y:S05]  /*3e270*/  @!P0 BRA `(.L_x_1232) ;  /* 0x0000000000488947 */ /* 0x000fea0003800000 */
[----:B-----5:R-:W-:Y:S01]  /*3e280*/  SHF.R.U64 R27, R6, R25, R7 ;  /* 0x00000019061b7219 */ /* 0x020fe20000001207 */
        /* <DEDUP_REMOVED lines=16> */
[----:B0-----:R-:W-:-:S07]  /*3e390*/  VIADD R25, R25, 0x2 ;  /* 0x0000000219197836 */ /* 0x001fce0000000000 */
.L_x_1232:
[----:B-----5:R-:W-:Y:S02]  /*3e3a0*/  SHF.R.U64 R6, R6, R25, R7 ;  /* 0x0000001906067219 */ /* 0x020fe40000001207 */
[----:B------:R-:W-:Y:S02]  /*3e3b0*/  LOP3.LUT R5, R5, 0x1, RZ, 0xc0, !PT ;  /* 0x0000000105057812 */ /* 0x000fe400078ec0ff */
[----:B------:R-:W-:-:S04]  /*3e3c0*/  LOP3.LUT R6, R6, 0x1, RZ, 0xc0, !PT ;  /* 0x0000000106067812 */ /* 0x000fc800078ec0ff */
[----:B------:R-:W-:-:S04]  /*3e3d0*/  ISETP.NE.U32.AND P0, PT, R6, 0x1, PT ;  /* 0x000000010600780c */ /* 0x000fc80003f05070 */
[----:B------:R-:W-:-:S04]  /*3e3e0*/  ISETP.NE.U32.AND.EX P0, PT, RZ, RZ, PT, P0 ;  /* 0x000000ffff00720c */ /* 0x000fc80003f05100 */
[----:B------:R-:W-:-:S13]  /*3e3f0*/  ISETP.EQ.OR P0, PT, R5, RZ, !P0 ;  /* 0x000000ff0500720c */ /* 0x000fda0004702670 */
[----:B------:R-:W-:Y:S05]  /*3e400*/  @P0 BRA `(.L_x_1231) ;  /* 0x0000000000140947 */ /* 0x000fea0003800000 */
[----:B------:R-:W-:-:S05]  /*3e410*/  IMAD.IADD R4, R1, 0x1, R4 ;  /* 0x0000000101047824 */ /* 0x000fca00078e0204 */
[----:B------:R0:W-:Y:S01]  /*3e420*/  STL.U8 [R4+0x4065], R25 ;  /* 0x0040651904007387 */ /* 0x0001e20000100000 */
[----:B------:R-:W-:Y:S05]  /*3e430*/  BRA `(.L_x_1231) ;  /* 0x0000000000087947 */ /* 0x000fea0003800000 */
.L_x_1222:
[----:B---3--:R-:W-:-:S05]  /*3e440*/  IMAD.MOV.U32 R4, RZ, RZ, 0x29 ;  /* 0x00000029ff047424 */ /* 0x008fca00078e00ff */
[----:B------:R3:W-:Y:S02]  /*3e450*/  STL.U8 [R21+0x4050], R4 ;  /* 0x0040500415007387 */ /* 0x0007e40000100000 */
.L_x_1231:
[----:B------:R-:W-:Y:S05]  /*3e460*/  BSYNC.RECONVERGENT B3 ;  /* 0x0000000000037941 */ /* 0x000fea0003800200 */
.L_x_1221:
[----:B---34-:R-:W3:Y:S01]  /*3e470*/  LDC.64 R28, c[0x3][0x1b30] ;  /* 0x00c6cc00ff1c7b82 */ /* 0x018ee20000000a00 */
[----:B------:R-:W4:Y:S01]  /*3e480*/  LDCU UR4, c[0x3][0x1b38] ;  /* 0x00c36700ff0477ac */ /* 0x000f220008000800 */
[----:B0-----:R-:W-:Y:S01]  /*3e490*/  IMAD.MOV.U32 R4, RZ, RZ, 0x29 ;  /* 0x00000029ff047424 */ /* 0x001fe200078e00ff */
[----:B------:R-:W-:Y:S01]  /*3e4a0*/  MOV R25, UR24 ;  /* 0x0000001800197c02 */ /* 0x000fe20008000f00 */
[----:B------:R-:W-:-:S03]  /*3e4b0*/  UIADD3 UR5, UP0, UPT, UR6, 0x2050, URZ ;  /* 0x0000205006057890 */ /* 0x000fc6000ff1e0ff */
[----:B------:R0:W-:Y:S01]  /*3e4c0*/  STL.U8 [R39+0x4065], R4 ;  /* 0x0040650427007387 */ /* 0x0001e20000100000 */
[----:B------:R-:W3:Y:S01]  /*3e4d0*/  LDC.64 R26, c[0x3][0x1b38] ;  /* 0x00c6ce00ff1a7b82 */ /* 0x000ee20000000a00 */
[----:B------:R-:W-:Y:S01]  /*3e4e0*/  UIADD3.X UR9, UPT, UPT, URZ, UR7, URZ, UP0, !UPT ;  /* 0x00000007ff097290 */ /* 0x000fe200087fe4ff */
[----:B------:R-:W-:-:S05]  /*3e4f0*/  IMAD.U32 R30, RZ, RZ, UR5 ;  /* 0x00000005ff1e7e24 */ /* 0x000fca000f8e00ff */
[----:B------:R-:W-:Y:S01]  /*3e500*/  IMAD.U32 R31, RZ, RZ, UR9 ;  /* 0x00000009ff1f7e24 */ /* 0x000fe2000f8e00ff */
[----:B---3--:R-:W-:-:S04]  /*3e510*/  VIMNMX R37, PT, PT, R27, R29, PT ;  /* 0x0000001d1b257248 */ /* 0x008fc80003fe0100 */
[----:B----4-:R-:W-:-:S13]  /*3e520*/  ISETP.GE.AND P0, PT, R37, UR4, PT ;  /* 0x0000000425007c0c */ /* 0x010fda000bf06270 */
[----:B0-----:R-:W-:Y:S05]  /*3e530*/  @!P0 BRA `(.L_x_1233) ;  /* 0x0000009000508947 */ /* 0x001fea0003800000 */
[----:B------:R-:W0:Y:S01]  /*3e540*/  LDCU UR4, c[0x3][0x1b38] ;  /* 0x00c36700ff0477ac */ /* 0x000e220008000800 */
[----:B------:R-:W-:Y:S01]  /*3e550*/  IMAD.IADD R38, R27, 0x1, -R26 ;  /* 0x000000011b267824 */ /* 0x000fe200078e0a1a */
[----:B------:R-:W-:Y:S01]  /*3e560*/  BSSY.RECONVERGENT B4, `(.L_x_1233) ;  /* 0x0000911000047945 */ /* 0x000fe20003800200 */
[----:B------:R-:W-:Y:S01]  /*3e570*/  IMAD.U32 R30, RZ, RZ, UR5 ;  /* 0x00000005ff1e7e24 */ /* 0x000fe2000f8e00ff */
[----:B------:R-:W-:Y:S01]  /*3e580*/  PRMT R42, RZ, 0x7610, R42 ;  /* 0x00007610ff2a7816 */ /* 0x000fe2000000002a */
[----:B------:R-:W-:Y:S01]  /*3e590*/  IMAD.U32 R31, RZ, RZ, UR9 ;  /* 0x00000009ff1f7e24 */ /* 0x000fe2000f8e00ff */
[----:B------:R-:W-:Y:S01]  /*3e5a0*/  PRMT R41, RZ, 0x7610, R41 ;  /* 0x00007610ff297816 */ /* 0x000fe20000000029 */
[----:B------:R-:W-:Y:S01]  /*3e5b0*/  IMAD.MOV.U32 R43, RZ, RZ, RZ ;  /* 0x000000ffff2b7224 */ /* 0x000fe200078e00ff */
[----:B------:R-:W-:Y:S01]  /*3e5c0*/  MOV R39, R38 ;  /* 0x0000002600277202 */ /* 0x000fe20000000f00 */
[----:B------:R-:W-:Y:S02]  /*3e5d0*/  IMAD.U32 R25, RZ, RZ, UR24 ;  /* 0x00000018ff197e24 */ /* 0x000fe4000f8e00ff */
[----:B0-----:R-:W-:-:S07]  /*3e5e0*/  IMAD.U32 R40, RZ, RZ, UR4 ;  /* 0x00000004ff287e24 */ /* 0x001fce000f8e00ff */
.L_x_1454:
[----:B------:R-:W0:Y:S01]  /*3e5f0*/  LDCU.U16 UR5, c[0x3][0x1b38] ;  /* 0x00c36700ff0577ac */ /* 0x000e220008000400 */
[C---:B------:R-:W-:Y:S01]  /*3e600*/  ISETP.GT.AND P0, PT, R40.reuse, RZ, PT ;  /* 0x000000ff2800720c */ /* 0x040fe20003f04270 */
[----:B------:R-:W-:Y:S01]  /*3e610*/  BSSY.RECONVERGENT B3, `(.L_x_1234) ;  /* 0x0000082000037945 */ /* 0x000fe20003800200 */
[----:B------:R-:W-:Y:S01]  /*3e620*/  VIMNMX R51, PT, PT, R39, 0x1, !PT ;  /* 0x0000000127337848 */ /* 0x000fe20007fe0100 */
[----:B------:R-:W3:Y:S01]  /*3e630*/  LDCU.U16 UR4, c[0x3][0x1b3c] ;  /* 0x00c36780ff0477ac */ /* 0x000ee20008000400 */
[----:B------:R-:W-:Y:S02]  /*3e640*/  VIMNMX R50, PT, PT, R40, 0x1, !PT ;  /* 0x0000000128327848 */ /* 0x000fe40007fe0100 */
[----:B------:R-:W-:Y:S01]  /*3e650*/  IADD3 R58, PT, PT, R38, -R43, RZ ;  /* 0x8000002b263a7210 */ /* 0x000fe20007ffe0ff */
[----:B------:R-:W-:Y:S02]  /*3e660*/  VIADD R51, R51, 0xffffffff ;  /* 0xffffffff33337836 */ /* 0x000fe40000000000 */
[----:B------:R-:W-:-:S02]  /*3e670*/  VIADD R50, R50, 0xffffffff ;  /* 0xffffffff32327836 */ /* 0x000fc40000000000 */
[----:B0-----:R-:W-:Y:S02]  /*3e680*/  VIADD R54, R42, UR5 ;  /* 0x000000052a367c36 */ /* 0x001fe40008000000 */
[----:B------:R-:W-:Y:S02]  /*3e690*/  VIADD R59, R41, UR5 ;  /* 0x00000005293b7c36 */ /* 0x000fe40008000000 */
[----:B------:R-:W-:Y:S02]  /*3e6a0*/  IMAD.MOV R60, RZ, RZ, -R54 ;  /* 0x000000ffff3c7224 */ /* 0x000fe400078e0a36 */
[----:B------:R-:W-:-:S03]  /*3e6b0*/  IMAD.MOV R56, RZ, RZ, -R59 ;  /* 0x000000ffff387224 */ /* 0x000fc600078e0a3b */
[----:B------:R-:W-:Y:S02]  /*3e6c0*/  PRMT R60, R60, 0x7710, RZ ;  /* 0x000077103c3c7816 */ /* 0x000fe400000000ff */
[----:B------:R-:W-:-:S03]  /*3e6d0*/  PRMT R56, R56, 0x7710, RZ ;  /* 0x0000771038387816 */ /* 0x000fc600000000ff */
[----:B---3--:R-:W-:Y:S02]  /*3e6e0*/  VIADD R60, R60, UR4 ;  /* 0x000000043c3c7c36 */ /* 0x008fe40008000000 */
[----:B------:R-:W-:-:S03]  /*3e6f0*/  VIADD R56, R56, UR4 ;  /* 0x0000000438387c36 */ /* 0x000fc60008000000 */
[----:B------:R-:W-:Y:S02]  /*3e700*/  LOP3.LUT R60, R60, 0x7, RZ, 0xc0, !PT ;  /* 0x000000073c3c7812 */ /* 0x000fe400078ec0ff */
[----:B------:R-:W-:-:S03]  /*3e710*/  LOP3.LUT R56, R56, 0xf, RZ, 0xc0, !PT ;  /* 0x0000000f38387812 */ /* 0x000fc600078ec0ff */
[----:B------:R-:W-:Y:S02]  /*3e720*/  VIADD R57, R60, 0xffffffff ;  /* 0xffffffff3c397836 */ /* 0x000fe40000000000 */
[----:B------:R-:W-:Y:S01]  /*3e730*/  VIADD R55, R56, 0xffffffff ;  /* 0xffffffff38377836 */ /* 0x000fe20000000000 */
[----:B------:R-:W-:Y:S06]  /*3e740*/  @!P0 BRA `(.L_x_1235) ;  /* 0x0000000400b88947 */ /* 0x000fec0003800000 */
[----:B------:R-:W-:Y:S01]  /*3e750*/  IMAD.IADD R4, R20, 0x1, R43 ;  /* 0x0000000114047824 */ /* 0x000fe200078e022b */
[----:B------:R-:W-:Y:S01]  /*3e760*/  BSSY.RECONVERGENT B5, `(.L_x_1236) ;  /* 0x0000036000057945 */ /* 0x000fe20003800200 */
[----:B------:R-:W-:Y:S01]  /*3e770*/  LOP3.LUT P2, RZ, R40, 0xf, RZ, 0xc0, !PT ;  /* 0x0000000f28ff7812 */ /* 0x000fe2000784c0ff */
[----:B------:R-:W-:Y:S02]  /*3e780*/  IMAD.MOV.U32 R52, RZ, RZ, RZ ;  /* 0x000000ffff347224 */ /* 0x000fe400078e00ff */
[----:B------:R-:W-:-:S13]  /*3e790*/  ISETP.GE.U32.AND P0, PT, R4, 0xf, PT ;  /* 0x0000000f0400780c */ /* 0x000fda0003f06070 */
[----:B------:R-:W-:Y:S05]  /*3e7a0*/  @!P0 BRA `(.L_x_1237) ;  /* 0x0000000000c48947 */ /* 0x000fea0003800000 */
[----:B------:R-:W-:Y:S01]  /*3e7b0*/  LOP3.LUT R52, R40, 0x7ffffff0, RZ, 0xc0, !PT ;  /* 0x7ffffff028347812 */ /* 0x000fe200078ec0ff */
[----:B------:R-:W-:-:S07]  /*3e7c0*/  IMAD.MOV.U32 R53, RZ, RZ, RZ ;  /* 0x000000ffff357224 */ /* 0x000fce00078e00ff */
.L_x_1238:
[C---:B0-----:R-:W-:Y:S01]  /*3e7d0*/  VIADD R5, R53.reuse, 0x5 ;  /* 0x0000000535057836 */ /* 0x041fe20000000000 */
[C---:B------:R-:W-:Y:S01]  /*3e7e0*/  IADD3 R4, PT, PT, R53.reuse, 0x4, RZ ;  /* 0x0000000435047810 */ /* 0x040fe20007ffe0ff */
[C---:B-----5:R-:W-:Y:S02]  /*3e7f0*/  VIADD R6, R53.reuse, 0x6 ;  /* 0x0000000635067836 */ /* 0x060fe40000000000 */
[C---:B------:R-:W-:Y:S01]  /*3e800*/  VIADD R7, R53.reuse, 0x7 ;  /* 0x0000000735077836 */ /* 0x040fe20000000000 */
[----:B------:R-:W-:Y:S01]  /*3e810*/  LOP3.LUT R4, R4, 0xffff, RZ, 0xc0, !PT ;  /* 0x0000ffff04047812 */ /* 0x000fe200078ec0ff */
[----:B------:R-:W-:Y:S01]  /*3e820*/  VIADD R61, R53, 0x9 ;  /* 0x00000009353d7836 */ /* 0x000fe20000000000 */
[----:B------:R-:W-:Y:S01]  /*3e830*/  LOP3.LUT R5, R5, 0xffff, RZ, 0xc0, !PT ;  /* 0x0000ffff05057812 */ /* 0x000fe200078ec0ff */
[C---:B------:R-:W-:Y:S01]  /*3e840*/  VIADD R63, R53.reuse, 0xd ;  /* 0x0000000d353f7836 */ /* 0x040fe20000000000 */
[----:B------:R-:W-:Y:S02]  /*3e850*/  LOP3.LUT R6, R6, 0xffff, RZ, 0xc0, !PT ;  /* 0x0000ffff06067812 */ /* 0x000fe400078ec0ff */
[----:B------:R-:W-:Y:S01]  /*3e860*/  PRMT R5, R4, 0x3340, R5 ;  /* 0x0000334004057816 */ /* 0x000fe20000000005 */
[----:B------:R-:W-:Y:S01]  /*3e870*/  VIADD R4, R53, 0x8 ;  /* 0x0000000835047836 */ /* 0x000fe20000000000 */
[----:B------:R-:W-:-:S04]  /*3e880*/  LOP3.LUT R7, R7, 0xffff, RZ, 0xc0, !PT ;  /* 0x0000ffff07077812 */ /* 0x000fc800078ec0ff */
[----:B------:R-:W-:Y:S02]  /*3e890*/  PRMT R62, R6, 0x3340, R7 ;  /* 0x00003340063e7816 */ /* 0x000fe40000000007 */
[----:B------:R-:W-:Y:S01]  /*3e8a0*/  LOP3.LUT R7, R4, 0xffff, RZ, 0xc0, !PT ;  /* 0x0000ffff04077812 */ /* 0x000fe200078ec0ff */
[----:B------:R-:W-:Y:S01]  /*3e8b0*/  VIADD R4, R53, 0xa ;  /* 0x0000000a35047836 */ /* 0x000fe20000000000 */
[----:B------:R-:W-:Y:S02]  /*3e8c0*/  LOP3.LUT R6, R61, 0xffff, RZ, 0xc0, !PT ;  /* 0x0000ffff3d067812 */ /* 0x000fe400078ec0ff */
[----:B------:R-:W-:Y:S01]  /*3e8d0*/  PRMT R5, R5, 0x5410, R62 ;  /* 0x0000541005057816 */ /* 0x000fe2000000003e */
[C---:B------:R-:W-:Y:S01]  /*3e8e0*/  VIADD R62, R53.reuse, 0x1 ;  /* 0x00000001353e7836 */ /* 0x040fe20000000000 */
[----:B------:R-:W-:Y:S01]  /*3e8f0*/  LOP3.LUT R61, R4, 0xffff, RZ, 0xc0, !PT ;  /* 0x0000ffff043d7812 */ /* 0x000fe200078ec0ff */
[----:B------:R-:W-:Y:S01]  /*3e900*/  VIADD R4, R53, 0xb ;  /* 0x0000000b35047836 */ /* 0x000fe20000000000 */
[----:B------:R-:W-:-:S02]  /*3e910*/  PRMT R6, R7, 0x3340, R6 ;  /* 0x0000334007067816 */ /* 0x000fc40000000006 */
[----:B------:R-:W-:Y:S02]  /*3e920*/  IADD3 R7, PT, PT, R53, 0xc, RZ ;  /* 0x0000000c35077810 */ /* 0x000fe40007ffe0ff */
[----:B------:R-:W-:Y:S02]  /*3e930*/  LOP3.LUT R4, R4, 0xffff, RZ, 0xc0, !PT ;  /* 0x0000ffff04047812 */ /* 0x000fe400078ec0ff */
[----:B------:R-:W-:Y:S02]  /*3e940*/  LOP3.LUT R64, R7, 0xffff, RZ, 0xc0, !PT ;  /* 0x0000ffff07407812 */ /* 0x000fe400078ec0ff */
[----:B------:R-:W-:Y:S01]  /*3e950*/  PRMT R61, R61, 0x3340, R4 ;  /* 0x000033403d3d7816 */ /* 0x000fe20000000004 */
[----:B------:R-:W-:Y:S01]  /*3e960*/  VIADD R4, R53, 0xe ;  /* 0x0000000e35047836 */ /* 0x000fe20000000000 */
[----:B------:R-:W-:Y:S01]  /*3e970*/  LOP3.LUT R7, R63, 0xffff, RZ, 0xc0, !PT ;  /* 0x0000ffff3f077812 */ /* 0x000fe200078ec0ff */
[----:B------:R-:W-:Y:S01]  /*3e980*/  VIADD R63, R53, 0x3 ;  /* 0x00000003353f7836 */ /* 0x000fe20000000000 */
[----:B------:R-:W-:-:S02]  /*3e990*/  LOP3.LUT R62, R62, 0xffff, RZ, 0xc0, !PT ;  /* 0x0000ffff3e3e7812 */ /* 0x000fc400078ec0ff */
[----:B------:R-:W-:Y:S01]  /*3e9a0*/  PRMT R7, R64, 0x3340, R7 ;  /* 0x0000334040077816 */ /* 0x000fe20000000007 */
[C---:B------:R-:W-:Y:S01]  /*3e9b0*/  VIADD R64, R53.reuse, 0xf ;  /* 0x0000000f35407836 */ /* 0x040fe20000000000 */
[----:B------:R-:W-:Y:S01]  /*3e9c0*/  LOP3.LUT R66, R4, 0xffff, RZ, 0xc0, !PT ;  /* 0x0000ffff04427812 */ /* 0x000fe200078ec0ff */
[----:B------:R-:W-:Y:S01]  /*3e9d0*/  VIADD R4, R53, 0x2 ;  /* 0x0000000235047836 */ /* 0x000fe20000000000 */
[----:B------:R-:W-:Y:S02]  /*3e9e0*/  LOP3.LUT R63, R63, 0xffff, RZ, 0xc0, !PT ;  /* 0x0000ffff3f3f7812 */ /* 0x000fe400078ec0ff */
[----:B------:R-:W-:Y:S02]  /*3e9f0*/  LOP3.LUT R65, R64, 0xffff, RZ, 0xc0, !PT ;  /* 0x0000ffff40417812 */ /* 0x000fe400078ec0ff */
[----:B------:R-:W-:Y:S02]  /*3ea00*/  LOP3.LUT R64, R4, 0xffff, RZ, 0xc0, !PT ;  /* 0x0000ffff04407812 */ /* 0x000fe400078ec0ff */
[----:B------:R-:W-:-:S02]  /*3ea10*/  PRMT R4, R66, 0x3340, R65 ;  /* 0x0000334042047816 */ /* 0x000fc40000000041 */
[----:B------:R-:W-:Y:S02]  /*3ea20*/  PRMT R63, R64, 0x3340, R63 ;  /* 0x00003340403f7816 */ /* 0x000fe4000000003f */
[----:B------:R-:W-:Y:S02]  /*3ea30*/  PRMT R62, R53, 0x3340, R62 ;  /* 0x00003340353e7816 */ /* 0x000fe4000000003e */
[----:B------:R-:W-:Y:S01]  /*3ea40*/  PRMT R6, R6, 0x5410, R61 ;  /* 0x0000541006067816 */ /* 0x000fe2000000003d */
[----:B------:R-:W-:Y:S01]  /*3ea50*/  IMAD.IADD R61, R1, 0x1, R53 ;  /* 0x00000001013d7824 */ /* 0x000fe200078e0235 */
[----:B------:R-:W-:Y:S02]  /*3ea60*/  PRMT R7, R7, 0x5410, R4 ;  /* 0x0000541007077816 */ /* 0x000fe40000000004 */
[----:B------:R-:W-:Y:S02]  /*3ea70*/  PRMT R4, R62, 0x5410, R63 ;  /* 0x000054103e047816 */ /* 0x000fe4000000003f */
[----:B------:R-:W-:-:S03]  /*3ea80*/  IADD3 R53, PT, PT, R53, 0x10, RZ ;  /* 0x0000001035357810 */ /* 0x000fc60007ffe0ff */
[----:B------:R0:W-:Y:S01]  /*3ea90*/  STL.128 [R61], R4 ;  /* 0x000000043d007387 */ /* 0x0001e20000100c00 */
[----:B------:R-:W-:-:S13]  /*3eaa0*/  ISETP.NE.AND P0, PT, R53, R52, PT ;  /* 0x000000343500720c */ /* 0x000fda0003f05270 */
[----:B------:R-:W-:Y:S05]  /*3eab0*/  @P0 BRA `(.L_x_1238) ;  /* 0xfffffffc00440947 */ /* 0x000fea000383ffff */
.L_x_1237:
[----:B------:R-:W-:Y:S05]  /*3eac0*/  BSYNC.RECONVERGENT B5 ;  /* 0x0000000000057941 */ /* 0x000fea0003800200 */
.L_x_1236:
[----:B------:R-:W-:Y:S05]  /*3ead0*/  @!P2 BRA `(.L_x_1235) ;  /* 0x0000000000d4a947 */ /* 0x000fea0003800000 */
[----:B------:R-:W-:Y:S01]  /*3eae0*/  LOP3.LUT R59, R59, 0xf, RZ, 0xc0, !PT ;  /* 0x0000000f3b3b7812 */ /* 0x000fe200078ec0ff */
[----:B------:R-:W-:Y:S03]  /*3eaf0*/  BSSY.RECONVERGENT B5, `(.L_x_1239) ;  /* 0x0000016000057945 */ /* 0x000fe60003800200 */
        /* <DEDUP_REMOVED lines=9> */
[C---:B-----5:R-:W-:Y:S02]  /*3eb90*/  VIADD R6, R52.reuse, 0x3 ;  /* 0x0000000334067836 */ /* 0x060fe40000000000 */
        /* <DEDUP_REMOVED lines=11> */
.L_x_1240:
[----:B------:R-:W-:Y:S05]  /*3ec50*/  BSYNC.RECONVERGENT B5 ;  /* 0x0000000000057941 */ /* 0x000fea0003800200 */
.L_x_1239:
[----:B------:R-:W-:Y:S05]  /*3ec60*/  @!P2 BRA `(.L_x_1235) ;  /* 0x000000000070a947 */ /* 0x000fea0003800000 */
[----:B------:R-:W-:Y:S01]  /*3ec70*/  LOP3.LUT R54, R54, 0xffff, RZ, 0xc0, !PT ;  /* 0x0000ffff36367812 */ /* 0x000fe200078ec0ff */
[----:B------:R-:W-:Y:S03]  /*3ec80*/  BSSY.RECONVERGENT B5, `(.L_x_1241) ;  /* 0x0000010000057945 */ /* 0x000fe60003800200 */
[C---:B---3--:R-:W-:Y:S02]  /*3ec90*/  LOP3.LUT R4, R54.reuse, 0x7, RZ, 0xc0, !PT ;  /* 0x0000000736047812 */ /* 0x048fe400078ec0ff */
[----:B------:R-:W-:-:S03]  /*3eca0*/  LOP3.LUT R54, R54, 0x3, RZ, 0xc0, !PT ;  /* 0x0000000336367812 */ /* 0x000fc600078ec0ff */
[----:B------:R-:W-:Y:S01]  /*3ecb0*/  VIADD R4, R4, 0xffffffff ;  /* 0xffffffff04047836 */ /* 0x000fe20000000000 */
[----:B------:R-:W-:-:S04]  /*3ecc0*/  ISETP.NE.AND P2, PT, R54, RZ, PT ;  /* 0x000000ff3600720c */ /* 0x000fc80003f45270 */
[----:B------:R-:W-:-:S13]  /*3ecd0*/  ISETP.GE.U32.AND P0, PT, R4, 0x3, PT ;  /* 0x000000030400780c */ /* 0x000fda0003f06070 */
[----:B------:R-:W-:Y:S05]  /*3ece0*/  @!P0 BRA `(.L_x_1242) ;  /* 0x0000000000248947 */ /* 0x000fea0003800000 */
[----:B------:R-:W-:Y:S02]  /*3ecf0*/  IMAD.IADD R5, R1, 0x1, R52 ;  /* 0x0000000101057824 */ /* 0x000fe400078e0234 */
[C---:B------:R-:W-:Y:S02]  /*3ed00*/  VIADD R4, R52.reuse, 0x1 ;  /* 0x0000000134047836 */ /* 0x040fe40000000000 */
[C---:B-----5:R-:W-:Y:S01]  /*3ed10*/  VIADD R6, R52.reuse, 0x2 ;  /* 0x0000000234067836 */ /* 0x060fe20000000000 */
[----:B------:R0:W-:Y:S01]  /*3ed20*/  STL.U8 [R5], R52 ;  /* 0x0000003405007387 */ /* 0x0001e20000100000 */
[----:B------:R-:W-:-:S03]  /*3ed30*/  VIADD R62, R52, 0x3 ;  /* 0x00000003343e7836 */ /* 0x000fc60000000000 */
[----:B------:R3:W-:Y:S04]  /*3ed40*/  STL.U8 [R5+0x1], R4 ;  /* 0x0000010405007387 */ /* 0x0007e80000100000 */
[----:B------:R3:W-:Y:S01]  /*3ed50*/  STL.U8 [R5+0x2], R6 ;  /* 0x0000020605007387 */ /* 0x0007e20000100000 */
[----:B0-----:R-:W-:-:S03]  /*3ed60*/  IADD3 R52, PT, PT, R52, 0x4, RZ ;  /* 0x0000000434347810 */ /* 0x001fc60007ffe0ff */
[----:B------:R3:W-:Y:S04]  /*3ed70*/  STL.U8 [R5+0x3], R62 ;  /* 0x0000033e05007387 */ /* 0x0007e80000100000 */
.L_x_1242:
[----:B------:R-:W-:Y:S05]  /*3ed80*/  BSYNC.RECONVERGENT B5 ;  /* 0x0000000000057941 */ /* 0x000fea0003800200 */
.L_x_1241:
        /* <DEDUP_REMOVED lines=10> */
.L_x_1235:
[----:B------:R-:W-:Y:S05]  /*3ee30*/  BSYNC.RECONVERGENT B3 ;  /* 0x0000000000037941 */ /* 0x000fea0003800200 */
.L_x_1234:
[----:B0--3-5:R-:W0:Y:S01]  /*3ee40*/  LDC R7, c[0x3][0x1b3c] ;  /* 0x00c6cf00ff077b82 */ /* 0x029e220000000800 */
[----:B------:R-:W-:Y:S07]  /*3ee50*/  BSSY.RECONVERGENT B3, `(.L_x_1243) ;  /* 0x000087a000037945 */ /* 0x000fee0003800200 */
[----:B----4-:R-:W3:Y:S01]  /*3ee60*/  LDC.64 R4, c[0x3][0x1b30] ;  /* 0x00c6cc00ff047b82 */ /* 0x010ee20000000a00 */
[----:B0-----:R-:W-:-:S05]  /*3ee70*/  IMAD.IADD R53, R7, 0x1, -R40 ;  /* 0x0000000107357824 */ /* 0x001fca00078e0a28 */
[----:B------:R-:W-:Y:S01]  /*3ee80*/  ISETP.NE.AND P0, PT, R53, RZ, PT ;  /* 0x000000ff3500720c */ /* 0x000fe20003f05270 */
[----:B---3--:R-:W-:Y:S01]  /*3ee90*/  IMAD.IADD R52, R5, 0x1, -R40 ;  /* 0x0000000105347824 */ /* 0x008fe200078e0a28 */
        /* <DEDUP_REMOVED lines=8> */
.L_x_1341:
[----:B------:R-:W-:Y:S01]  /*3ef20*/  ISETP.GT.AND P2, PT, R53, RZ, PT ;  /* 0x000000ff3500720c */ /* 0x000fe20003f44270 */
[----:B------:R-:W-:-:S12]  /*3ef30*/  BSSY.RECONVERGENT B5, `(.L_x_1246) ;  /* 0x000006c000057945 */ /* 0x000fd80003800200 */
[----:B0--34-:R-:W-:Y:S05]  /*3ef40*/  @!P2 BRA `(.L_x_1247) ;  /* 0x0000000400a8a947 */ /* 0x019fea0003800000 */
[----:B------:R-:W-:Y:S01]  /*3ef50*/  BSSY.RECONVERGENT B6, `(.L_x_1248) ;  /* 0x0000038000067945 */ /* 0x000fe20003800200 */
[----:B------:R-:W-:-:S03]  /*3ef60*/  IMAD.MOV.U32 R4, RZ, RZ, RZ ;  /* 0x000000ffff047224 */ /* 0x000fc600078e00ff */
[----:B------:R-:W-:Y:S05]  /*3ef70*/  @P0 BRA `(.L_x_1249) ;  /* 0x0000000000d40947 */ /* 0x000fea0003800000 */
[----:B------:R-:W-:Y:S01]  /*3ef80*/  HFMA2 R6, -RZ, RZ, 0, 0 ;  /* 0x00000000ff067431 */ /* 0x000fe200000001ff */
[----:B------:R-:W-:Y:S06]  /*3ef90*/  BSSY.RECONVERGENT B7, `(.L_x_1250) ;  /* 0x0000032000077945 */ /* 0x000fec0003800200 */
.L_x_1251:
[C---:B0-----:R-:W-:Y:S02]  /*3efa0*/  VIADD R4, R6.reuse, 0x4 ;  /* 0x0000000406047836 */ /* 0x041fe40000000000 */
[C---:B------:R-:W-:Y:S02]  /*3efb0*/  VIADD R5, R6.reuse, 0x5 ;  /* 0x0000000506057836 */ /* 0x040fe40000000000 */
[----:B------:R-:W-:Y:S01]  /*3efc0*/  VIADD R63, R6, 0x9 ;  /* 0x00000009063f7836 */ /* 0x000fe20000000000 */
[----:B------:R-:W-:Y:S01]  /*3efd0*/  LOP3.LUT R62, R4, 0xffff, RZ, 0xc0, !PT ;  /* 0x0000ffff043e7812 */ /* 0x000fe200078ec0ff */
[C---:B------:R-:W-:Y:S01]  /*3efe0*/  VIADD R4, R6.reuse, 0x6 ;  /* 0x0000000606047836 */ /* 0x040fe20000000000 */
[----:B------:R-:W-:Y:S01]  /*3eff0*/  LOP3.LUT R5, R5, 0xffff, RZ, 0xc0, !PT ;  /* 0x0000ffff05057812 */ /* 0x000fe200078ec0ff */
[----:B------:R-:W-:-:S03]  /*3f000*/  VIADD R65, R6, 0xd ;  /* 0x0000000d06417836 */ /* 0x000fc60000000000 */
[----:B------:R-:W-:Y:S01]  /*3f010*/  PRMT R7, R62, 0x3340, R5 ;  /* 0x000033403e077816 */ /* 0x000fe20000000005 */
[----:B------:R-:W-:Y:S01]  /*3f020*/  VIADD R5, R6, 0x7 ;  /* 0x0000000706057836 */ /* 0x000fe20000000000 */
[----:B------:R-:W-:Y:S01]  /*3f030*/  LOP3.LUT R61, R4, 0xffff, RZ, 0xc0, !PT ;  /* 0x0000ffff043d7812 */ /* 0x000fe200078ec0ff */
[----:B------:R-:W-:Y:S01]  /*3f040*/  VIADD R62, R6, 0x8 ;  /* 0x00000008063e7836 */ /* 0x000fe20000000000 */
[----:B------:R-:W-:Y:S02]  /*3f050*/  LOP3.LUT R65, R65, 0xffff, RZ, 0xc0, !PT ;  /* 0x0000ffff41417812 */ /* 0x000fe400078ec0ff */
[----:B------:R-:W-:Y:S02]  /*3f060*/  LOP3.LUT R4, R5, 0xffff, RZ, 0xc0, !PT ;  /* 0x0000ffff05047812 */ /* 0x000fe400078ec0ff */
[----:B------:R-:W-:Y:S02]  /*3f070*/  LOP3.LUT R62, R62, 0xffff, RZ, 0xc0, !PT ;  /* 0x0000ffff3e3e7812 */ /* 0x000fe400078ec0ff */
[----:B------:R-:W-:Y:S01]  /*3f080*/  PRMT R4, R61, 0x3340, R4 ;  /* 0x000033403d047816 */ /* 0x000fe20000000004 */
[----:B------:R-:W-:Y:S01]  /*3f090*/  VIADD R61, R6, 0xa ;  /* 0x0000000a063d7836 */ /* 0x000fe20000000000 */
[----:B------:R-:W-:-:S02]  /*3f0a0*/  LOP3.LUT R5, R63, 0xffff, RZ, 0xc0, !PT ;  /* 0x0000ffff3f057812 */ /* 0x000fc400078ec0ff */
[C---:B------:R-:W-:Y:S02]  /*3f0b0*/  IADD3 R63, PT, PT, R6.reuse, 0xb, RZ ;  /* 0x0000000b063f7810 */ /* 0x040fe40007ffe0ff */
[----:B------:R-:W-:Y:S01]  /*3f0c0*/  LOP3.LUT R66, R61, 0xffff, RZ, 0xc0, !PT ;  /* 0x0000ffff3d427812 */ /* 0x000fe200078ec0ff */
[----:B------:R-:W-:Y:S01]  /*3f0d0*/  VIADD R61, R6, 0x2 ;  /* 0x00000002063d7836 */ /* 0x000fe20000000000 */
[----:B------:R-:W-:Y:S01]  /*3f0e0*/  PRMT R5, R62, 0x3340, R5 ;  /* 0x000033403e057816 */ /* 0x000fe20000000005 */
[----:B------:R-:W-:Y:S01]  /*3f0f0*/  VIADD R62, R6, 0x3 ;  /* 0x00000003063e7836 */ /* 0x000fe20000000000 */
[----:B------:R-:W-:Y:S02]  /*3f100*/  LOP3.LUT R63, R63, 0xffff, RZ, 0xc0, !PT ;  /* 0x0000ffff3f3f7812 */ /* 0x000fe400078ec0ff */
[----:B------:R-:W-:Y:S02]  /*3f110*/  LOP3.LUT R64, R61, 0xffff, RZ, 0xc0, !PT ;  /* 0x0000ffff3d407812 */ /* 0x000fe400078ec0ff */
[----:B------:R-:W-:-:S02]  /*3f120*/  LOP3.LUT R61, R62, 0xffff, RZ, 0xc0, !PT ;  /* 0x0000ffff3e3d7812 */ /* 0x000fc400078ec0ff */
[----:B------:R-:W-:Y:S01]  /*3f130*/  PRMT R62, R66, 0x3340, R63 ;  /* 0x00003340423e7816 */ /* 0x000fe2000000003f */
[----:B------:R-:W-:Y:S01]  /*3f140*/  VIADD R63, R6, 0x1 ;  /* 0x00000001063f7836 */ /* 0x000fe20000000000 */
[----:B------:R-:W-:Y:S01]  /*3f150*/  PRMT R61, R64, 0x3340, R61 ;  /* 0x00003340403d7816 */ /* 0x000fe2000000003d */
[----:B------:R-:W-:Y:S01]  /*3f160*/  VIADD R64, R6, 0xc ;  /* 0x0000000c06407836 */ /* 0x000fe20000000000 */
[----:B------:R-:W-:Y:S02]  /*3f170*/  PRMT R5, R5, 0x5410, R62 ;  /* 0x0000541005057816 */ /* 0x000fe4000000003e */
[----:B------:R-:W-:Y:S02]  /*3f180*/  LOP3.LUT R63, R63, 0xffff, RZ, 0xc0, !PT ;  /* 0x0000ffff3f3f7812 */ /* 0x000fe400078ec0ff */
[----:B------:R-:W-:Y:S02]  /*3f190*/  LOP3.LUT R66, R64, 0xffff, RZ, 0xc0, !PT ;  /* 0x0000ffff40427812 */ /* 0x000fe400078ec0ff */
[----:B------:R-:W-:-:S02]  /*3f1a0*/  PRMT R64, R6, 0x3340, R63 ;  /* 0x0000334006407816 */ /* 0x000fc4000000003f */
[----:B------:R-:W-:Y:S01]  /*3f1b0*/  PRMT R63, R66, 0x3340, R65 ;  /* 0x00003340423f7816 */ /* 0x000fe20000000041 */
[----:B------:R-:W-:Y:S01]  /*3f1c0*/  VIADD R65, R6, 0xf ;  /* 0x0000000f06417836 */ /* 0x000fe20000000000 */
[----:B------:R-:W-:Y:S01]  /*3f1d0*/  PRMT R61, R64, 0x5410, R61 ;  /* 0x00005410403d7816 */ /* 0x000fe2000000003d */
[----:B------:R-:W-:Y:S01]  /*3f1e0*/  VIADD R64, R6, 0xe ;  /* 0x0000000e06407836 */ /* 0x000fe20000000000 */
[----:B------:R-:W-:Y:S02]  /*3f1f0*/  PRMT R4, R7, 0x5410, R4 ;  /* 0x0000541007047816 */ /* 0x000fe40000000004 */
[----:B------:R-:W-:Y:S02]  /*3f200*/  LOP3.LUT R65, R65, 0xffff, RZ, 0xc0, !PT ;  /* 0x0000ffff41417812 */ /* 0x000fe400078ec0ff */
[----:B------:R-:W-:Y:S02]  /*3f210*/  LOP3.LUT R64, R64, 0xffff, RZ, 0xc0, !PT ;  /* 0x0000ffff40407812 */ /* 0x000fe400078ec0ff */
[----:B------:R-:W-:Y:S01]  /*3f220*/  IADD3 R62, PT, PT, R1, R6, RZ ;  /* 0x00000006013e7210 */ /* 0x000fe20007ffe0ff */
[----:B------:R-:W-:Y:S01]  /*3f230*/  VIADD R6, R6, 0x10 ;  /* 0x0000001006067836 */ /* 0x000fe20000000000 */
[----:B------:R-:W-:-:S03]  /*3f240*/  PRMT R64, R64, 0x3340, R65 ;  /* 0x0000334040407816 */ /* 0x000fc60000000041 */
[----:B------:R0:W-:Y:S01]  /*3f250*/  STL.64 [R62+0x18], R4 ;  /* 0x000018043e007387 */ /* 0x0001e20000100a00 */
[----:B------:R-:W-:Y:S02]  /*3f260*/  PRMT R63, R63, 0x5410, R64 ;  /* 0x000054103f3f7816 */ /* 0x000fe40000000040 */
[----:B------:R-:W-:Y:S01]  /*3f270*/  ISETP.NE.AND P2, PT, R6, R59, PT ;  /* 0x0000003b0600720c */ /* 0x000fe20003f45270 */
[----:B------:R0:W-:Y:S04]  /*3f280*/  STL [R62+0x14], R61 ;  /* 0x0000143d3e007387 */ /* 0x0001e80000100800 */
[----:B------:R0:W-:Y:S08]  /*3f290*/  STL [R62+0x20], R63 ;  /* 0x0000203f3e007387 */ /* 0x0001f00000100800 */
[----:B------:R-:W-:Y:S05]  /*3f2a0*/  @P2 BRA `(.L_x_1251) ;  /* 0xfffffffc003c2947 */ /* 0x000fea000383ffff */
[----:B------:R-:W-:Y:S05]  /*3f2b0*/  BSYNC.RECONVERGENT B7 ;  /* 0x0000000000077941 */ /* 0x000fea0003800200 */
.L_x_1250:
[----:B0-----:R-:W-:-:S07]  /*3f2c0*/  IMAD.MOV.U32 R4, RZ, RZ, R59 ;  /* 0x000000ffff047224 */ /* 0x001fce00078e003b */
.L_x_1249:
[----:B------:R-:W-:Y:S05]  /*3f2d0*/  BSYNC.RECONVERGENT B6 ;  /* 0x0000000000067941 */ /* 0x000fea0003800200 */
.L_x_1248:
[----:B------:R-:W-:-:S13]  /*3f2e0*/  LOP3.LUT P2, RZ, R58, 0xf, RZ, 0xc0, !PT ;  /* 0x0000000f3aff7812 */ /* 0x000fda000784c0ff */
[----:B------:R-:W-:Y:S05]  /*3f2f0*/  @!P2 BRA `(.L_x_1247) ;  /* 0x0000000000bca947 */ /* 0x000fea0003800000 */
[----:B------:R-:W-:Y:S01]  /*3f300*/  ISETP.GE.U32.AND P2, PT, R55, 0x7, PT ;  /* 0x000000073700780c */ /* 0x000fe20003f46070 */
[----:B------:R-:W-:Y:S01]  /*3f310*/  BSSY.RECONVERGENT B6, `(.L_x_1252) ;  /* 0x0000014000067945 */ /* 0x000fe20003800200 */
        /* <DEDUP_REMOVED lines=19> */
.L_x_1253:
[----:B------:R-:W-:Y:S05]  /*3f450*/  BSYNC.RECONVERGENT B6 ;  /* 0x0000000000067941 */ /* 0x000fea0003800200 */
.L_x_1252:
[----:B------:R-:W-:Y:S05]  /*3f460*/  @!P3 BRA `(.L_x_1247) ;  /* 0x000000000060b947 */ /* 0x000fea0003800000 */
[----:B------:R-:W-:Y:S01]  /*3f470*/  ISETP.GE.U32.AND P2, PT, R57, 0x3, PT ;  /* 0x000000033900780c */ /* 0x000fe20003f46070 */
[----:B------:R-:W-:Y:S01]  /*3f480*/  BSSY.RECONVERGENT B6, `(.L_x_1254) ;  /* 0x000000c000067945 */ /* 0x000fe20003800200 */
        /* <DEDUP_REMOVED lines=11> */
.L_x_1255:
[----:B------:R-:W-:Y:S05]  /*3f540*/  BSYNC.RECONVERGENT B6 ;  /* 0x0000000000067941 */ /* 0x000fea0003800200 */
.L_x_1254:
        /* <DEDUP_REMOVED lines=8> */
[----:B0-----:R-:W-:-:S05]  /*3f5d0*/  @P2 VIADD R4, R4, 0x2 ;  /* 0x0000000204042836 */ /* 0x001fca0000000000 */
[----:B------:R3:W-:Y:S02]  /*3f5e0*/  @P2 STL.U8 [R7+0x16], R4 ;  /* 0x0000160407002387 */ /* 0x0007e40000100000 */
.L_x_1247:
[----:B------:R-:W-:Y:S05]  /*3f5f0*/  BSYNC.RECONVERGENT B5 ;  /* 0x0000000000057941 */ /* 0x000fea0003800200 */
.L_x_1246:
[----:B------:R-:W-:Y:S01]  /*3f600*/  BSSY.RECONVERGENT B5, `(.L_x_1256) ;  /* 0x0000252000057945 */ /* 0x000fe20003800200 */
.L_x_1327:
[----:B------:R-:W5:Y:S01]  /*3f610*/  LDCU UR4, c[0x3][0x1b3c] ;  /* 0x00c36780ff0477ac */ /* 0x000f620008000800 */
[----:B---34-:R-:W-:Y:S01]  /*3f620*/  IMAD.MOV.U32 R64, RZ, RZ, RZ ;  /* 0x000000ffff407224 */ /* 0x018fe200078e00ff */
[----:B-----5:R-:W-:-:S09]  /*3f630*/  UISETP.GT.AND UP0, UPT, UR4, URZ, UPT ;  /* 0x000000ff0400728c */ /* 0x020fd2000bf04270 */
[----:B0-----:R-:W-:Y:S05]  /*3f640*/  BRA.U !UP0, `(.L_x_1257) ;  /* 0x0000001d08047547 */ /* 0x001fea000b800000 */
[----:B------:R-:W-:Y:S01]  /*3f650*/  UISETP.GE.AND UP0, UPT, UR4, 0x4, UPT ;  /* 0x000000040400788c */ /* 0x000fe2000bf06270 */
[----:B------:R-:W-:Y:S02]  /*3f660*/  IMAD.MOV.U32 R62, RZ, RZ, RZ ;  /* 0x000000ffff3e7224 */ /* 0x000fe400078e00ff */
[----:B0-----:R-:W-:Y:S02]  /*3f670*/  IMAD.MOV.U32 R4, RZ, RZ, RZ ;  /* 0x000000ffff047224 */ /* 0x001fe400078e00ff */
[----:B------:R-:W-:-:S04]  /*3f680*/  IMAD.MOV.U32 R6, RZ, RZ, RZ ;  /* 0x000000ffff067224 */ /* 0x000fc800078e00ff */
[----:B------:R-:W-:Y:S05]  /*3f690*/  BRA.U !UP0, `(.L_x_1258) ;  /* 0x0000000908607547 */ /* 0x000fea000b800000 */
[----:B------:R-:W-:Y:S01]  /*3f6a0*/  BSSY.RECONVERGENT B6, `(.L_x_1259) ;  /* 0x0000096000067945 */ /* 0x000fe20003800200 */
[----:B------:R-:W-:Y:S02]  /*3f6b0*/  CS2R R4, SRZ ;  /* 0x0000000000047805 */ /* 0x000fe4000001ff00 */
[----:B------:R-:W-:-:S07]  /*3f6c0*/  MOV R6, RZ ;  /* 0x000000ff00067202 */ /* 0x000fce0000000f00 */
.L_x_1287:
[----:B------:R-:W-:-:S13]  /*3f6d0*/  ISETP.GE.AND P3, PT, R6, R40, PT ;  /* 0x000000280600720c */ /* 0x000fda0003f66270 */
[----:B------:R-:W-:-:S05]  /*3f6e0*/  @P3 IMAD.IADD R61, R1, 0x1, R4 ;  /* 0x00000001013d3824 */ /* 0x000fca00078e0204 */
[----:B0--3--:R-:W3:Y:S01]  /*3f6f0*/  @P3 LDL.U8 R62, [R61+0x14] ;  /* 0x000014003d3e3983 */ /* 0x009ee20000100000 */
[----:B------:R-:W-:Y:S01]  /*3f700*/  IMAD.IADD R7, R1, 0x1, R5 ;  /* 0x0000000101077824 */ /* 0x000fe200078e0205 */
[----:B------:R-:W-:Y:S01]  /*3f710*/  BSSY.RECONVERGENT B7, `(.L_x_1260) ;  /* 0x0000021000077945 */ /* 0x000fe20003800200 */
[----:B------:R-:W-:Y:S02]  /*3f720*/  VIADD R5, R5, 0x4 ;  /* 0x0000000405057836 */ /* 0x000fe40000000000 */
[----:B---3--:R-:W-:-:S06]  /*3f730*/  @P3 IMAD.IADD R62, R1, 0x1, R62 ;  /* 0x00000001013e3824 */ /* 0x008fcc00078e023e */
        /* <DEDUP_REMOVED lines=8> */
[----:B-----5:R-:W3:Y:S02]  /*3f7c0*/  LDL.U8 R62, [R61] ;  /* 0x000000003d3e7983 */ /* 0x020ee40000100000 */
[----:B---3--:R-:W-:-:S06]  /*3f7d0*/  IMAD.IADD R62, R1, 0x1, R62 ;  /* 0x00000001013e7824 */ /* 0x008fcc00078e023e */
[----:B------:R-:W5:Y:S01]  /*3f7e0*/  LDL.U8 R62, [R62+0x4050] ;  /* 0x004050003e3e7983 */ /* 0x000f620000100000 */
[----:B------:R-:W-:Y:S05]  /*3f7f0*/  BRA `(.L_x_1264) ;  /* 0x0000000000407947 */ /* 0x000fea0003800000 */
.L_x_1263:
[C---:B------:R-:W-:Y:S01]  /*3f800*/  IADD3 R64, PT, PT, R1.reuse, R4, RZ ;  /* 0x0000000401407210 */ /* 0x040fe20007ffe0ff */
[----:B------:R-:W-:-:S05]  /*3f810*/  IMAD.IADD R61, R1, 0x1, R6 ;  /* 0x00000001013d7824 */ /* 0x000fca00078e0206 */
[----:B-----5:R-:W3:Y:S04]  /*3f820*/  LDL.U8 R62, [R61] ;  /* 0x000000003d3e7983 */ /* 0x020ee80000100000 */
[----:B------:R-:W4:Y:S01]  /*3f830*/  LDL.U8 R64, [R64+0x14] ;  /* 0x0000140040407983 */ /* 0x000f220000100000 */
[C---:B---3--:R-:W-:Y:S02]  /*3f840*/  IMAD.IADD R62, R1.reuse, 0x1, R62 ;  /* 0x00000001013e7824 */ /* 0x048fe400078e023e */
[----:B----4-:R-:W-:-:S04]  /*3f850*/  IMAD.IADD R63, R1, 0x1, R64 ;  /* 0x00000001013f7824 */ /* 0x010fc800078e0240 */
[----:B------:R-:W3:Y:S04]  /*3f860*/  LDL.U8 R62, [R62+0x4050] ;  /* 0x004050003e3e7983 */ /* 0x000ee80000100000 */
[----:B------:R-:W3:Y:S02]  /*3f870*/  LDL.U8 R63, [R63+0x4065] ;  /* 0x004065003f3f7983 */ /* 0x000ee40000100000 */
[----:B---3--:R-:W-:-:S13]  /*3f880*/  ISETP.GE.U32.AND P3, PT, R62, R63, PT ;  /* 0x0000003f3e00720c */ /* 0x008fda0003f66070 */
[----:B------:R-:W-:Y:S05]  /*3f890*/  @!P3 BREAK.RELIABLE B8 ;  /* 0x000000000008b942 */ /* 0x000fea0003800100 */
[----:B------:R-:W-:Y:S05]  /*3f8a0*/  @!P3 BRA `(.L_x_1264) ;  /* 0x000000000014b947 */ /* 0x000fea0003800000 */
[----:B------:R-:W-:-:S07]  /*3f8b0*/  PRMT R62, R63, 0x7610, R62 ;  /* 0x000076103f3e7816 */ /* 0x000fce000000003e */
.L_x_1262:
[----:B------:R-:W-:Y:S05]  /*3f8c0*/  BSYNC.RELIABLE B8 ;  /* 0x0000000000087941 */ /* 0x000fea0003800100 */
.L_x_1261:
[----:B-----5:R3:W-:Y:S01]  /*3f8d0*/  STL.U8 [R7+0x28], R62 ;  /* 0x0000283e07007387 */ /* 0x0207e20000100000 */
[----:B------:R-:W-:Y:S01]  /*3f8e0*/  VIADD R4, R4, 0x1 ;  /* 0x0000000104047836 */ /* 0x000fe20000000000 */
[----:B------:R-:W-:Y:S06]  /*3f8f0*/  BRA `(.L_x_1265) ;  /* 0x0000000000087947 */ /* 0x000fec0003800000 */
.L_x_1264:
[----:B-----5:R0:W-:Y:S01]  /*3f900*/  STL.U8 [R7+0x28], R62 ;  /* 0x0000283e07007387 */ /* 0x0201e20000100000 */
[----:B------:R-:W-:-:S07]  /*3f910*/  VIADD R6, R6, 0x1 ;  /* 0x0000000106067836 */ /* 0x000fce0000000000 */
.L_x_1265:
[----:B------:R-:W-:Y:S05]  /*3f920*/  BSYNC.RECONVERGENT B7 ;  /* 0x0000000000077941 */ /* 0x000fea0003800200 */
.L_x_1260:
[----:B------:R-:W-:Y:S01]  /*3f930*/  ISETP.GE.AND P3, PT, R6, R40, PT ;  /* 0x000000280600720c */ /* 0x000fe20003f66270 */
[----:B------:R-:W-:Y:S04]  /*3f940*/  BSSY.RECONVERGENT B7, `(.L_x_1266) ;  /* 0x0000022000077945 */ /* 0x000fe80003800200 */
[----:B------:R-:W-:Y:S08]  /*3f950*/  BSSY.RELIABLE B8, `(.L_x_1267) ;  /* 0x000001b000087945 */ /* 0x000ff00003800100 */
[----:B------:R-:W-:Y:S05]  /*3f960*/  @!P3 BRA `(.L_x_1268) ;  /* 0x000000000014b947 */ /* 0x000fea0003800000 */
[----:B------:R-:W-:-:S05]  /*3f970*/  IMAD.IADD R61, R1, 0x1, R4 ;  /* 0x00000001013d7824 */ /* 0x000fca00078e0204 */
[----:B0--3--:R-:W3:Y:S02]  /*3f980*/  LDL.U8 R62, [R61+0x14] ;  /* 0x000014003d3e7983 */ /* 0x009ee40000100000 */
[----:B---3--:R-:W-:-:S06]  /*3f990*/  IMAD.IADD R62, R1, 0x1, R62 ;  /* 0x00000001013e7824 */ /* 0x008fcc00078e023e */
[----:B------:R-:W5:Y:S01]  /*3f9a0*/  LDL.U8 R62, [R62+0x4065] ;  /* 0x004065003e3e7983 */ /* 0x000f620000100000 */
[----:B------:R-:W-:Y:S05]  /*3f9b0*/  BRA `(.L_x_1269) ;  /* 0x0000000000507947 */ /* 0x000fea0003800000 */
.L_x_1268:
[----:B------:R-:W-:-:S13]  /*3f9c0*/  ISETP.GE.AND P3, PT, R4, R53, PT ;  /* 0x000000350400720c */ /* 0x000fda0003f66270 */
[----:B------:R-:W-:Y:S05]  /*3f9d0*/  @P3 BREAK.RELIABLE B8 ;  /* 0x0000000000083942 */ /* 0x000fea0003800100 */
[----:B------:R-:W-:Y:S05]  /*3f9e0*/  @!P3 BRA `(.L_x_1270) ;  /* 0x000000000014b947 */ /* 0x000fea0003800000 */
[----:B------:R-:W-:-:S05]  /*3f9f0*/  IMAD.IADD R61, R1, 0x1, R6 ;  /* 0x00000001013d7824 */ /* 0x000fca00078e0206 */
[----:B0--3--:R-:W3:Y:S02]  /*3fa00*/  LDL.U8 R62, [R61] ;  /* 0x000000003d3e7983 */ /* 0x009ee40000100000 */
[----:B---3--:R-:W-:-:S06]  /*3fa10*/  IADD3 R62, PT, PT, R1, R62, RZ ;  /* 0x0000003e013e7210 */ /* 0x008fcc0007ffe0ff */
[----:B------:R-:W5:Y:S01]  /*3fa20*/  LDL.U8 R62, [R62+0x4050] ;  /* 0x004050003e3e7983 */ /* 0x000f620000100000 */
[----:B------:R-:W-:Y:S05]  /*3fa30*/  BRA `(.L_x_1271) ;  /* 0x0000000000407947 */ /* 0x000fea0003800000 */
.L_x_1270:
[C---:B------:R-:W-:Y:S02]  /*3fa40*/  IMAD.IADD R64, R1.reuse, 0x1, R4 ;  /* 0x0000000101407824 */ /* 0x040fe400078e0204 */
[----:B------:R-:W-:-:S04]  /*3fa50*/  IMAD.IADD R61, R1, 0x1, R6 ;  /* 0x00000001013d7824 */ /* 0x000fc800078e0206 */
[----:B------:R-:W4:Y:S04]  /*3fa60*/  LDL.U8 R64, [R64+0x14] ;  /* 0x0000140040407983 */ /* 0x000f280000100000 */
[----:B0--3--:R-:W3:Y:S01]  /*3fa70*/  LDL.U8 R62, [R61] ;  /* 0x000000003d3e7983 */ /* 0x009ee20000100000 */
[C---:B----4-:R-:W-:Y:S02]  /*3fa80*/  IMAD.IADD R63, R1.reuse, 0x1, R64 ;  /* 0x00000001013f7824 */ /* 0x050fe400078e0240 */
[----:B---3--:R-:W-:-:S04]  /*3fa90*/  IMAD.IADD R62, R1, 0x1, R62 ;  /* 0x00000001013e7824 */ /* 0x008fc800078e023e */
[----:B------:R-:W3:Y:S04]  /*3faa0*/  LDL.U8 R63, [R63+0x4065] ;  /* 0x004065003f3f7983 */ /* 0x000ee80000100000 */
[----:B------:R-:W3:Y:S02]  /*3fab0*/  LDL.U8 R62, [R62+0x4050] ;  /* 0x004050003e3e7983 */ /* 0x000ee40000100000 */
[----:B---3--:R-:W-:-:S13]  /*3fac0*/  ISETP.GE.U32.AND P3, PT, R62, R63, PT ;  /* 0x0000003f3e00720c */ /* 0x008fda0003f66070 */
[----:B------:R-:W-:Y:S05]  /*3fad0*/  @!P3 BREAK.RELIABLE B8 ;  /* 0x000000000008b942 */ /* 0x000fea0003800100 */
[----:B------:R-:W-:Y:S05]  /*3fae0*/  @!P3 BRA `(.L_x_1271) ;  /* 0x000000000014b947 */ /* 0x000fea0003800000 */
[----:B------:R-:W-:-:S07]  /*3faf0*/  PRMT R62, R63, 0x7610, R62 ;  /* 0x000076103f3e7816 */ /* 0x000fce000000003e */
.L_x_1269:
[----:B------:R-:W-:Y:S05]  /*3fb00*/  BSYNC.RELIABLE B8 ;  /* 0x0000000000087941 */ /* 0x000fea0003800100 */
.L_x_1267:
[----:B-----5:R3:W-:Y:S01]  /*3fb10*/  STL.U8 [R7+0x29], R62 ;  /* 0x0000293e07007387 */ /* 0x0207e20000100000 */
[----:B------:R-:W-:Y:S01]  /*3fb20*/  VIADD R4, R4, 0x1 ;  /* 0x0000000104047836 */ /* 0x000fe20000000000 */
[----:B------:R-:W-:Y:S06]  /*3fb30*/  BRA `(.L_x_1272) ;  /* 0x0000000000087947 */ /* 0x000fec0003800000 */
.L_x_1271:
[----:B-----5:R0:W-:Y:S01]  /*3fb40*/  STL.U8 [R7+0x29], R62 ;  /* 0x0000293e07007387 */ /* 0x0201e20000100000 */
[----:B------:R-:W-:-:S07]  /*3fb50*/  VIADD R6, R6, 0x1 ;  /* 0x0000000106067836 */ /* 0x000fce0000000000 */
.L_x_1272:
[----:B------:R-:W-:Y:S05]  /*3fb60*/  BSYNC.RECONVERGENT B7 ;  /* 0x0000000000077941 */ /* 0x000fea0003800200 */
.L_x_1266:
[----:B------:R-:W-:Y:S01]  /*3fb70*/  ISETP.GE.AND P3, PT, R6, R40, PT ;  /* 0x000000280600720c */ /* 0x000fe20003f66270 */
[----:B------:R-:W-:Y:S04]  /*3fb80*/  BSSY.RECONVERGENT B7, `(.L_x_1273) ;  /* 0x0000022000077945 */ /* 0x000fe80003800200 */
[----:B------:R-:W-:Y:S08]  /*3fb90*/  BSSY.RELIABLE B8, `(.L_x_1274) ;  /* 0x000001b000087945 */ /* 0x000ff00003800100 */
[----:B------:R-:W-:Y:S05]  /*3fba0*/  @!P3 BRA `(.L_x_1275) ;  /* 0x000000000014b947 */ /* 0x000fea0003800000 */
[----:B------:R-:W-:-:S05]  /*3fbb0*/  IMAD.IADD R61, R1, 0x1, R4 ;  /* 0x00000001013d7824 */ /* 0x000fca00078e0204 */
[----:B0--3--:R-:W3:Y:S02]  /*3fbc0*/  LDL.U8 R62, [R61+0x14] ;  /* 0x000014003d3e7983 */ /* 0x009ee40000100000 */
[----:B---3--:R-:W-:-:S06]  /*3fbd0*/  IADD3 R62, PT, PT, R1, R62, RZ ;  /* 0x0000003e013e7210 */ /* 0x008fcc0007ffe0ff */
[----:B------:R-:W5:Y:S01]  /*3fbe0*/  LDL.U8 R62, [R62+0x4065] ;  /* 0x004065003e3e7983 */ /* 0x000f620000100000 */
[----:B------:R-:W-:Y:S05]  /*3fbf0*/  BRA `(.L_x_1276) ;  /* 0x0000000000507947 */ /* 0x000fea0003800000 */
.L_x_1275:
[----:B------:R-:W-:-:S13]  /*3fc00*/  ISETP.GE.AND P3, PT, R4, R53, PT ;  /* 0x000000350400720c */ /* 0x000fda0003f66270 */
[----:B------:R-:W-:Y:S05]  /*3fc10*/  @P3 BREAK.RELIABLE B8 ;  /* 0x0000000000083942 */ /* 0x000fea0003800100 */
[----:B------:R-:W-:Y:S05]  /*3fc20*/  @!P3 BRA `(.L_x_1277) ;  /* 0x000000000014b947 */ /* 0x000fea0003800000 */
[----:B------:R-:W-:-:S05]  /*3fc30*/  IMAD.IADD R61, R1, 0x1, R6 ;  /* 0x00000001013d7824 */ /* 0x000fca00078e0206 */
[----:B0--3--:R-:W3:Y:S02]  /*3fc40*/  LDL.U8 R62, [R61] ;  /* 0x000000003d3e7983 */ /* 0x009ee40000100000 */
[----:B---3--:R-:W-:-:S06]  /*3fc50*/  IMAD.IADD R62, R1, 0x1, R62 ;  /* 0x00000001013e7824 */ /* 0x008fcc00078e023e */
[----:B------:R-:W5:Y:S01]  /*3fc60*/  LDL.U8 R62, [R62+0x4050] ;  /* 0x004050003e3e7983 */ /* 0x000f620000100000 */
[----:B------:R-:W-:Y:S05]  /*3fc70*/  BRA `(.L_x_1278) ;  /* 0x0000000000407947 */ /* 0x000fea0003800000 */
.L_x_1277:
        /* <DEDUP_REMOVED lines=12> */
.L_x_1276:
[----:B------:R-:W-:Y:S05]  /*3fd40*/  BSYNC.RELIABLE B8 ;  /* 0x0000000000087941 */ /* 0x000fea0003800100 */
.L_x_1274:
[----:B-----5:R0:W-:Y:S01]  /*3fd50*/  STL.U8 [R7+0x2a], R62 ;  /* 0x00002a3e07007387 */ /* 0x0201e20000100000 */
[----:B------:R-:W-:Y:S01]  /*3fd60*/  VIADD R4, R4, 0x1 ;  /* 0x0000000104047836 */ /* 0x000fe20000000000 */
[----:B------:R-:W-:Y:S06]  /*3fd70*/  BRA `(.L_x_1279) ;  /* 0x0000000000087947 */ /* 0x000fec0003800000 */
.L_x_1278:
[----:B-----5:R3:W-:Y:S01]  /*3fd80*/  STL.U8 [R7+0x2a], R62 ;  /* 0x00002a3e07007387 */ /* 0x0207e20000100000 */
[----:B------:R-:W-:-:S07]  /*3fd90*/  IADD3 R6, PT, PT, R6, 0x1, RZ ;  /* 0x0000000106067810 */ /* 0x000fce0007ffe0ff */
.L_x_1279:
[----:B------:R-:W-:Y:S05]  /*3fda0*/  BSYNC.RECONVERGENT B7 ;  /* 0x0000000000077941 */ /* 0x000fea0003800200 */
.L_x_1273:
        /* <DEDUP_REMOVED lines=9> */
.L_x_1282:
        /* <DEDUP_REMOVED lines=8> */
.L_x_1284:
[C---:B------:R-:W-:Y:S02]  /*3fec0*/  IMAD.IADD R64, R1.reuse, 0x1, R4 ;  /* 0x0000000101407824 */ /* 0x040fe400078e0204 */
[----:B------:R-:W-:-:S04]  /*3fed0*/  IMAD.IADD R61, R1, 0x1, R6 ;  /* 0x00000001013d7824 */ /* 0x000fc800078e0206 */
[----:B------:R-:W4:Y:S04]  /*3fee0*/  LDL.U8 R64, [R64+0x14] ;  /* 0x0000140040407983 */ /* 0x000f280000100000 */
[----:B0--3--:R-:W3:Y:S01]  /*3fef0*/  LDL.U8 R62, [R61] ;  /* 0x000000003d3e7983 */ /* 0x009ee20000100000 */
[C---:B----4-:R-:W-:Y:S01]  /*3ff00*/  IADD3 R63, PT, PT, R1.reuse, R64, RZ ;  /* 0x00000040013f7210 */ /* 0x050fe20007ffe0ff */
[----:B---3--:R-:W-:-:S05]  /*3ff10*/  IMAD.IADD R62, R1, 0x1, R62 ;  /* 0x00000001013e7824 */ /* 0x008fca00078e023e */
[----:B------:R-:W3:Y:S04]  /*3ff20*/  LDL.U8 R63, [R63+0x4065] ;  /* 0x004065003f3f7983 */ /* 0x000ee80000100000 */
[----:B------:R-:W3:Y:S02]  /*3ff30*/  LDL.U8 R62, [R62+0x4050] ;  /* 0x004050003e3e7983 */ /* 0x000ee40000100000 */
[----:B---3--:R-:W-:-:S13]  /*3ff40*/  ISETP.GE.U32.AND P3, PT, R62, R63, PT ;  /* 0x0000003f3e00720c */ /* 0x008fda0003f66070 */
[----:B------:R-:W-:Y:S05]  /*3ff50*/  @!P3 BREAK.RELIABLE B8 ;  /* 0x000000000008b942 */ /* 0x000fea0003800100 */
[----:B------:R-:W-:Y:S05]  /*3ff60*/  @!P3 BRA `(.L_x_1285) ;  /* 0x000000000014b947 */ /* 0x000fea0003800000 */
[----:B------:R-:W-:-:S07]  /*3ff70*/  PRMT R62, R63, 0x7610, R62 ;  /* 0x000076103f3e7816 */ /* 0x000fce000000003e */
.L_x_1283:
[----:B------:R-:W-:Y:S05]  /*3ff80*/  BSYNC.RELIABLE B8 ;  /* 0x0000000000087941 */ /* 0x000fea0003800100 */
.L_x_1281:
[----:B-----5:R0:W-:Y:S01]  /*3ff90*/  STL.U8 [R7+0x2b], R62 ;  /* 0x00002b3e07007387 */ /* 0x0201e20000100000 */
[----:B------:R-:W-:Y:S01]  /*3ffa0*/  VIADD R4, R4, 0x1 ;  /* 0x0000000104047836 */ /* 0x000fe20000000000 */
[----:B------:R-:W-:Y:S06]  /*3ffb0*/  BRA `(.L_x_1286) ;  /* 0x0000000000087947 */ /* 0x000fec0003800000 */
.L_x_1285:
[----:B-----5:R3:W-:Y:S01]  /*3ffc0*/  STL.U8 [R7+0x2b], R62 ;  /* 0x00002b3e07007387 */ /* 0x0207e20000100000 */
[----:B------:R-:W-:-:S07]  /*3ffd0*/  VIADD R6, R6, 0x1 ;  /* 0x0000000106067836 */ /* 0x000fce0000000000 */
.L_x_1286:
[----:B------:R-:W-:Y:S05]  /*3ffe0*/  BSYNC.RECONVERGENT B7 ;  /* 0x0000000000077941 */ /* 0x000fea0003800200 */
.L_x_1280:
[----:B------:R-:W-:Y:S05]  /*3fff0*/  @P2 BRA `(.L_x_1287) ;  /* 0xfffffff400b42947 */ /* 0x000fea000383ffff */
[----:B------:R-:W-:Y:S05]  /*40000*/  BSYNC.RECONVERGENT B6 ;  /* 0x0000000000067941 */ /* 0x000fea0003800200 */
.L_x_1259:
[----:B0--3--:R-:W-:-:S07]  /*40010*/  IMAD.MOV.U32 R62, RZ, RZ, R12 ;  /* 0x000000ffff3e7224 */ /* 0x009fce00078e000c */
.L_x_1258:
        /* <DEDUP_REMOVED lines=8> */
[----:B------:R-:W3:Y:S02]  /*400a0*/  LDL.U8 R62, [R7+0x14] ;  /* 0x00001400073e7983 */ /* 0x000ee40000100000 */
[----:B---3--:R-:W-:-:S06]  /*400b0*/  IMAD.IADD R62, R1, 0x1, R62 ;  /* 0x00000001013e7824 */ /* 0x008fcc00078e023e */
[----:B------:R-:W5:Y:S01]  /*400c0*/  LDL.U8 R62, [R62+0x4065] ;  /* 0x004065003e3e7983 */ /* 0x000f620000100000 */
[----:B------:R-:W-:Y:S05]  /*400d0*/  BRA `(.L_x_1292) ;  /* 0x0000000000507947 */ /* 0x000fea0003800000 */
.L_x_1291:
[----:B------:R-:W-:-:S13]  /*400e0*/  ISETP.GE.AND P2, PT, R4, R53, PT ;  /* 0x000000350400720c */ /* 0x000fda0003f46270 */
[----:B------:R-:W-:Y:S05]  /*400f0*/  @P2 BREAK.RELIABLE B7 ;  /* 0x0000000000072942 */ /* 0x000fea0003800100 */
[----:B------:R-:W-:Y:S05]  /*40100*/  @!P2 BRA `(.L_x_1293) ;  /* 0x000000000014a947 */ /* 0x000fea0003800000 */
[----:B------:R-:W-:-:S05]  /*40110*/  IMAD.IADD R7, R1, 0x1, R6 ;  /* 0x0000000101077824 */ /* 0x000fca00078e0206 */
[----:B------:R-:W3:Y:S02]  /*40120*/  LDL.U8 R62, [R7] ;  /* 0x00000000073e7983 */ /* 0x000ee40000100000 */
[----:B---3--:R-:W-:-:S06]  /*40130*/  IADD3 R62, PT, PT, R1, R62, RZ ;  /* 0x0000003e013e7210 */ /* 0x008fcc0007ffe0ff */
[----:B------:R-:W5:Y:S01]  /*40140*/  LDL.U8 R62, [R62+0x4050] ;  /* 0x004050003e3e7983 */ /* 0x000f620000100000 */
[----:B------:R-:W-:Y:S05]  /*40150*/  BRA `(.L_x_1294) ;  /* 0x0000000000407947 */ /* 0x000fea0003800000 */
.L_x_1293:
[C---:B------:R-:W-:Y:S02]  /*40160*/  IMAD.IADD R64, R1.reuse, 0x1, R4 ;  /* 0x0000000101407824 */ /* 0x040fe400078e0204 */
[----:B------:R-:W-:-:S04]  /*40170*/  IMAD.IADD R7, R1, 0x1, R6 ;  /* 0x0000000101077824 */ /* 0x000fc800078e0206 */
[----:B------:R-:W3:Y:S04]  /*40180*/  LDL.U8 R64, [R64+0x14] ;  /* 0x0000140040407983 */ /* 0x000ee80000100000 */
[----:B------:R-:W4:Y:S01]  /*40190*/  LDL.U8 R62, [R7] ;  /* 0x00000000073e7983 */ /* 0x000f220000100000 */
        /* <DEDUP_REMOVED lines=8> */
.L_x_1292:
[----:B------:R-:W-:Y:S05]  /*40220*/  BSYNC.RELIABLE B7 ;  /* 0x0000000000077941 */ /* 0x000fea0003800100 */
.L_x_1290:
[----:B-----5:R0:W-:Y:S01]  /*40230*/  STL.U8 [R5+0x28], R62 ;  /* 0x0000283e05007387 */ /* 0x0201e20000100000 */
[----:B------:R-:W-:Y:S01]  /*40240*/  VIADD R4, R4, 0x1 ;  /* 0x0000000104047836 */ /* 0x000fe20000000000 */
[----:B------:R-:W-:Y:S06]  /*40250*/  BRA `(.L_x_1295) ;  /* 0x0000000000087947 */ /* 0x000fec0003800000 */
.L_x_1294:
[----:B-----5:R3:W-:Y:S01]  /*40260*/  STL.U8 [R5+0x28], R62 ;  /* 0x0000283e05007387 */ /* 0x0207e20000100000 */
[----:B------:R-:W-:-:S07]  /*40270*/  VIADD R6, R6, 0x1 ;  /* 0x0000000106067836 */ /* 0x000fce0000000000 */
.L_x_1295:
[----:B------:R-:W-:Y:S05]  /*40280*/  BSYNC.RECONVERGENT B6 ;  /* 0x0000000000067941 */ /* 0x000fea0003800200 */
.L_x_1289:
        /* <DEDUP_REMOVED lines=12> */
.L_x_1299:
        /* <DEDUP_REMOVED lines=8> */
.L_x_1301:
        /* <DEDUP_REMOVED lines=12> */
.L_x_1300:
[----:B------:R-:W-:Y:S05]  /*40490*/  BSYNC.RELIABLE B8 ;  /* 0x0000000000087941 */ /* 0x000fea0003800100 */
.L_x_1298:
[----:B-----5:R3:W-:Y:S01]  /*404a0*/  STL.U8 [R5+0x29], R62 ;  /* 0x0000293e05007387 */ /* 0x0207e20000100000 */
[----:B------:R-:W-:Y:S01]  /*404b0*/  VIADD R4, R4, 0x1 ;  /* 0x0000000104047836 */ /* 0x000fe20000000000 */
[----:B------:R-:W-:Y:S06]  /*404c0*/  BRA `(.L_x_1303) ;  /* 0x0000000000087947 */ /* 0x000fec0003800000 */
.L_x_1302:
[----:B-----5:R0:W-:Y:S01]  /*404d0*/  STL.U8 [R5+0x29], R62 ;  /* 0x0000293e05007387 */ /* 0x0201e20000100000 */
[----:B------:R-:W-:-:S07]  /*404e0*/  IADD3 R6, PT, PT, R6, 0x1, RZ ;  /* 0x0000000106067810 */ /* 0x000fce0007ffe0ff */
.L_x_1303:
[----:B------:R-:W-:Y:S05]  /*404f0*/  BSYNC.RECONVERGENT B7 ;  /* 0x0000000000077941 */ /* 0x000fea0003800200 */
.L_x_1297:
        /* <DEDUP_REMOVED lines=10> */
.L_x_1305:
        /* <DEDUP_REMOVED lines=8> */
.L_x_1307:
        /* <DEDUP_REMOVED lines=12> */
.L_x_1306:
[----:B------:R-:W-:Y:S05]  /*406e0*/  BSYNC.RELIABLE B7 ;  /* 0x0000000000077941 */ /* 0x000fea0003800100 */
.L_x_1304:
[----:B-----5:R4:W-:Y:S01]  /*406f0*/  STL.U8 [R5+0x2a], R4 ;  /* 0x00002a0405007387 */ /* 0x0209e20000100000 */
[----:B------:R-:W-:Y:S05]  /*40700*/  BRA `(.L_x_1296) ;  /* 0x0000000000047947 */ /* 0x000fea0003800000 */
.L_x_1308:
[----:B-----5:R4:W-:Y:S02]  /*40710*/  STL.U8 [R5+0x2a], R4 ;  /* 0x00002a0405007387 */ /* 0x0209e40000100000 */
.L_x_1296:
[----:B------:R-:W-:Y:S05]  /*40720*/  BSYNC.RECONVERGENT B6 ;  /* 0x0000000000067941 */ /* 0x000fea0003800200 */
.L_x_1288:
[----:B------:R-:W5:Y:S01]  /*40730*/  LDCU UR4, c[0x3][0x1b3c] ;  /* 0x00c36780ff0477ac */ /* 0x000f620008000800 */
[----:B----4-:R-:W-:Y:S02]  /*40740*/  IMAD.MOV.U32 R4, RZ, RZ, RZ ;  /* 0x000000ffff047224 */ /* 0x010fe400078e00ff */
[----:B------:R-:W-:Y:S01]  /*40750*/  IMAD.MOV.U32 R64, RZ, RZ, RZ ;  /* 0x000000ffff407224 */ /* 0x000fe200078e00ff */
[----:B-----5:R-:W-:-:S09]  /*40760*/  UISETP.GE.U32.AND UP0, UPT, UR4, 0x10, UPT ;  /* 0x000000100400788c */ /* 0x020fd2000bf06070 */
[----:B------:R-:W-:Y:S05]  /*40770*/  BRA.U !UP0, `(.L_x_1309) ;  /* 0x0000000508507547 */ /* 0x000fea000b800000 */
[----:B------:R-:W-:Y:S01]  /*40780*/  BSSY.RECONVERGENT B6, `(.L_x_1310) ;  /* 0x0000052000067945 */ /* 0x000fe20003800200 */
[----:B0--3--:R-:W-:Y:S02]  /*40790*/  IMAD.MOV.U32 R62, RZ, RZ, RZ ;  /* 0x000000ffff3e7224 */ /* 0x009fe400078e00ff */
[----:B------:R-:W-:-:S07]  /*407a0*/  IMAD.MOV.U32 R64, RZ, RZ, RZ ;  /* 0x000000ffff407224 */ /* 0x000fce00078e00ff */
.L_x_1311:
[----:B------:R-:W-:-:S05]  /*407b0*/  IMAD.IADD R67, R1, 0x1, R62 ;  /* 0x0000000101437824 */ /* 0x000fca00078e023e */
[----:B------:R-:W3:Y:S04]  /*407c0*/  LDL.64 R4, [R67+0x28] ;  /* 0x0000280043047983 */ /* 0x000ee80000100a00 */
[----:B------:R0:W4:Y:S01]  /*407d0*/  LDL.64 R6, [R67+0x30] ;  /* 0x0000300043067983 */ /* 0x0001220000100a00 */
[----:B------:R-:W-:Y:S01]  /*407e0*/  IMAD.MOV.U32 R61, RZ, RZ, 0x48 ;  /* 0x00000048ff3d7424 */ /* 0x000fe200078e00ff */
[C---:B---3--:R-:W-:Y:S02]  /*407f0*/  PRMT R66, R4.reuse, 0x7770, RZ ;  /* 0x0000777004427816 */ /* 0x048fe400000000ff */
[----:B------:R-:W-:-:S03]  /*40800*/  PRMT R68, R4, 0x7771, RZ ;  /* 0x0000777104447816 */ /* 0x000fc600000000ff */
[--C-:B------:R-:W-:Y:S01]  /*40810*/  IMAD R63, R66, 0xa8, R61.reuse ;  /* 0x000000a8423f7824 */ /* 0x100fe200078e023d */
[----:B------:R-:W-:Y:S01]  /*40820*/  PRMT R66, R4, 0x7772, RZ ;  /* 0x0000777204427816 */ /* 0x000fe200000000ff */
[----:B------:R-:W-:Y:S01]  /*40830*/  IMAD R65, R68, 0xa8, R61 ;  /* 0x000000a844417824 */ /* 0x000fe200078e023d */
[----:B------:R-:W-:Y:S01]  /*40840*/  PRMT R4, R4, 0x7773, RZ ;  /* 0x0000777304047816 */ /* 0x000fe200000000ff */
[----:B------:R-:W-:Y:S02]  /*40850*/  IMAD R63, R62, 0x4, R63 ;  /* 0x000000043e3f7824 */ /* 0x000fe400078e023f */
[--C-:B0-----:R-:W-:Y:S01]  /*40860*/  IMAD R67, R66, 0xa8, R61.reuse ;  /* 0x000000a842437824 */ /* 0x101fe200078e023d */
[C---:B------:R-:W-:Y:S01]  /*40870*/  PRMT R66, R5.reuse, 0x7771, RZ ;  /* 0x0000777105427816 */ /* 0x040fe200000000ff */
[----:B------:R-:W-:Y:S01]  /*40880*/  IMAD R69, R4, 0xa8, R61 ;  /* 0x000000a804457824 */ /* 0x000fe200078e023d */
[----:B------:R-:W-:Y:S01]  /*40890*/  PRMT R4, R5, 0x7770, RZ ;  /* 0x0000777005047816 */ /* 0x000fe200000000ff */
[C---:B------:R-:W-:Y:S01]  /*408a0*/  IMAD R67, R62.reuse, 0x4, R67 ;  /* 0x000000043e437824 */ /* 0x040fe200078e0243 */
[C---:B------:R-:W-:Y:S01]  /*408b0*/  LEA R65, R62.reuse, R65, 0x2 ;  /* 0x000000413e417211 */ /* 0x040fe200078e10ff */
[----:B------:R-:W-:Y:S01]  /*408c0*/  IMAD R69, R62, 0x4, R69 ;  /* 0x000000043e457824 */ /* 0x000fe200078e0245 */
[----:B------:R-:W0:Y:S01]  /*408d0*/  LDC R63, c[0x3][R63+0x4] ;  /* 0x00c001003f3f7b82 */ /* 0x000e220000000800 */
[----:B------:R-:W-:-:S02]  /*408e0*/  IMAD R4, R4, 0xa8, R61 ;  /* 0x000000a804047824 */ /* 0x000fc400078e023d */
[----:B------:R-:W-:Y:S02]  /*408f0*/  IMAD R68, R66, 0xa8, R61 ;  /* 0x000000a842447824 */ /* 0x000fe400078e023d */
[C---:B------:R-:W-:Y:S01]  /*40900*/  IMAD R66, R62.reuse, 0x4, R4 ;  /* 0x000000043e427824 */ /* 0x040fe200078e0204 */
[----:B------:R-:W-:Y:S01]  /*40910*/  PRMT R4, R5, 0x7772, RZ ;  /* 0x0000777205047816 */ /* 0x000fe200000000ff */
[----:B------:R-:W-:Y:S01]  /*40920*/  IMAD R68, R62, 0x4, R68 ;  /* 0x000000043e447824 */ /* 0x000fe200078e0244 */
[----:B------:R-:W0:Y:S08]  /*40930*/  LDC R65, c[0x3][R65+0x8] ;  /* 0x00c0020041417b82 */ /* 0x000e300000000800 */
[----:B------:R-:W3:Y:S08]  /*40940*/  LDC R67, c[0x3][R67+0xc] ;  /* 0x00c0030043437b82 */ /* 0x000ef00000000800 */
[----:B------:R-:W3:Y:S08]  /*40950*/  LDC R69, c[0x3][R69+0x10] ;  /* 0x00c0040045457b82 */ /* 0x000ef00000000800 */
[----:B------:R-:W5:Y:S08]  /*40960*/  LDC R66, c[0x3][R66+0x14] ;  /* 0x00c0050042427b82 */ /* 0x000f700000000800 */
[----:B------:R-:W5:Y:S01]  /*40970*/  LDC R68, c[0x3][R68+0x18] ;  /* 0x00c0060044447b82 */ /* 0x000f620000000800 */
[----:B0-----:R-:W-:-:S02]  /*40980*/  IADD3 R64, PT, PT, R65, R63, R64 ;  /* 0x0000003f41407210 */ /* 0x001fc40007ffe040 */
[----:B------:R-:W-:Y:S01]  /*40990*/  PRMT R63, R5, 0x7773, RZ ;  /* 0x00007773053f7816 */ /* 0x000fe200000000ff */
[----:B------:R-:W-:Y:S01]  /*409a0*/  IMAD R5, R4, 0xa8, R61 ;  /* 0x000000a804057824 */ /* 0x000fe200078e023d */
[----:B----4-:R-:W-:-:S03]  /*409b0*/  PRMT R65, R6, 0x7770, RZ ;  /* 0x0000777006417816 */ /* 0x010fc600000000ff */
[--C-:B------:R-:W-:Y:S02]  /*409c0*/  IMAD R63, R63, 0xa8, R61.reuse ;  /* 0x000000a83f3f7824 */ /* 0x100fe400078e023d */
[----:B------:R-:W-:Y:S02]  /*409d0*/  IMAD R65, R65, 0xa8, R61 ;  /* 0x000000a841417824 */ /* 0x000fe400078e023d */
[C---:B------:R-:W-:Y:S02]  /*409e0*/  IMAD R5, R62.reuse, 0x4, R5 ;  /* 0x000000043e057824 */ /* 0x040fe400078e0205 */
[C---:B------:R-:W-:Y:S01]  /*409f0*/  IMAD R63, R62.reuse, 0x4, R63 ;  /* 0x000000043e3f7824 */ /* 0x040fe200078e023f */
[----:B---3--:R-:W-:Y:S01]  /*40a00*/  IADD3 R64, PT, PT, R69, R67, R64 ;  /* 0x0000004345407210 */ /* 0x008fe20007ffe040 */
[----:B------:R-:W-:Y:S02]  /*40a10*/  IMAD R69, R62, 0x4, R65 ;  /* 0x000000043e457824 */ /* 0x000fe400078e0241 */
[----:B------:R-:W0:Y:S01]  /*40a20*/  LDC R5, c[0x3][R5+0x1c] ;  /* 0x00c0070005057b82 */ /* 0x000e220000000800 */
[----:B------:R-:W-:-:S05]  /*40a30*/  PRMT R67, R7, 0x7770, RZ ;  /* 0x0000777007437816 */ /* 0x000fca00000000ff */
[----:B------:R-:W-:Y:S02]  /*40a40*/  IMAD R67, R67, 0xa8, R61 ;  /* 0x000000a843437824 */ /* 0x000fe400078e023d */
[----:B------:R-:W0:Y:S01]  /*40a50*/  LDC R63, c[0x3][R63+0x20] ;  /* 0x00c008003f3f7b82 */ /* 0x000e220000000800 */
[----:B-----5:R-:W-:Y:S02]  /*40a60*/  IADD3 R64, PT, PT, R68, R66, R64 ;  /* 0x0000004244407210 */ /* 0x020fe40007ffe040 */
[----:B------:R-:W-:-:S05]  /*40a70*/  PRMT R66, R6, 0x7771, RZ ;  /* 0x0000777106427816 */ /* 0x000fca00000000ff */
[----:B------:R-:W3:Y:S01]  /*40a80*/  LDC R69, c[0x3][R69+0x24] ;  /* 0x00c0090045457b82 */ /* 0x000ee20000000800 */
[----:B------:R-:W-:Y:S01]  /*40a90*/  PRMT R68, R6, 0x7773, RZ ;  /* 0x0000777306447816 */ /* 0x000fe200000000ff */
[----:B------:R-:W-:Y:S01]  /*40aa0*/  IMAD R4, R66, 0xa8, R61 ;  /* 0x000000a842047824 */ /* 0x000fe200078e023d */
[----:B------:R-:W-:Y:S02]  /*40ab0*/  PRMT R66, R6, 0x7772, RZ ;  /* 0x0000777206427816 */ /* 0x000fe400000000ff */
[----:B------:R-:W-:Y:S02]  /*40ac0*/  PRMT R6, R7, 0x7772, RZ ;  /* 0x0000777207067816 */ /* 0x000fe400000000ff */
[----:B------:R-:W-:-:S06]  /*40ad0*/  LEA R65, R62, R4, 0x2 ;  /* 0x000000043e417211 */ /* 0x000fcc00078e10ff */
[----:B------:R-:W3:Y:S01]  /*40ae0*/  LDC R65, c[0x3][R65+0x28] ;  /* 0x00c00a0041417b82 */ /* 0x000ee20000000800 */
[----:B0-----:R-:W-:Y:S01]  /*40af0*/  IADD3 R4, PT, PT, R63, R5, R64 ;  /* 0x000000053f047210 */ /* 0x001fe20007ffe040 */
[----:B------:R-:W-:Y:S01]  /*40b00*/  IMAD R63, R66, 0xa8, R61 ;  /* 0x000000a8423f7824 */ /* 0x000fe200078e023d */
[C---:B------:R-:W-:Y:S02]  /*40b10*/  PRMT R5, R7.reuse, 0x7771, RZ ;  /* 0x0000777107057816 */ /* 0x040fe400000000ff */
[----:B------:R-:W-:Y:S01]  /*40b20*/  PRMT R64, R7, 0x7773, RZ ;  /* 0x0000777307407816 */ /* 0x000fe200000000ff */
[----:B------:R-:W-:Y:S02]  /*40b30*/  IMAD R66, R62, 0x4, R63 ;  /* 0x000000043e427824 */ /* 0x000fe400078e023f */
[--C-:B------:R-:W-:Y:S02]  /*40b40*/  IMAD R7, R5, 0xa8, R61.reuse ;  /* 0x000000a805077824 */ /* 0x100fe400078e023d */
[----:B------:R-:W-:-:S02]  /*40b50*/  IMAD R5, R6, 0xa8, R61 ;  /* 0x000000a806057824 */ /* 0x000fc400078e023d */
[C---:B------:R-:W-:Y:S02]  /*40b60*/  IMAD R6, R62.reuse, 0x4, R67 ;  /* 0x000000043e067824 */ /* 0x040fe400078e0243 */
[C---:B------:R-:W-:Y:S02]  /*40b70*/  IMAD R67, R62.reuse, 0x4, R7 ;  /* 0x000000043e437824 */ /* 0x040fe400078e0207 */
[----:B------:R-:W0:Y:S01]  /*40b80*/  LDC R7, c[0x3][R66+0x2c] ;  /* 0x00c00b0042077b82 */ /* 0x000e220000000800 */
[----:B------:R-:W-:-:S07]  /*40b90*/  IMAD R5, R62, 0x4, R5 ;  /* 0x000000043e057824 */ /* 0x000fce00078e0205 */
[----:B------:R-:W4:Y:S01]  /*40ba0*/  LDC R6, c[0x3][R6+0x34] ;  /* 0x00c00d0006067b82 */ /* 0x000f220000000800 */
[----:B---3--:R-:W-:Y:S01]  /*40bb0*/  IADD3 R4, PT, PT, R65, R69, R4 ;  /* 0x0000004541047210 */ /* 0x008fe20007ffe004 */
[--C-:B------:R-:W-:Y:S02]  /*40bc0*/  IMAD R65, R68, 0xa8, R61.reuse ;  /* 0x000000a844417824 */ /* 0x100fe400078e023d */
[----:B------:R-:W-:Y:S02]  /*40bd0*/  IMAD R61, R64, 0xa8, R61 ;  /* 0x000000a8403d7824 */ /* 0x000fe400078e023d */
[C---:B------:R-:W-:Y:S02]  /*40be0*/  IMAD R68, R62.reuse, 0x4, R65 ;  /* 0x000000043e447824 */ /* 0x040fe400078e0241 */
[C---:B------:R-:W-:Y:S01]  /*40bf0*/  IMAD R61, R62.reuse, 0x4, R61 ;  /* 0x000000043e3d7824 */ /* 0x040fe200078e023d */
[----:B------:R-:W4:Y:S01]  /*40c00*/  LDC R67, c[0x3][R67+0x38] ;  /* 0x00c00e0043437b82 */ /* 0x000f220000000800 */
[----:B------:R-:W-:-:S05]  /*40c10*/  VIADD R62, R62, 0x10 ;  /* 0x000000103e3e7836 */ /* 0x000fca0000000000 */
[----:B------:R-:W-:Y:S02]  /*40c20*/  ISETP.NE.AND P2, PT, R62, R16, PT ;  /* 0x000000103e00720c */ /* 0x000fe40003f45270 */
[----:B------:R-:W0:Y:S08]  /*40c30*/  LDC R63, c[0x3][R68+0x30] ;  /* 0x00c00c00443f7b82 */ /* 0x000e300000000800 */
[----:B------:R-:W3:Y:S08]  /*40c40*/  LDC R64, c[0x3][R5+0x3c] ;  /* 0x00c00f0005407b82 */ /* 0x000ef00000000800 */
[----:B------:R-:W3:Y:S01]  /*40c50*/  LDC R61, c[0x3][R61+0x40] ;  /* 0x00c010003d3d7b82 */ /* 0x000ee20000000800 */
[----:B0-----:R-:W-:-:S04]  /*40c60*/  IADD3 R7, PT, PT, R63, R7, R4 ;  /* 0x000000073f077210 */ /* 0x001fc80007ffe004 */
[----:B----4-:R-:W-:-:S04]  /*40c70*/  IADD3 R7, PT, PT, R67, R6, R7 ;  /* 0x0000000643077210 */ /* 0x010fc80007ffe007 */
[----:B---3--:R-:W-:Y:S01]  /*40c80*/  IADD3 R64, PT, PT, R61, R64, R7 ;  /* 0x000000403d407210 */ /* 0x008fe20007ffe007 */
[----:B------:R-:W-:Y:S06]  /*40c90*/  @P2 BRA `(.L_x_1311) ;  /* 0xfffffff800c42947 */ /* 0x000fec000383ffff */
[----:B------:R-:W-:Y:S05]  /*40ca0*/  BSYNC.RECONVERGENT B6 ;  /* 0x0000000000067941 */ /* 0x000fea0003800200 */
.L_x_1310:
[----:B------:R-:W-:-:S07]  /*40cb0*/  MOV R4, R16 ;  /* 0x0000001000047202 */ /* 0x000fce0000000f00 */
.L_x_1309:
[----:B------:R-:W-:-:S13]  /*40cc0*/  ISETP.NE.AND P2, PT, R18, RZ, PT ;  /* 0x000000ff1200720c */ /* 0x000fda0003f45270 */
[----:B------:R-:W-:Y:S05]  /*40cd0*/  @!P2 BRA `(.L_x_1257) ;  /* 0x000000040060a947 */ /* 0x000fea0003800000 */
[----:B------:R-:W-:Y:S02]  /*40ce0*/  ISETP.GE.U32.AND P2, PT, R11, 0x7, PT ;  /* 0x000000070b00780c */ /* 0x000fe40003f46070 */
[----:B------:R-:W-:-:S11]  /*40cf0*/  ISETP.NE.AND P3, PT, R17, RZ, PT ;  /* 0x000000ff1100720c */ /* 0x000fd60003f65270 */
[----:B------:R-:W-:Y:S05]  /*40d00*/  @!P2 BRA `(.L_x_1312) ;  /* 0x00000000009ca947 */ /* 0x000fea0003800000 */
[----:B------:R-:W-:-:S05]  /*40d10*/  IMAD.IADD R7, R1, 0x1, R4 ;  /* 0x0000000101077824 */ /* 0x000fca00078e0204 */
[----:B------:R-:W4:Y:S04]  /*40d20*/  LDL.U8 R61, [R7+0x29] ;  /* 0x00002900073d7983 */ /* 0x000f280000100000 */
[----:B0--3--:R-:W3:Y:S01]  /*40d30*/  LDL.U8 R5, [R7+0x28] ;  /* 0x0000280007057983 */ /* 0x009ee20000100000 */
[----:B------:R-:W-:-:S03]  /*40d40*/  IMAD.MOV.U32 R6, RZ, RZ, 0x48 ;  /* 0x00000048ff067424 */ /* 0x000fc600078e00ff */
[----:B------:R-:W5:Y:S04]  /*40d50*/  LDL.U8 R67, [R7+0x2a] ;  /* 0x00002a0007437983 */ /* 0x000f680000100000 */
[----:B------:R-:W2:Y:S04]  /*40d60*/  LDL.U8 R69, [R7+0x2b] ;  /* 0x00002b0007457983 */ /* 0x000ea80000100000 */
[----:B------:R-:W2:Y:S04]  /*40d70*/  LDL.U8 R65, [R7+0x2c] ;  /* 0x00002c0007417983 */ /* 0x000ea80000100000 */
[----:B------:R-:W2:Y:S01]  /*40d80*/  LDL.U8 R63, [R7+0x2f] ;  /* 0x00002f00073f7983 */ /* 0x000ea20000100000 */
[----:B----4-:R-:W-:-:S02]  /*40d90*/  IMAD R61, R61, 0xa8, R6 ;  /* 0x000000a83d3d7824 */ /* 0x010fc400078e0206 */
[----:B---3--:R-:W-:Y:S02]  /*40da0*/  IMAD R5, R5, 0xa8, R6 ;  /* 0x000000a805057824 */ /* 0x008fe400078e0206 */
[C---:B------:R-:W-:Y:S02]  /*40db0*/  IMAD R68, R4.reuse, 0x4, R61 ;  /* 0x0000000404447824 */ /* 0x040fe400078e023d */
[----:B------:R-:W-:Y:S01]  /*40dc0*/  IMAD R66, R4, 0x4, R5 ;  /* 0x0000000404427824 */ /* 0x000fe200078e0205 */
[----:B------:R-:W3:Y:S03]  /*40dd0*/  LDL.U8 R61, [R7+0x2e] ;  /* 0x00002e00073d7983 */ /* 0x000ee60000100000 */
[----:B------:R-:W0:Y:S08]  /*40de0*/  LDC R5, c[0x3][R66+0x4] ;  /* 0x00c0010042057b82 */ /* 0x000e300000000800 */
[----:B------:R-:W0:Y:S02]  /*40df0*/  LDC R68, c[0x3][R68+0x8] ;  /* 0x00c0020044447b82 */ /* 0x000e240000000800 */
[----:B0-----:R-:W-:-:S02]  /*40e00*/  IADD3 R5, PT, PT, R68, R5, R64 ;  /* 0x0000000544057210 */ /* 0x001fc40007ffe040 */
[----:B------:R-:W4:Y:S01]  /*40e10*/  LDL.U8 R64, [R7+0x2d] ;  /* 0x00002d0007407983 */ /* 0x000f220000100000 */
[--C-:B-----5:R-:W-:Y:S02]  /*40e20*/  IMAD R67, R67, 0xa8, R6.reuse ;  /* 0x000000a843437824 */ /* 0x120fe400078e0206 */
[--C-:B--2---:R-:W-:Y:S02]  /*40e30*/  IMAD R69, R69, 0xa8, R6.reuse ;  /* 0x000000a845457824 */ /* 0x104fe400078e0206 */
[--C-:B------:R-:W-:Y:S02]  /*40e40*/  IMAD R62, R65, 0xa8, R6.reuse ;  /* 0x000000a8413e7824 */ /* 0x100fe400078e0206 */
[----:B------:R-:W-:Y:S02]  /*40e50*/  IMAD R63, R63, 0xa8, R6 ;  /* 0x000000a83f3f7824 */ /* 0x000fe400078e0206 */
[C---:B------:R-:W-:Y:S02]  /*40e60*/  IMAD R69, R4.reuse, 0x4, R69 ;  /* 0x0000000404457824 */ /* 0x040fe400078e0245 */
[----:B------:R-:W-:-:S06]  /*40e70*/  IMAD R63, R4, 0x4, R63 ;  /* 0x00000004043f7824 */ /* 0x000fcc00078e023f */
[----:B------:R-:W0:Y:S01]  /*40e80*/  LDC R63, c[0x3][R63+0x20] ;  /* 0x00c008003f3f7b82 */ /* 0x000e220000000800 */
[----:B---3--:R-:W-:-:S04]  /*40e90*/  IMAD R61, R61, 0xa8, R6 ;  /* 0x000000a83d3d7824 */ /* 0x008fc800078e0206 */
[----:B------:R-:W-:Y:S02]  /*40ea0*/  IMAD R61, R4, 0x4, R61 ;  /* 0x00000004043d7824 */ /* 0x000fe400078e023d */
[----:B----4-:R-:W-:Y:S02]  /*40eb0*/  IMAD R65, R64, 0xa8, R6 ;  /* 0x000000a840417824 */ /* 0x010fe400078e0206 */
[C---:B------:R-:W-:Y:S02]  /*40ec0*/  IMAD R6, R4.reuse, 0x4, R67 ;  /* 0x0000000404067824 */ /* 0x040fe400078e0243 */
[C---:B------:R-:W-:Y:S01]  /*40ed0*/  IMAD R67, R4.reuse, 0x4, R62 ;  /* 0x0000000404437824 */ /* 0x040fe200078e023e */
[C---:B------:R-:W-:Y:S01]  /*40ee0*/  LEA R65, R4.reuse, R65, 0x2 ;  /* 0x0000004104417211 */ /* 0x040fe200078e10ff */
[----:B------:R-:W2:Y:S08]  /*40ef0*/  LDC R62, c[0x3][R69+0x10] ;  /* 0x00c00400453e7b82 */ /* 0x000eb00000000800 */
[----:B------:R-:W2:Y:S08]  /*40f00*/  LDC R6, c[0x3][R6+0xc] ;  /* 0x00c0030006067b82 */ /* 0x000eb00000000800 */
[----:B------:R-:W3:Y:S08]  /*40f10*/  LDC R7, c[0x3][R67+0x14] ;  /* 0x00c0050043077b82 */ /* 0x000ef00000000800 */
[----:B------:R-:W3:Y:S08]  /*40f20*/  LDC R65, c[0x3][R65+0x18] ;  /* 0x00c0060041417b82 */ /* 0x000ef00000000800 */
[----:B------:R-:W0:Y:S01]  /*40f30*/  LDC R64, c[0x3][R61+0x1c] ;  /* 0x00c007003d407b82 */ /* 0x000e220000000800 */
[----:B------:R-:W-:Y:S01]  /*40f40*/  VIADD R4, R4, 0x8 ;  /* 0x0000000804047836 */ /* 0x000fe20000000000 */
[----:B--2---:R-:W-:-:S04]  /*40f50*/  IADD3 R62, PT, PT, R62, R6, R5 ;  /* 0x000000063e3e7210 */ /* 0x004fc80007ffe005 */
[----:B---3--:R-:W-:-:S04]  /*40f60*/  IADD3 R7, PT, PT, R65, R7, R62 ;  /* 0x0000000741077210 */ /* 0x008fc80007ffe03e */
[----:B0-----:R-:W-:-:S07]  /*40f70*/  IADD3 R64, PT, PT, R63, R64, R7 ;  /* 0x000000403f407210 */ /* 0x001fce0007ffe007 */
.L_x_1312:
[----:B------:R-:W-:Y:S05]  /*40f80*/  @!P3 BRA `(.L_x_1257) ;  /* 0x0000000000b4b947 */ /* 0x000fea0003800000 */
[----:B------:R-:W-:Y:S02]  /*40f90*/  ISETP.GE.U32.AND P2, PT, R10, 0x3, PT ;  /* 0x000000030a00780c */ /* 0x000fe40003f46070 */
[----:B------:R-:W-:-:S11]  /*40fa0*/  ISETP.NE.AND P3, PT, R15, RZ, PT ;  /* 0x000000ff0f00720c */ /* 0x000fd60003f65270 */
[----:B------:R-:W-:Y:S05]  /*40fb0*/  @!P2 BRA `(.L_x_1313) ;  /* 0x000000000054a947 */ /* 0x000fea0003800000 */
[----:B0--3--:R-:W-:-:S05]  /*40fc0*/  IMAD.IADD R5, R1, 0x1, R4 ;  /* 0x0000000101057824 */ /* 0x009fca00078e0204 */
        /* <DEDUP_REMOVED lines=12> */
[----:B------:R-:W0:Y:S02]  /*41090*/  LDC R61, c[0x3][R61+0x4] ;  /* 0x00c001003d3d7b82 */ /* 0x000e240000000800 */
[----:B------:R-:W-:-:S02]  /*410a0*/  IMAD R7, R4, 0x4, R7 ;  /* 0x0000000404077824 */ /* 0x000fc400078e0207 */
[----:B------:R-:W-:-:S04]  /*410b0*/  VIADD R4, R4, 0x4 ;  /* 0x0000000404047836 */ /* 0x000fc80000000000 */
[----:B------:R-:W0:Y:S08]  /*410c0*/  LDC R63, c[0x3][R63+0x8] ;  /* 0x00c002003f3f7b82 */ /* 0x000e300000000800 */
[----:B------:R-:W2:Y:S08]  /*410d0*/  LDC R65, c[0x3][R65+0xc] ;  /* 0x00c0030041417b82 */ /* 0x000eb00000000800 */
[----:B------:R-:W2:Y:S01]  /*410e0*/  LDC R7, c[0x3][R7+0x10] ;  /* 0x00c0040007077b82 */ /* 0x000ea20000000800 */
[----:B0-----:R-:W-:-:S04]  /*410f0*/  IADD3 R64, PT, PT, R63, R61, R64 ;  /* 0x0000003d3f407210 */ /* 0x001fc80007ffe040 */
[----:B--2---:R-:W-:-:S07]  /*41100*/  IADD3 R64, PT, PT, R7, R65, R64 ;  /* 0x0000004107407210 */ /* 0x004fce0007ffe040 */
.L_x_1313:
[----:B------:R-:W-:Y:S05]  /*41110*/  @!P3 BRA `(.L_x_1257) ;  /* 0x000000000050b947 */ /* 0x000fea0003800000 */
[----:B------:R-:W-:-:S05]  /*41120*/  IMAD.IADD R61, R1, 0x1, R4 ;  /* 0x00000001013d7824 */ /* 0x000fca00078e0204 */
[----:B0--3--:R-:W3:Y:S01]  /*41130*/  LDL.U8 R5, [R61+0x28] ;  /* 0x000028003d057983 */ /* 0x009ee20000100000 */
        /* <DEDUP_REMOVED lines=9> */
[----:B------:R-:W4:Y:S01]  /*411d0*/  @P2 LDL.U8 R6, [R61+0x2a] ;  /* 0x00002a003d062983 */ /* 0x000f220000100000 */
[----:B---3--:R-:W-:-:S04]  /*411e0*/  IMAD R5, R5, 0xa8, R62 ;  /* 0x000000a805057824 */ /* 0x008fc800078e023e */
[----:B------:R-:W-:-:S06]  /*411f0*/  IMAD R5, R4, 0x4, R5 ;  /* 0x0000000404057824 */ /* 0x000fcc00078e0205 */
[----:B------:R-:W0:Y:S01]  /*41200*/  LDC R5, c[0x3][R5+0x8] ;  /* 0x00c0020005057b82 */ /* 0x000e220000000800 */
[----:B----4-:R-:W-:-:S05]  /*41210*/  @P2 IMAD R7, R6, 0xa8, R62 ;  /* 0x000000a806072824 */ /* 0x010fca00078e023e */
[----:B------:R-:W-:-:S06]  /*41220*/  @P2 LEA R7, R4, R7, 0x2 ;  /* 0x0000000704072211 */ /* 0x000fcc00078e10ff */
[----:B------:R-:W3:Y:S01]  /*41230*/  @P2 LDC R7, c[0x3][R7+0xc] ;  /* 0x00c0030007072b82 */ /* 0x000ee20000000800 */
[----:B0-----:R-:W-:-:S04]  /*41240*/  IMAD.IADD R64, R64, 0x1, R5 ;  /* 0x0000000140407824 */ /* 0x001fc800078e0205 */
[----:B---3--:R-:W-:-:S07]  /*41250*/  @P2 IMAD.IADD R64, R64, 0x1, R7 ;  /* 0x0000000140402824 */ /* 0x008fce00078e0207 */
.L_x_1257:
[----:B------:R4:W-:Y:S01]  /*41260*/  STL [R25], R64 ;  /* 0x0000004019007387 */ /* 0x0009e20000100800 */
[----:B------:R-:W-:Y:S01]  /*41270*/  BSSY.RECONVERGENT B6, `(.L_x_1314) ;  /* 0x000000e000067945 */ /* 0x000fe20003800200 */
[----:B0-----:R-:W-:-:S07]  /*41280*/  IMAD.MOV.U32 R4, RZ, RZ, RZ ;  /* 0x000000ffff047224 */ /* 0x001fce00078e00ff */
.L_x_1316:
[----:B------:R-:W-:Y:S01]  /*41290*/  ISETP.NE.AND P2, PT, R4, R51, PT ;  /* 0x000000330400720c */ /* 0x000fe20003f45270 */
[----:B------:R-:W-:Y:S02]  /*412a0*/  IMAD.MOV.U32 R61, RZ, RZ, R4 ;  /* 0x000000ffff3d7224 */ /* 0x000fe400078e0004 */
[----:B------:R-:W-:-:S10]  /*412b0*/  IMAD.MOV.U32 R6, RZ, RZ, R51 ;  /* 0x000000ffff067224 */ /* 0x000fd400078e0033 */
[----:B------:R-:W-:Y:S05]  /*412c0*/  @!P2 BRA `(.L_x_1315) ;  /* 0x000000000020a947 */ /* 0x000fea0003800000 */
[----:B------:R-:W-:-:S05]  /*412d0*/  IMAD.IADD R7, R1, 0x1, R4 ;  /* 0x0000000101077824 */ /* 0x000fca00078e0204 */
[----:B------:R-:W5:Y:S04]  /*412e0*/  LDL.U8 R6, [R7+0x14] ;  /* 0x0000140007067983 */ /* 0x000f680000100000 */
[----:B---3--:R-:W3:Y:S01]  /*412f0*/  LDL.U8 R5, [R7+0x15] ;  /* 0x0000150007057983 */ /* 0x008ee20000100000 */
[----:B------:R-:W-:Y:S01]  /*41300*/  IADD3 R4, PT, PT, R4, 0x1, RZ ;  /* 0x0000000104047810 */ /* 0x000fe20007ffe0ff */
[----:B-----5:R-:W-:-:S05]  /*41310*/  VIADD R6, R6, 0x1 ;  /* 0x0000000106067836 */ /* 0x020fca0000000000 */
[----:B---3--:R-:W-:-:S13]  /*41320*/  ISETP.GE.U32.AND P2, PT, R6, R5, PT ;  /* 0x000000050600720c */ /* 0x008fda0003f46070 */
[----:B------:R-:W-:Y:S05]  /*41330*/  @P2 BRA `(.L_x_1316) ;  /* 0xfffffffc00d42947 */ /* 0x000fea000383ffff */
[----:B------:R-:W-:-:S07]  /*41340*/  IMAD.MOV.U32 R6, RZ, RZ, R61 ;  /* 0x000000ffff067224 */ /* 0x000fce00078e003d */
.L_x_1315:
[----:B------:R-:W-:Y:S05]  /*41350*/  BSYNC.RECONVERGENT B6 ;  /* 0x0000000000067941 */ /* 0x000fea0003800200 */
.L_x_1314:
[----:B---3--:R-:W3:Y:S01]  /*41360*/  LDL.U8 R5, [R1+0x14] ;  /* 0x0000140001057983 */ /* 0x008ee20000100000 */
[----:B------:R-:W-:Y:S01]  /*41370*/  IADD3 R30, P3, PT, R30, 0x4, RZ ;  /* 0x000000041e1e7810 */ /* 0x000fe20007f7e0ff */
[----:B----4-:R-:W-:-:S04]  /*41380*/  VIADD R25, R25, 0x4 ;  /* 0x0000000419197836 */ /* 0x010fc80000000000 */
[----:B------:R-:W-:Y:S01]  /*41390*/  IMAD.X R31, RZ, RZ, R31, P3 ;  /* 0x000000ffff1f7224 */ /* 0x000fe200018e061f */
[----:B---3--:R-:W-:-:S13]  /*413a0*/  ISETP.GT.AND P2, PT, R54, R5, PT ;  /* 0x000000053600720c */ /* 0x008fda0003f44270 */
[----:B------:R-:W-:Y:S05]  /*413b0*/  @!P2 BRA `(.L_x_1317) ;  /* 0x0000000400d8a947 */ /* 0x000fea0003800000 */
[----:B------:R-:W-:-:S05]  /*413c0*/  IMAD.IADD R5, R1, 0x1, R6 ;  /* 0x0000000101057824 */ /* 0x000fca00078e0206 */
[----:B------:R-:W3:Y:S01]  /*413d0*/  LDL.U8 R4, [R5+0x14] ;  /* 0x0000140005047983 */ /* 0x000ee20000100000 */
[----:B------:R-:W-:Y:S01]  /*413e0*/  ISETP.NE.AND P2, PT, R6, RZ, PT ;  /* 0x000000ff0600720c */ /* 0x000fe20003f45270 */
[----:B------:R-:W-:Y:S01]  /*413f0*/  BSSY.RECONVERGENT B6, `(.L_x_1318) ;  /* 0x0000071000067945 */ /* 0x000fe20003800200 */
[----:B---3--:R-:W-:-:S05]  /*41400*/  VIADD R4, R4, 0x1 ;  /* 0x0000000104047836 */ /* 0x008fca0000000000 */
        /* <DEDUP_REMOVED lines=9> */
.L_x_1322:
[C---:B0-----:R-:W-:Y:S01]  /*414a0*/  IADD3 R4, PT, PT, R7.reuse, 0x4, RZ ;  /* 0x0000000407047810 */ /* 0x041fe20007ffe0ff */
[C---:B------:R-:W-:Y:S02]  /*414b0*/  VIADD R5, R7.reuse, 0x5 ;  /* 0x0000000507057836 */ /* 0x040fe40000000000 */
[C---:B------:R-:W-:Y:S01]  /*414c0*/  VIADD R63, R7.reuse, 0x9 ;  /* 0x00000009073f7836 */ /* 0x040fe20000000000 */
[----:B------:R-:W-:Y:S01]  /*414d0*/  LOP3.LUT R61, R4, 0xffff, RZ, 0xc0, !PT ;  /* 0x0000ffff043d7812 */ /* 0x000fe200078ec0ff */
[----:B------:R-:W-:Y:S01]  /*414e0*/  VIADD R67, R7, 0xd ;  /* 0x0000000d07437836 */ /* 0x000fe20000000000 */
[----:B------:R-:W-:Y:S01]  /*414f0*/  LOP3.LUT R4, R5, 0xffff, RZ, 0xc0, !PT ;  /* 0x0000ffff05047812 */ /* 0x000fe200078ec0ff */
[----:B------:R-:W-:Y:S01]  /*41500*/  VIADD R5, R7, 0x6 ;  /* 0x0000000607057836 */ /* 0x000fe20000000000 */
[----:B------:R-:W-:Y:S02]  /*41510*/  LOP3.LUT R63, R63, 0xffff, RZ, 0xc0, !PT ;  /* 0x0000ffff3f3f7812 */ /* 0x000fe400078ec0ff */
[----:B------:R-:W-:Y:S01]  /*41520*/  PRMT R4, R61, 0x3340, R4 ;  /* 0x000033403d047816 */ /* 0x000fe20000000004 */
[----:B------:R-:W-:Y:S01]  /*41530*/  VIADD R61, R7, 0x8 ;  /* 0x00000008073d7836 */ /* 0x000fe20000000000 */
[----:B------:R-:W-:Y:S01]  /*41540*/  LOP3.LUT R64, R5, 0xffff, RZ, 0xc0, !PT ;  /* 0x0000ffff05407812 */ /* 0x000fe200078ec0ff */
[----:B------:R-:W-:-:S03]  /*41550*/  VIADD R5, R7, 0x7 ;  /* 0x0000000707057836 */ /* 0x000fc60000000000 */
[----:B------:R-:W-:Y:S01]  /*41560*/  LOP3.LUT R66, R61, 0xffff, RZ, 0xc0, !PT ;  /* 0x0000ffff3d427812 */ /* 0x000fe200078ec0ff */
[----:B------:R-:W-:Y:S01]  /*41570*/  VIADD R61, R7, 0xa ;  /* 0x0000000a073d7836 */ /* 0x000fe20000000000 */
[----:B------:R-:W-:Y:S02]  /*41580*/  LOP3.LUT R5, R5, 0xffff, RZ, 0xc0, !PT ;  /* 0x0000ffff05057812 */ /* 0x000fe400078ec0ff */
[----:B------:R-:W-:Y:S01]  /*41590*/  PRMT R66, R66, 0x3340, R63 ;  /* 0x0000334042427816 */ /* 0x000fe2000000003f */
[----:B------:R-:W-:Y:S01]  /*415a0*/  VIADD R63, R7, 0xb ;  /* 0x0000000b073f7836 */ /* 0x000fe20000000000 */
[----:B------:R-:W-:Y:S02]  /*415b0*/  PRMT R5, R64, 0x3340, R5 ;  /* 0x0000334040057816 */ /* 0x000fe40000000005 */
[----:B------:R-:W-:Y:S02]  /*415c0*/  LOP3.LUT R64, R61, 0xffff, RZ, 0xc0, !PT ;  /* 0x0000ffff3d407812 */ /* 0x000fe400078ec0ff */
[----:B------:R-:W-:-:S02]  /*415d0*/  LOP3.LUT R63, R63, 0xffff, RZ, 0xc0, !PT ;  /* 0x0000ffff3f3f7812 */ /* 0x000fc400078ec0ff */
[----:B------:R-:W-:Y:S02]  /*415e0*/  PRMT R4, R4, 0x5410, R5 ;  /* 0x0000541004047816 */ /* 0x000fe40000000005 */
[----:B------:R-:W-:Y:S01]  /*415f0*/  PRMT R63, R64, 0x3340, R63 ;  /* 0x00003340403f7816 */ /* 0x000fe2000000003f */
[----:B------:R-:W-:Y:S01]  /*41600*/  VIADD R64, R7, 0x3 ;  /* 0x0000000307407836 */ /* 0x000fe20000000000 */
[----:B------:R-:W-:Y:S02]  /*41610*/  IADD3 R61, PT, PT, R1, R7, RZ ;  /* 0x00000007013d7210 */ /* 0x000fe40007ffe0ff */
[----:B------:R-:W-:Y:S01]  /*41620*/  PRMT R5, R66, 0x5410, R63 ;  /* 0x0000541042057816 */ /* 0x000fe2000000003f */
[----:B------:R-:W-:-:S04]  /*41630*/  VIADD R63, R7, 0x2 ;  /* 0x00000002073f7836 */ /* 0x000fc80000000000 */
[----:B------:R0:W-:Y:S01]  /*41640*/  STL.64 [R61+0x18], R4 ;  /* 0x000018043d007387 */ /* 0x0001e20000100a00 */
[----:B------:R-:W-:Y:S02]  /*41650*/  LOP3.LUT R66, R63, 0xffff, RZ, 0xc0, !PT ;  /* 0x0000ffff3f427812 */ /* 0x000fe400078ec0ff */
[----:B------:R-:W-:Y:S01]  /*41660*/  LOP3.LUT R63, R64, 0xffff, RZ, 0xc0, !PT ;  /* 0x0000ffff403f7812 */ /* 0x000fe200078ec0ff */
[----:B------:R-:W-:-:S03]  /*41670*/  VIADD R64, R7, 0x1 ;  /* 0x0000000107407836 */ /* 0x000fc60000000000 */
[----:B------:R-:W-:Y:S01]  /*41680*/  PRMT R63, R66, 0x3340, R63 ;  /* 0x00003340423f7816 */ /* 0x000fe2000000003f */
[C---:B------:R-:W-:Y:S01]  /*41690*/  VIADD R66, R7.reuse, 0xc ;  /* 0x0000000c07427836 */ /* 0x040fe20000000000 */
[----:B------:R-:W-:Y:S01]  /*416a0*/  LOP3.LUT R64, R64, 0xffff, RZ, 0xc0, !PT ;  /* 0x0000ffff40407812 */ /* 0x000fe200078ec0ff */
[----:B0-----:R-:W-:-:S03]  /*416b0*/  VIADD R5, R7, 0xe ;  /* 0x0000000e07057836 */ /* 0x001fc60000000000 */
[C---:B------:R-:W-:Y:S02]  /*416c0*/  PRMT R64, R7.reuse, 0x3340, R64 ;  /* 0x0000334007407816 */ /* 0x040fe40000000040 */
[----:B------:R-:W-:Y:S02]  /*416d0*/  LOP3.LUT R69, R66, 0xffff, RZ, 0xc0, !PT ;  /* 0x0000ffff42457812 */ /* 0x000fe400078ec0ff */
[----:B------:R-:W-:Y:S01]  /*416e0*/  PRMT R64, R64, 0x5410, R63 ;  /* 0x0000541040407816 */ /* 0x000fe2000000003f */
[----:B------:R-:W-:Y:S01]  /*416f0*/  VIADD R63, R7, 0xf ;  /* 0x0000000f073f7836 */ /* 0x000fe20000000000 */
[----:B------:R-:W-:Y:S02]  /*41700*/  LOP3.LUT R4, R67, 0xffff, RZ, 0xc0, !PT ;  /* 0x0000ffff43047812 */ /* 0x000fe400078ec0ff */
[----:B------:R-:W-:Y:S01]  /*41710*/  LOP3.LUT R66, R5, 0xffff, RZ, 0xc0, !PT ;  /* 0x0000ffff05427812 */ /* 0x000fe200078ec0ff */
[----:B------:R3:W-:Y:S01]  /*41720*/  STL [R61+0x14], R64 ;  /* 0x000014403d007387 */ /* 0x0007e20000100800 */
[----:B------:R-:W-:-:S02]  /*41730*/  LOP3.LUT R63, R63, 0xffff, RZ, 0xc0, !PT ;  /* 0x0000ffff3f3f7812 */ /* 0x000fc400078ec0ff */
[----:B------:R-:W-:Y:S02]  /*41740*/  PRMT R4, R69, 0x3340, R4 ;  /* 0x0000334045047816 */ /* 0x000fe40000000004 */
[----:B------:R-:W-:Y:S02]  /*41750*/  PRMT R63, R66, 0x3340, R63 ;  /* 0x00003340423f7816 */ /* 0x000fe4000000003f */
[----:B------:R-:W-:Y:S02]  /*41760*/  IADD3 R7, PT, PT, R7, 0x10, RZ ;  /* 0x0000001007077810 */ /* 0x000fe40007ffe0ff */
[----:B------:R-:W-:Y:S02]  /*41770*/  PRMT R4, R4, 0x5410, R63 ;  /* 0x0000541004047816 */ /* 0x000fe4000000003f */
[----:B------:R-:W-:-:S03]  /*41780*/  ISETP.NE.AND P2, PT, R7, R62, PT ;  /* 0x0000003e0700720c */ /* 0x000fc60003f45270 */
[----:B------:R3:W-:Y:S10]  /*41790*/  STL [R61+0x20], R4 ;  /* 0x000020043d007387 */ /* 0x0007f40000100800 */
[----:B---3--:R-:W-:Y:S05]  /*417a0*/  @P2 BRA `(.L_x_1322) ;  /* 0xfffffffc003c2947 */ /* 0x008fea000383ffff */
.L_x_1321:
[----:B------:R-:W-:Y:S05]  /*417b0*/  BSYNC.RECONVERGENT B7 ;  /* 0x0000000000077941 */ /* 0x000fea0003800200 */
.L_x_1320:
        /* <DEDUP_REMOVED lines=23> */
.L_x_1324:
[----:B------:R-:W-:Y:S05]  /*41930*/  BSYNC.RECONVERGENT B7 ;  /* 0x0000000000077941 */ /* 0x000fea0003800200 */
.L_x_1323:
[----:B------:R-:W-:-:S13]  /*41940*/  ISETP.NE.AND P2, PT, R67, RZ, PT ;  /* 0x000000ff4300720c */ /* 0x000fda0003f45270 */
[----:B------:R-:W-:Y:S05]  /*41950*/  @!P2 BRA `(.L_x_1319) ;  /* 0x000000000068a947 */ /* 0x000fea0003800000 */
[----:B------:R-:W-:Y:S01]  /*41960*/  ISETP.GE.U32.AND P2, PT, R67, 0x4, PT ;  /* 0x000000044300780c */ /* 0x000fe20003f46070 */
[----:B------:R-:W-:Y:S01]  /*41970*/  BSSY.RECONVERGENT B7, `(.L_x_1325) ;  /* 0x000000c000077945 */ /* 0x000fe20003800200 */
[----:B---3--:R-:W-:-:S11]  /*41980*/  LOP3.LUT R7, R6, 0x3, RZ, 0xc0, !PT ;  /* 0x0000000306077812 */ /* 0x008fd600078ec0ff */
[----:B------:R-:W-:Y:S05]  /*41990*/  @!P2 BRA `(.L_x_1326) ;  /* 0x000000000024a947 */ /* 0x000fea0003800000 */
[----:B0-----:R-:W-:Y:S02]  /*419a0*/  IMAD.IADD R5, R1, 0x1, R62 ;  /* 0x0000000101057824 */ /* 0x001fe400078e023e */
        /* <DEDUP_REMOVED lines=8> */
.L_x_1326:
[----:B------:R-:W-:Y:S05]  /*41a30*/  BSYNC.RECONVERGENT B7 ;  /* 0x0000000000077941 */ /* 0x000fea0003800200 */
.L_x_1325:
[----:B------:R-:W-:-:S13]  /*41a40*/  ISETP.NE.AND P2, PT, R7, RZ, PT ;  /* 0x000000ff0700720c */ /* 0x000fda0003f45270 */
[----:B------:R-:W-:Y:S05]  /*41a50*/  @!P2 BRA `(.L_x_1319) ;  /* 0x000000000028a947 */ /* 0x000fea0003800000 */
[----:B0--3--:R-:W-:Y:S01]  /*41a60*/  IMAD.IADD R5, R1, 0x1, R62 ;  /* 0x0000000101057824 */ /* 0x009fe200078e023e */
[----:B------:R-:W-:-:S04]  /*41a70*/  ISETP.NE.AND P2, PT, R7, 0x1, PT ;  /* 0x000000010700780c */ /* 0x000fc80003f45270 */
[----:B------:R4:W-:Y:S09]  /*41a80*/  STL.U8 [R5+0x14], R62 ;  /* 0x0000143e05007387 */ /* 0x0009f20000100000 */
[----:B------:R-:W-:Y:S05]  /*41a90*/  @!P2 BRA `(.L_x_1319) ;  /* 0x000000000018a947 */ /* 0x000fea0003800000 */
[----:B------:R-:W-:Y:S02]  /*41aa0*/  IADD3 R4, PT, PT, R62, 0x1, RZ ;  /* 0x000000013e047810 */ /* 0x000fe40007ffe0ff */
[----:B------:R-:W-:-:S03]  /*41ab0*/  ISETP.NE.AND P2, PT, R7, 0x2, PT ;  /* 0x000000020700780c */ /* 0x000fc60003f45270 */
[----:B------:R0:W-:Y:S10]  /*41ac0*/  STL.U8 [R5+0x15], R4 ;  /* 0x0000150405007387 */ /* 0x0001f40000100000 */
[----:B0-----:R-:W-:Y:S05]  /*41ad0*/  @!P2 BRA `(.L_x_1319) ;  /* 0x000000000008a947 */ /* 0x001fea0003800000 */
[----:B----4-:R-:W-:-:S05]  /*41ae0*/  VIADD R62, R62, 0x2 ;  /* 0x000000023e3e7836 */ /* 0x010fca0000000000 */
[----:B------:R0:W-:Y:S02]  /*41af0*/  STL.U8 [R5+0x16], R62 ;  /* 0x0000163e05007387 */ /* 0x0001e40000100000 */
.L_x_1319:
[----:B------:R-:W-:Y:S05]  /*41b00*/  BSYNC.RECONVERGENT B6 ;  /* 0x0000000000067941 */ /* 0x000fea0003800200 */
.L_x_1318:
[----:B------:R-:W-:Y:S05]  /*41b10*/  BRA `(.L_x_1327) ;  /* 0xffffffd800bc7947 */ /* 0x000fea000383ffff */
.L_x_1317:
[----:B------:R-:W-:Y:S05]  /*41b20*/  BSYNC.RECONVERGENT B5 ;  /* 0x0000000000057941 */ /* 0x000fea0003800200 */
.L_x_1256:
[----:B------:R-:W-:Y:S01]  /*41b30*/  BSSY.RECONVERGENT B5, `(.L_x_1328) ;  /* 0x000000e000057945 */ /* 0x000fe20003800200 */
[----:B------:R-:W-:-:S07]  /*41b40*/  IMAD.MOV.U32 R4, RZ, RZ, RZ ;  /* 0x000000ffff047224 */ /* 0x000fce00078e00ff */
.L_x_1330:
[----:B------:R-:W-:Y:S01]  /*41b50*/  ISETP.NE.AND P2, PT, R4, R50, PT ;  /* 0x000000320400720c */ /* 0x000fe20003f45270 */
[----:B------:R-:W-:Y:S02]  /*41b60*/  IMAD.MOV.U32 R61, RZ, RZ, R4 ;  /* 0x000000ffff3d7224 */ /* 0x000fe400078e0004 */
[----:B------:R-:W-:-:S10]  /*41b70*/  IMAD.MOV.U32 R62, RZ, RZ, R50 ;  /* 0x000000ffff3e7224 */ /* 0x000fd400078e0032 */
[----:B------:R-:W-:Y:S05]  /*41b80*/  @!P2 BRA `(.L_x_1329) ;  /* 0x000000000020a947 */ /* 0x000fea0003800000 */
[----:B------:R-:W-:-:S05]  /*41b90*/  IMAD.IADD R7, R1, 0x1, R4 ;  /* 0x0000000101077824 */ /* 0x000fca00078e0204 */
[----:B------:R-:W3:Y:S04]  /*41ba0*/  LDL.U8 R6, [R7] ;  /* 0x0000000007067983 */ /* 0x000ee80000100000 */
[----:B------:R-:W4:Y:S01]  /*41bb0*/  LDL.U8 R5, [R7+0x1] ;  /* 0x0000010007057983 */ /* 0x000f220000100000 */
[----:B------:R-:W-:Y:S02]  /*41bc0*/  VIADD R4, R4, 0x1 ;  /* 0x0000000104047836 */ /* 0x000fe40000000000 */
[----:B---3--:R-:W-:-:S05]  /*41bd0*/  VIADD R6, R6, 0x1 ;  /* 0x0000000106067836 */ /* 0x008fca0000000000 */
[----:B----4-:R-:W-:-:S13]  /*41be0*/  ISETP.GE.U32.AND P2, PT, R6, R5, PT ;  /* 0x000000050600720c */ /* 0x010fda0003f46070 */
[----:B------:R-:W-:Y:S05]  /*41bf0*/  @P2 BRA `(.L_x_1330) ;  /* 0xfffffffc00d42947 */ /* 0x000fea000383ffff */
[----:B------:R-:W-:-:S07]  /*41c00*/  MOV R62, R61 ;  /* 0x0000003d003e7202 */ /* 0x000fce0000000f00 */
.L_x_1329:
[----:B------:R-:W-:Y:S05]  /*41c10*/  BSYNC.RECONVERGENT B5 ;  /* 0x0000000000057941 */ /* 0x000fea0003800200 */
.L_x_1328:
[----:B------:R-:W3:Y:S02]  /*41c20*/  LDL.U8 R5, [R1] ;  /* 0x0000000001057983 */ /* 0x000ee40000100000 */
[----:B---3--:R-:W-:-:S13]  /*41c30*/  ISETP.GT.AND P2, PT, R52, R5, PT ;  /* 0x000000053400720c */ /* 0x008fda0003f44270 */
[----:B------:R-:W-:Y:S05]  /*41c40*/  @!P2 BRA `(.L_x_1331) ;  /* 0x000000580068a947 */ /* 0x000fea0003800000 */
[----:B------:R-:W-:-:S05]  /*41c50*/  IMAD.IADD R5, R1, 0x1, R62 ;  /* 0x0000000101057824 */ /* 0x000fca00078e023e */
[----:B------:R-:W3:Y:S01]  /*41c60*/  LDL.U8 R4, [R5] ;  /* 0x0000000005047983 */ /* 0x000ee20000100000 */
[----:B------:R-:W-:Y:S01]  /*41c70*/  ISETP.NE.AND P2, PT, R62, RZ, PT ;  /* 0x000000ff3e00720c */ /* 0x000fe20003f45270 */
[----:B------:R-:W-:Y:S01]  /*41c80*/  BSSY.RECONVERGENT B5, `(.L_x_1332) ;  /* 0x000006f000057945 */ /* 0x000fe20003800200 */
[----:B---3--:R-:W-:-:S05]  /*41c90*/  VIADD R4, R4, 0x1 ;  /* 0x0000000104047836 */ /* 0x008fca0000000000 */
        /* <DEDUP_REMOVED lines=9> */
.L_x_1336:
[C---:B0--3--:R-:W-:Y:S02]  /*41d30*/  VIADD R4, R61.reuse, 0x4 ;  /* 0x000000043d047836 */ /* 0x049fe40000000000 */
[C---:B------:R-:W-:Y:S02]  /*41d40*/  VIADD R5, R61.reuse, 0x5 ;  /* 0x000000053d057836 */ /* 0x040fe40000000000 */
[C---:B------:R-:W-:Y:S01]  /*41d50*/  VIADD R6, R61.reuse, 0x8 ;  /* 0x000000083d067836 */ /* 0x040fe20000000000 */
[----:B------:R-:W-:Y:S01]  /*41d60*/  LOP3.LUT R4, R4, 0xffff, RZ, 0xc0, !PT ;  /* 0x0000ffff04047812 */ /* 0x000fe200078ec0ff */
[----:B------:R-:W-:Y:S01]  /*41d70*/  VIADD R63, R61, 0x9 ;  /* 0x000000093d3f7836 */ /* 0x000fe20000000000 */
[----:B------:R-:W-:Y:S02]  /*41d80*/  LOP3.LUT R5, R5, 0xffff, RZ, 0xc0, !PT ;  /* 0x0000ffff05057812 */ /* 0x000fe400078ec0ff */
[----:B------:R-:W-:Y:S02]  /*41d90*/  LOP3.LUT R67, R6, 0xffff, RZ, 0xc0, !PT ;  /* 0x0000ffff06437812 */ /* 0x000fe400078ec0ff */
[----:B------:R-:W-:Y:S01]  /*41da0*/  PRMT R5, R4, 0x3340, R5 ;  /* 0x0000334004057816 */ /* 0x000fe20000000005 */
[----:B------:R-:W-:Y:S01]  /*41db0*/  VIADD R4, R61, 0x6 ;  /* 0x000000063d047836 */ /* 0x000fe20000000000 */
[----:B------:R-:W-:Y:S01]  /*41dc0*/  LOP3.LUT R6, R63, 0xffff, RZ, 0xc0, !PT ;  /* 0x0000ffff3f067812 */ /* 0x000fe200078ec0ff */
[----:B------:R-:W-:-:S03]  /*41dd0*/  VIADD R63, R61, 0xb ;  /* 0x0000000b3d3f7836 */ /* 0x000fc60000000000 */
[----:B------:R-:W-:Y:S02]  /*41de0*/  LOP3.LUT R7, R4, 0xffff, RZ, 0xc0, !PT ;  /* 0x0000ffff04077812 */ /* 0x000fe400078ec0ff */
[----:B------:R-:W-:Y:S02]  /*41df0*/  IADD3 R4, PT, PT, R61, 0x7, RZ ;  /* 0x000000073d047810 */ /* 0x000fe40007ffe0ff */
[----:B------:R-:W-:Y:S02]  /*41e00*/  LOP3.LUT R63, R63, 0xffff, RZ, 0xc0, !PT ;  /* 0x0000ffff3f3f7812 */ /* 0x000fe400078ec0ff */
[----:B------:R-:W-:Y:S02]  /*41e10*/  LOP3.LUT R4, R4, 0xffff, RZ, 0xc0, !PT ;  /* 0x0000ffff04047812 */ /* 0x000fe400078ec0ff */
[----:B------:R-:W-:Y:S02]  /*41e20*/  PRMT R6, R67, 0x3340, R6 ;  /* 0x0000334043067816 */ /* 0x000fe40000000006 */
[----:B------:R-:W-:Y:S01]  /*41e30*/  PRMT R4, R7, 0x3340, R4 ;  /* 0x0000334007047816 */ /* 0x000fe20000000004 */
[----:B------:R-:W-:-:S03]  /*41e40*/  VIADD R7, R61, 0xa ;  /* 0x0000000a3d077836 */ /* 0x000fc60000000000 */
[----:B------:R-:W-:Y:S01]  /*41e50*/  PRMT R5, R5, 0x5410, R4 ;  /* 0x0000541005057816 */ /* 0x000fe20000000004 */
[----:B------:R-:W-:Y:S01]  /*41e60*/  VIADD R4, R61, 0xc ;  /* 0x0000000c3d047836 */ /* 0x000fe20000000000 */
[----:B------:R-:W-:Y:S01]  /*41e70*/  LOP3.LUT R66, R7, 0xffff, RZ, 0xc0, !PT ;  /* 0x0000ffff07427812 */ /* 0x000fe200078ec0ff */
[----:B------:R-:W-:-:S03]  /*41e80*/  VIADD R7, R61, 0xd ;  /* 0x0000000d3d077836 */ /* 0x000fc60000000000 */
[----:B------:R-:W-:Y:S02]  /*41e90*/  LOP3.LUT R4, R4, 0xffff, RZ, 0xc0, !PT ;  /* 0x0000ffff04047812 */ /* 0x000fe400078ec0ff */
[----:B------:R-:W-:Y:S02]  /*41ea0*/  LOP3.LUT R7, R7, 0xffff, RZ, 0xc0, !PT ;  /* 0x0000ffff07077812 */ /* 0x000fe400078ec0ff */
[----:B------:R-:W-:Y:S02]  /*41eb0*/  PRMT R63, R66, 0x3340, R63 ;  /* 0x00003340423f7816 */ /* 0x000fe4000000003f */
[----:B------:R-:W-:Y:S01]  /*41ec0*/  PRMT R7, R4, 0x3340, R7 ;  /* 0x0000334004077816 */ /* 0x000fe20000000007 */
[C---:B------:R-:W-:Y:S01]  /*41ed0*/  VIADD R4, R61.reuse, 0xe ;  /* 0x0000000e3d047836 */ /* 0x040fe20000000000 */
[----:B------:R-:W-:Y:S02]  /*41ee0*/  PRMT R6, R6, 0x5410, R63 ;  /* 0x0000541006067816 */ /* 0x000fe4000000003f */
[----:B------:R-:W-:-:S02]  /*41ef0*/  IADD3 R63, PT, PT, R61, 0xf, RZ ;  /* 0x0000000f3d3f7810 */ /* 0x000fc40007ffe0ff */
[----:B------:R-:W-:Y:S02]  /*41f00*/  LOP3.LUT R4, R4, 0xffff, RZ, 0xc0, !PT ;  /* 0x0000ffff04047812 */ /* 0x000fe400078ec0ff */
[----:B------:R-:W-:-:S04]  /*41f10*/  LOP3.LUT R63, R63, 0xffff, RZ, 0xc0, !PT ;  /* 0x0000ffff3f3f7812 */ /* 0x000fc800078ec0ff */
[----:B------:R-:W-:Y:S01]  /*41f20*/  PRMT R4, R4, 0x3340, R63 ;  /* 0x0000334004047816 */ /* 0x000fe2000000003f */
[----:B------:R-:W-:-:S03]  /*41f30*/  VIADD R63, R61, 0x3 ;  /* 0x000000033d3f7836 */ /* 0x000fc60000000000 */
[----:B------:R-:W-:Y:S01]  /*41f40*/  PRMT R7, R7, 0x5410, R4 ;  /* 0x0000541007077816 */ /* 0x000fe20000000004 */
[----:B------:R-:W-:Y:S01]  /*41f50*/  VIADD R4, R61, 0x2 ;  /* 0x000000023d047836 */ /* 0x000fe20000000000 */
[----:B------:R-:W-:-:S04]  /*41f60*/  LOP3.LUT R63, R63, 0xffff, RZ, 0xc0, !PT ;  /* 0x0000ffff3f3f7812 */ /* 0x000fc800078ec0ff */
[----:B------:R-:W-:-:S04]  /*41f70*/  LOP3.LUT R4, R4, 0xffff, RZ, 0xc0, !PT ;  /* 0x0000ffff04047812 */ /* 0x000fc800078ec0ff */
[----:B------:R-:W-:Y:S01]  /*41f80*/  PRMT R63, R4, 0x3340, R63 ;  /* 0x00003340043f7816 */ /* 0x000fe2000000003f */
[----:B------:R-:W-:-:S05]  /*41f90*/  VIADD R4, R61, 0x1 ;  /* 0x000000013d047836 */ /* 0x000fca0000000000 */
        /* <DEDUP_REMOVED lines=8> */
.L_x_1335:
[----:B------:R-:W-:Y:S05]  /*42020*/  BSYNC.RECONVERGENT B6 ;  /* 0x0000000000067941 */ /* 0x000fea0003800200 */
.L_x_1334:
[----:B------:R-:W-:-:S13]  /*42030*/  ISETP.NE.AND P2, PT, R65, RZ, PT ;  /* 0x000000ff4100720c */ /* 0x000fda0003f45270 */
[----:B------:R-:W-:Y:S05]  /*42040*/  @!P2 BRA `(.L_x_1333) ;  /* 0x0000000000c8a947 */ /* 0x000fea0003800000 */
[----:B------:R-:W-:Y:S01]  /*42050*/  ISETP.GE.U32.AND P2, PT, R65, 0x8, PT ;  /* 0x000000084100780c */ /* 0x000fe20003f46070 */
[----:B------:R-:W-:Y:S01]  /*42060*/  BSSY.RECONVERGENT B6, `(.L_x_1337) ;  /* 0x0000014000067945 */ /* 0x000fe20003800200 */
[----:B------:R-:W-:-:S11]  /*42070*/  LOP3.LUT R67, R62, 0x7, RZ, 0xc0, !PT ;  /* 0x000000073e437812 */ /* 0x000fd600078ec0ff */
[----:B------:R-:W-:Y:S05]  /*42080*/  @!P2 BRA `(.L_x_1338) ;  /* 0x000000000044a947 */ /* 0x000fea0003800000 */
[----:B------:R-:W-:Y:S01]  /*42090*/  IMAD.IADD R66, R1, 0x1, R64 ;  /* 0x0000000101427824 */ /* 0x000fe200078e0240 */
[C---:B0--3--:R-:W-:Y:S01]  /*420a0*/  IADD3 R5, PT, PT, R64.reuse, 0x2, RZ ;  /* 0x0000000240057810 */ /* 0x049fe20007ffe0ff */
        /* <DEDUP_REMOVED lines=15> */
.L_x_1338:
[----:B------:R-:W-:Y:S05]  /*421a0*/  BSYNC.RECONVERGENT B6 ;  /* 0x0000000000067941 */ /* 0x000fea0003800200 */
.L_x_1337:
[----:B------:R-:W-:-:S13]  /*421b0*/  ISETP.NE.AND P2, PT, R67, RZ, PT ;  /* 0x000000ff4300720c */ /* 0x000fda0003f45270 */
[----:B------:R-:W-:Y:S05]  /*421c0*/  @!P2 BRA `(.L_x_1333) ;  /* 0x000000000068a947 */ /* 0x000fea0003800000 */
[----:B------:R-:W-:Y:S01]  /*421d0*/  ISETP.GE.U32.AND P2, PT, R67, 0x4, PT ;  /* 0x000000044300780c */ /* 0x000fe20003f46070 */
[----:B------:R-:W-:Y:S01]  /*421e0*/  BSSY.RECONVERGENT B6, `(.L_x_1339) ;  /* 0x000000c000067945 */ /* 0x000fe20003800200 */
[----:B---34-:R-:W-:-:S11]  /*421f0*/  LOP3.LUT R7, R62, 0x3, RZ, 0xc0, !PT ;  /* 0x000000033e077812 */ /* 0x018fd600078ec0ff */
        /* <DEDUP_REMOVED lines=10> */
.L_x_1340:
[----:B------:R-:W-:Y:S05]  /*422a0*/  BSYNC.RECONVERGENT B6 ;  /* 0x0000000000067941 */ /* 0x000fea0003800200 */
.L_x_1339:
[----:B------:R-:W-:-:S13]  /*422b0*/  ISETP.NE.AND P2, PT, R7, RZ, PT ;  /* 0x000000ff0700720c */ /* 0x000fda0003f45270 */
[----:B------:R-:W-:Y:S05]  /*422c0*/  @!P2 BRA `(.L_x_1333) ;  /* 0x000000000028a947 */ /* 0x000fea0003800000 */
[----:B0--3--:R-:W-:Y:S01]  /*422d0*/  IMAD.IADD R5, R1, 0x1, R64 ;  /* 0x0000000101057824 */ /* 0x009fe200078e0240 */
[----:B------:R-:W-:-:S04]  /*422e0*/  ISETP.NE.AND P2, PT, R7, 0x1, PT ;  /* 0x000000010700780c */ /* 0x000fc80003f45270 */
[----:B------:R0:W-:Y:S09]  /*422f0*/  STL.U8 [R5], R64 ;  /* 0x0000004005007387 */ /* 0x0001f20000100000 */
[----:B------:R-:W-:Y:S05]  /*42300*/  @!P2 BRA `(.L_x_1333) ;  /* 0x000000000018a947 */ /* 0x000fea0003800000 */
[----:B------:R-:W-:Y:S01]  /*42310*/  VIADD R4, R64, 0x1 ;  /* 0x0000000140047836 */ /* 0x000fe20000000000 */
[----:B------:R-:W-:-:S04]  /*42320*/  ISETP.NE.AND P2, PT, R7, 0x2, PT ;  /* 0x000000020700780c */ /* 0x000fc80003f45270 */
[----:B------:R3:W-:Y:S09]  /*42330*/  STL.U8 [R5+0x1], R4 ;  /* 0x0000010405007387 */ /* 0x0007f20000100000 */
[----:B------:R-:W-:Y:S05]  /*42340*/  @!P2 BRA `(.L_x_1333) ;  /* 0x000000000008a947 */ /* 0x000fea0003800000 */
[----:B0-----:R-:W-:-:S05]  /*42350*/  VIADD R64, R64, 0x2 ;  /* 0x0000000240407836 */ /* 0x001fca0000000000 */
[----:B------:R0:W-:Y:S02]  /*42360*/  STL.U8 [R5+0x2], R64 ;  /* 0x0000024005007387 */ /* 0x0001e40000100000 */
.L_x_1333:
[----:B------:R-:W-:Y:S05]  /*42370*/  BSYNC.RECONVERGENT B5 ;  /* 0x0000000000057941 */ /* 0x000fea0003800200 */
.L_x_1332:
[----:B------:R-:W-:Y:S05]  /*42380*/  BRA `(.L_x_1341) ;  /* 0xffffffc800e47947 */ /* 0x000fea000383ffff */
.L_x_1245:
[----:B------:R-:W-:Y:S01]  /*42390*/  ISETP.GT.AND P0, PT, R53, RZ, PT ;  /* 0x000000ff3500720c */ /* 0x000fe20003f04270 */
[----:B------:R-:W-:-:S12]  /*423a0*/  BSSY.RECONVERGENT B5, `(.L_x_1342) ;  /* 0x000006d000057945 */ /* 0x000fd80003800200 */
[----:B------:R-:W-:Y:S05]  /*423b0*/  @!P0 BRA `(.L_x_1343) ;  /* 0x0000000400ac8947 */ /* 0x000fea0003800000 */
[----:B------:R-:W-:Y:S01]  /*423c0*/  IMAD.IADD R4, R19, 0x1, R43 ;  /* 0x0000000113047824 */ /* 0x000fe200078e022b */
[----:B------:R-:W-:Y:S01]  /*423d0*/  BSSY.RECONVERGENT B6, `(.L_x_1344) ;  /* 0x0000038000067945 */ /* 0x000fe20003800200 */
[----:B------:R-:W-:Y:S01]  /*423e0*/  HFMA2 R6, -RZ, RZ, 0, 0 ;  /* 0x00000000ff067431 */ /* 0x000fe200000001ff */
[----:B------:R-:W-:Y:S02]  /*423f0*/  LOP3.LUT P2, RZ, R58, 0xf, RZ, 0xc0, !PT ;  /* 0x0000000f3aff7812 */ /* 0x000fe4000784c0ff */
[----:B------:R-:W-:-:S13]  /*42400*/  ISETP.GT.U32.AND P0, PT, R4, -0x10, PT ;  /* 0xfffffff00400780c */ /* 0x000fda0003f04070 */
[----:B------:R-:W-:Y:S05]  /*42410*/  @P0 BRA `(.L_x_1345) ;  /* 0x0000000000cc0947 */ /* 0x000fea0003800000 */
[----:B------:R-:W-:Y:S01]  /*42420*/  LOP3.LUT R6, R58, 0xfffffff0, RZ, 0xc0, !PT ;  /* 0xfffffff03a067812 */ /* 0x000fe200078ec0ff */
[----:B------:R-:W-:-:S07]  /*42430*/  IMAD.MOV.U32 R7, RZ, RZ, RZ ;  /* 0x000000ffff077224 */ /* 0x000fce00078e00ff */
.L_x_1346:
[C---:B------:R-:W-:Y:S02]  /*42440*/  VIADD R4, R7.reuse, 0x4 ;  /* 0x0000000407047836 */ /* 0x040fe40000000000 */
        /* <DEDUP_REMOVED lines=11> */
[----:B------:R-:W-:Y:S02]  /*42500*/  PRMT R5, R58, 0x3340, R5 ;  /* 0x000033403a057816 */ /* 0x000fe40000000005 */
[C---:B------:R-:W-:Y:S02]  /*42510*/  IADD3 R58, PT, PT, R7.reuse, 0xa, RZ ;  /* 0x0000000a073a7810 */ /* 0x040fe40007ffe0ff */
[----:B------:R-:W-:Y:S01]  /*42520*/  LOP3.LUT R53, R50, 0xffff, RZ, 0xc0, !PT ;  /* 0x0000ffff32357812 */ /* 0x000fe200078ec0ff */
[----:B------:R-:W-:Y:S01]  /*42530*/  VIADD R50, R7, 0x2 ;  /* 0x0000000207327836 */ /* 0x000fe20000000000 */
[----:B------:R-:W-:Y:S02]  /*42540*/  LOP3.LUT R61, R58, 0xffff, RZ, 0xc0, !PT ;  /* 0x0000ffff3a3d7812 */ /* 0x000fe400078ec0ff */
[----:B------:R-:W-:-:S02]  /*42550*/  LOP3.LUT R58, R59, 0xffff, RZ, 0xc0, !PT ;  /* 0x0000ffff3b3a7812 */ /* 0x000fc400078ec0ff */
[----:B------:R-:W-:Y:S02]  /*42560*/  LOP3.LUT R59, R50, 0xffff, RZ, 0xc0, !PT ;  /* 0x0000ffff323b7812 */ /* 0x000fe400078ec0ff */
[----:B------:R-:W-:Y:S01]  /*42570*/  PRMT R50, R61, 0x3340, R58 ;  /* 0x000033403d327816 */ /* 0x000fe2000000003a */
[C---:B------:R-:W-:Y:S01]  /*42580*/  VIADD R58, R7.reuse, 0xc ;  /* 0x0000000c073a7836 */ /* 0x040fe20000000000 */
[----:B------:R-:W-:Y:S01]  /*42590*/  LOP3.LUT R52, R52, 0xffff, RZ, 0xc0, !PT ;  /* 0x0000ffff34347812 */ /* 0x000fe200078ec0ff */
[----:B------:R-:W-:Y:S01]  /*425a0*/  VIADD R61, R7, 0xf ;  /* 0x0000000f073d7836 */ /* 0x000fe20000000000 */
[----:B------:R-:W-:Y:S01]  /*425b0*/  PRMT R5, R5, 0x5410, R50 ;  /* 0x0000541005057816 */ /* 0x000fe20000000032 */
[----:B------:R-:W-:Y:S01]  /*425c0*/  IMAD.IADD R50, R1, 0x1, R7 ;  /* 0x0000000101327824 */ /* 0x000fe200078e0207 */
[----:B------:R-:W-:Y:S01]  /*425d0*/  PRMT R53, R53, 0x3340, R52 ;  /* 0x0000334035357816 */ /* 0x000fe20000000034 */
        /* <DEDUP_REMOVED lines=8> */
[----:B------:R-:W-:Y:S02]  /*42660*/  PRMT R61, R58, 0x3340, R61 ;  /* 0x000033403a3d7816 */ /* 0x000fe4000000003d */
[----:B------:R-:W-:Y:S02]  /*42670*/  IADD3 R58, PT, PT, R7, 0x1, RZ ;  /* 0x00000001073a7810 */ /* 0x000fe40007ffe0ff */
[----:B------:R-:W-:-:S02]  /*42680*/  LOP3.LUT R59, R59, 0xffff, RZ, 0xc0, !PT ;  /* 0x0000ffff3b3b7812 */ /* 0x000fc400078ec0ff */
[----:B------:R-:W-:Y:S02]  /*42690*/  LOP3.LUT R58, R58, 0xffff, RZ, 0xc0, !PT ;  /* 0x0000ffff3a3a7812 */ /* 0x000fe400078ec0ff */
[----:B------:R-:W-:Y:S02]  /*426a0*/  PRMT R4, R4, 0x5410, R53 ;  /* 0x0000541004047816 */ /* 0x000fe40000000035 */
[----:B------:R-:W-:Y:S02]  /*426b0*/  PRMT R62, R62, 0x3340, R59 ;  /* 0x000033403e3e7816 */ /* 0x000fe4000000003b */
[C---:B------:R-:W-:Y:S01]  /*426c0*/  PRMT R53, R7.reuse, 0x3340, R58 ;  /* 0x0000334007357816 */ /* 0x040fe2000000003a */
[----:B------:R0:W-:Y:S01]  /*426d0*/  STL.64 [R50+0x18], R4 ;  /* 0x0000180432007387 */ /* 0x0001e20000100a00 */
[----:B------:R-:W-:Y:S01]  /*426e0*/  PRMT R61, R62, 0x5410, R61 ;  /* 0x000054103e3d7816 */ /* 0x000fe2000000003d */
[----:B------:R-:W-:Y:S01]  /*426f0*/  VIADD R7, R7, 0x10 ;  /* 0x0000001007077836 */ /* 0x000fe20000000000 */
[----:B------:R-:W-:-:S03]  /*42700*/  PRMT R52, R53, 0x5410, R52 ;  /* 0x0000541035347816 */ /* 0x000fc60000000034 */
[----:B------:R0:W-:Y:S01]  /*42710*/  STL [R50+0x20], R61 ;  /* 0x0000203d32007387 */ /* 0x0001e20000100800 */
[----:B------:R-:W-:-:S03]  /*42720*/  ISETP.NE.AND P0, PT, R7, R6, PT ;  /* 0x000000060700720c */ /* 0x000fc60003f05270 */
[----:B------:R0:W-:Y:S10]  /*42730*/  STL [R50+0x14], R52 ;  /* 0x0000143432007387 */ /* 0x0001f40000100800 */
[----:B0-----:R-:W-:Y:S05]  /*42740*/  @P0 BRA `(.L_x_1346) ;  /* 0xfffffffc003c0947 */ /* 0x001fea000383ffff */
.L_x_1345:
[----:B------:R-:W-:Y:S05]  /*42750*/  BSYNC.RECONVERGENT B6 ;  /* 0x0000000000067941 */ /* 0x000fea0003800200 */
.L_x_1344:
        /* <DEDUP_REMOVED lines=22> */
.L_x_1348:
[----:B------:R-:W-:Y:S05]  /*428c0*/  BSYNC.RECONVERGENT B6 ;  /* 0x0000000000067941 */ /* 0x000fea0003800200 */
.L_x_1347:
[----:B------:R-:W-:Y:S05]  /*428d0*/  @!P2 BRA `(.L_x_1343) ;  /* 0x000000000064a947 */ /* 0x000fea0003800000 */
[----:B------:R-:W-:Y:S01]  /*428e0*/  ISETP.GE.U32.AND P2, PT, R57, 0x3, PT ;  /* 0x000000033900780c */ /* 0x000fe20003f46070 */
[----:B------:R-:W-:Y:S01]  /*428f0*/  BSSY.RECONVERGENT B6, `(.L_x_1349) ;  /* 0x000000d000067945 */ /* 0x000fe20003800200 */
[----:B------:R-:W-:-:S04]  /*42900*/  LOP3.LUT R60, R60, 0x3, RZ, 0xc0, !PT ;  /* 0x000000033c3c7812 */ /* 0x000fc800078ec0ff */
[----:B------:R-:W-:-:S07]  /*42910*/  ISETP.NE.AND P0, PT, R60, RZ, PT ;  /* 0x000000ff3c00720c */ /* 0x000fce0003f05270 */
[----:B------:R-:W-:Y:S06]  /*42920*/  @!P2 BRA `(.L_x_1350) ;  /* 0x000000000024a947 */ /* 0x000fec0003800000 */
        /* <DEDUP_REMOVED lines=9> */
.L_x_1350:
[----:B------:R-:W-:Y:S05]  /*429c0*/  BSYNC.RECONVERGENT B6 ;  /* 0x0000000000067941 */ /* 0x000fea0003800200 */
.L_x_1349:
[----:B------:R-:W-:Y:S05]  /*429d0*/  @!P0 BRA `(.L_x_1343) ;  /* 0x0000000000248947 */ /* 0x000fea0003800000 */
[----:B---34-:R-:W-:Y:S01]  /*429e0*/  IMAD.IADD R5, R1, 0x1, R6 ;  /* 0x0000000101057824 */ /* 0x018fe200078e0206 */
        /* <DEDUP_REMOVED lines=8> */
.L_x_1343:
[----:B------:R-:W-:Y:S05]  /*42a70*/  BSYNC.RECONVERGENT B5 ;  /* 0x0000000000057941 */ /* 0x000fea0003800200 */
.L_x_1342:
[----:B---3--:R-:W3:Y:S01]  /*42a80*/  LDC R55, c[0x3][0x1b3c] ;  /* 0x00c6cf00ff377b82 */ /* 0x008ee20000000800 */
[----:B----4-:R-:W-:Y:S01]  /*42a90*/  IMAD.MOV.U32 R52, RZ, RZ, RZ ;  /* 0x000000ffff347224 */ /* 0x010fe200078e00ff */
[----:B---3--:R-:W-:-:S13]  /*42aa0*/  ISETP.GT.AND P0, PT, R55, RZ, PT ;  /* 0x000000ff3700720c */ /* 0x008fda0003f04270 */
[----:B0-----:R-:W-:Y:S05]  /*42ab0*/  @!P0 BRA `(.L_x_1351) ;  /* 0x0000000c00948947 */ /* 0x001fea0003800000 */
[----:B------:R-:W-:Y:S01]  /*42ac0*/  ISETP.GE.AND P0, PT, R55, 0x4, PT ;  /* 0x000000043700780c */ /* 0x000fe20003f06270 */
[----:B------:R-:W-:-:S12]  /*42ad0*/  IMAD.MOV.U32 R4, RZ, RZ, RZ ;  /* 0x000000ffff047224 */ /* 0x000fd800078e00ff */
[----:B------:R-:W-:Y:S05]  /*42ae0*/  @!P0 BRA `(.L_x_1352) ;  /* 0x0000000000748947 */ /* 0x000fea0003800000 */
[----:B------:R-:W-:Y:S01]  /*42af0*/  BSSY.RECONVERGENT B5, `(.L_x_1353) ;  /* 0x000001b000057945 */ /* 0x000fe20003800200 */
[----:B------:R-:W-:-:S07]  /*42b00*/  IMAD.MOV.U32 R4, RZ, RZ, RZ ;  /* 0x000000ffff047224 */ /* 0x000fce00078e00ff */
.L_x_1354:
[----:B0--3--:R-:W-:-:S05]  /*42b10*/  IMAD.IADD R5, R1, 0x1, R4 ;  /* 0x0000000101057824 */ /* 0x009fca00078e0204 */
        /* <DEDUP_REMOVED lines=24> */
[----:B------:R-:W-:Y:S05]  /*42ca0*/  BSYNC.RECONVERGENT B5 ;  /* 0x0000000000057941 */ /* 0x000fea0003800200 */
.L_x_1353:
[----:B------:R-:W-:-:S07]  /*42cb0*/  IMAD.MOV.U32 R4, RZ, RZ, R12 ;  /* 0x000000ffff047224 */ /* 0x000fce00078e000c */
.L_x_1352:
[----:B------:R-:W-:-:S13]  /*42cc0*/  ISETP.NE.AND P0, PT, R13, RZ, PT ;  /* 0x000000ff0d00720c */ /* 0x000fda0003f05270 */
[----:B------:R-:W-:Y:S05]  /*42cd0*/  @!P0 BRA `(.L_x_1355) ;  /* 0x0000000000448947 */ /* 0x000fea0003800000 */
[----:B0--3--:R-:W-:-:S05]  /*42ce0*/  IMAD.IADD R5, R1, 0x1, R4 ;  /* 0x0000000101057824 */ /* 0x009fca00078e0204 */
[----:B------:R-:W3:Y:S02]  /*42cf0*/  LDL.U8 R4, [R5+0x14] ;  /* 0x0000140005047983 */ /* 0x000ee40000100000 */
[----:B---3--:R-:W-:-:S06]  /*42d00*/  IMAD.IADD R4, R1, 0x1, R4 ;  /* 0x0000000101047824 */ /* 0x008fcc00078e0204 */
[----:B------:R-:W3:Y:S01]  /*42d10*/  LDL.U8 R4, [R4+0x4065] ;  /* 0x0040650004047983 */ /* 0x000ee20000100000 */
[----:B------:R-:W-:-:S03]  /*42d20*/  ISETP.NE.AND P0, PT, R13, 0x1, PT ;  /* 0x000000010d00780c */ /* 0x000fc60003f05270 */
[----:B---3--:R4:W-:Y:S10]  /*42d30*/  STL.U8 [R5+0x28], R4 ;  /* 0x0000280405007387 */ /* 0x0089f40000100000 */
[----:B------:R-:W-:Y:S05]  /*42d40*/  @!P0 BRA `(.L_x_1355) ;  /* 0x0000000000288947 */ /* 0x000fea0003800000 */
[----:B----4-:R-:W3:Y:S02]  /*42d50*/  LDL.U8 R4, [R5+0x15] ;  /* 0x0000150005047983 */ /* 0x010ee40000100000 */
[----:B---3--:R-:W-:-:S06]  /*42d60*/  IADD3 R4, PT, PT, R1, R4, RZ ;  /* 0x0000000401047210 */ /* 0x008fcc0007ffe0ff */
        /* <DEDUP_REMOVED lines=8> */
.L_x_1355:
[----:B------:R-:W-:Y:S01]  /*42df0*/  ISETP.GE.U32.AND P0, PT, R55, 0x10, PT ;  /* 0x000000103700780c */ /* 0x000fe20003f06070 */
[----:B0---4-:R-:W-:Y:S02]  /*42e00*/  IMAD.MOV.U32 R4, RZ, RZ, RZ ;  /* 0x000000ffff047224 */ /* 0x011fe400078e00ff */
[----:B------:R-:W-:-:S10]  /*42e10*/  IMAD.MOV.U32 R52, RZ, RZ, RZ ;  /* 0x000000ffff347224 */ /* 0x000fd400078e00ff */
[----:B------:R-:W-:Y:S05]  /*42e20*/  @!P0 BRA `(.L_x_1356) ;  /* 0x0000000400508947 */ /* 0x000fea0003800000 */
[----:B------:R-:W-:Y:S01]  /*42e30*/  BSSY.RECONVERGENT B5, `(.L_x_1357) ;  /* 0x0000052000057945 */ /* 0x000fe20003800200 */
[----:B------:R-:W-:Y:S02]  /*42e40*/  IMAD.MOV.U32 R50, RZ, RZ, RZ ;  /* 0x000000ffff327224 */ /* 0x000fe400078e00ff */
[----:B------:R-:W-:-:S07]  /*42e50*/  IMAD.MOV.U32 R52, RZ, RZ, RZ ;  /* 0x000000ffff347224 */ /* 0x000fce00078e00ff */
.L_x_1358:
[----:B------:R-:W-:-:S05]  /*42e60*/  IMAD.IADD R59, R1, 0x1, R50 ;  /* 0x00000001013b7824 */ /* 0x000fca00078e0232 */
[----:B---3--:R-:W3:Y:S04]  /*42e70*/  LDL.64 R4, [R59+0x28] ;  /* 0x000028003b047983 */ /* 0x008ee80000100a00 */
[----:B------:R0:W4:Y:S01]  /*42e80*/  LDL.64 R6, [R59+0x30] ;  /* 0x000030003b067983 */ /* 0x0001220000100a00 */
[----:B------:R-:W-:Y:S01]  /*42e90*/  IMAD.MOV.U32 R53, RZ, RZ, 0x48 ;  /* 0x00000048ff357424 */ /* 0x000fe200078e00ff */
[C---:B---3--:R-:W-:Y:S02]  /*42ea0*/  PRMT R56, R4.reuse, 0x7770, RZ ;  /* 0x0000777004387816 */ /* 0x048fe400000000ff */
[C---:B------:R-:W-:Y:S02]  /*42eb0*/  PRMT R58, R4.reuse, 0x7771, RZ ;  /* 0x00007771043a7816 */ /* 0x040fe400000000ff */
[----:B------:R-:W-:Y:S01]  /*42ec0*/  PRMT R68, R4, 0x7772, RZ ;  /* 0x0000777204447816 */ /* 0x000fe200000000ff */
[--C-:B------:R-:W-:Y:S01]  /*42ed0*/  IMAD R55, R56, 0xa8, R53.reuse ;  /* 0x000000a838377824 */ /* 0x100fe200078e0235 */
[----:B0-----:R-:W-:Y:S01]  /*42ee0*/  PRMT R59, R4, 0x7773, RZ ;  /* 0x00007773043b7816 */ /* 0x001fe200000000ff */
[----:B------:R-:W-:Y:S01]  /*42ef0*/  IMAD R57, R58, 0xa8, R53 ;  /* 0x000000a83a397824 */ /* 0x000fe200078e0235 */
[----:B------:R-:W-:-:S02]  /*42f00*/  PRMT R63, R5, 0x7770, RZ ;  /* 0x00007770053f7816 */ /* 0x000fc400000000ff */
[C---:B------:R-:W-:Y:S01]  /*42f10*/  LEA R65, R50.reuse, R55, 0x2 ;  /* 0x0000003732417211 */ /* 0x040fe200078e10ff */
[----:B------:R-:W-:Y:S01]  /*42f20*/  IMAD R67, R50, 0x4, R57 ;  /* 0x0000000432437824 */ /* 0x000fe200078e0239 */
[----:B------:R-:W-:Y:S01]  /*42f30*/  PRMT R57, R5, 0x7773, RZ ;  /* 0x0000777305397816 */ /* 0x000fe200000000ff */
[--C-:B------:R-:W-:Y:S01]  /*42f40*/  IMAD R59, R59, 0xa8, R53.reuse ;  /* 0x000000a83b3b7824 */ /* 0x100fe200078e0235 */
[----:B------:R-:W-:Y:S01]  /*42f50*/  PRMT R55, R5, 0x7771, RZ ;  /* 0x0000777105377816 */ /* 0x000fe200000000ff */
[--C-:B------:R-:W-:Y:S01]  /*42f60*/  IMAD R63, R63, 0xa8, R53.reuse ;  /* 0x000000a83f3f7824 */ /* 0x100fe200078e0235 */
[----:B------:R-:W0:Y:S01]  /*42f70*/  LDC R65, c[0x3][R65+0x4] ;  /* 0x00c0010041417b82 */ /* 0x000e220000000800 */
[----:B------:R-:W-:Y:S01]  /*42f80*/  PRMT R61, R5, 0x7772, RZ ;  /* 0x00007772053d7816 */ /* 0x000fe200000000ff */
[--C-:B------:R-:W-:Y:S01]  /*42f90*/  IMAD R5, R68, 0xa8, R53.reuse ;  /* 0x000000a844057824 */ /* 0x100fe200078e0235 */
[C---:B----4-:R-:W-:Y:S01]  /*42fa0*/  PRMT R66, R6.reuse, 0x7770, RZ ;  /* 0x0000777006427816 */ /* 0x050fe200000000ff */
[--C-:B------:R-:W-:Y:S01]  /*42fb0*/  IMAD R55, R55, 0xa8, R53.reuse ;  /* 0x000000a837377824 */ /* 0x100fe200078e0235 */
[C---:B------:R-:W-:Y:S01]  /*42fc0*/  PRMT R64, R6.reuse, 0x7771, RZ ;  /* 0x0000777106407816 */ /* 0x040fe200000000ff */
[----:B------:R-:W-:Y:S01]  /*42fd0*/  IMAD R61, R61, 0xa8, R53 ;  /* 0x000000a83d3d7824 */ /* 0x000fe200078e0235 */
[C---:B------:R-:W-:Y:S01]  /*42fe0*/  PRMT R60, R6.reuse, 0x7772, RZ ;  /* 0x00007772063c7816 */ /* 0x040fe200000000ff */
[----:B------:R-:W0:Y:S01]  /*42ff0*/  LDC R67, c[0x3][R67+0x8] ;  /* 0x00c0020043437b82 */ /* 0x000e220000000800 */
[----:B------:R-:W-:-:S02]  /*43000*/  PRMT R62, R6, 0x7773, RZ ;  /* 0x00007773063e7816 */ /* 0x000fc400000000ff */
[C---:B------:R-:W-:Y:S02]  /*43010*/  PRMT R58, R7.reuse, 0x7770, RZ ;  /* 0x00007770073a7816 */ /* 0x040fe400000000ff */
[C---:B------:R-:W-:Y:S01]  /*43020*/  PRMT R56, R7.reuse, 0x7771, RZ ;  /* 0x0000777107387816 */ /* 0x040fe200000000ff */
[--C-:B------:R-:W-:Y:S01]  /*43030*/  IMAD R69, R62, 0xa8, R53.reuse ;  /* 0x000000a83e457824 */ /* 0x100fe200078e0235 */
[C---:B------:R-:W-:Y:S01]  /*43040*/  PRMT R4, R7.reuse, 0x7772, RZ ;  /* 0x0000777207047816 */ /* 0x040fe200000000ff */
[--C-:B------:R-:W-:Y:S01]  /*43050*/  IMAD R58, R58, 0xa8, R53.reuse ;  /* 0x000000a83a3a7824 */ /* 0x100fe200078e0235 */
[----:B------:R-:W-:Y:S01]  /*43060*/  PRMT R6, R7, 0x7773, RZ ;  /* 0x0000777307067816 */ /* 0x000fe200000000ff */
[--C-:B------:R-:W-:Y:S02]  /*43070*/  IMAD R7, R57, 0xa8, R53.reuse ;  /* 0x000000a839077824 */ /* 0x100fe400078e0235 */
[--C-:B------:R-:W-:Y:S02]  /*43080*/  IMAD R57, R66, 0xa8, R53.reuse ;  /* 0x000000a842397824 */ /* 0x100fe400078e0235 */
[----:B------:R-:W-:-:S02]  /*43090*/  IMAD R56, R56, 0xa8, R53 ;  /* 0x000000a838387824 */ /* 0x000fc400078e0235 */
[----:B------:R-:W-:Y:S02]  /*430a0*/  IMAD R4, R4, 0xa8, R53 ;  /* 0x000000a804047824 */ /* 0x000fe400078e0235 */
[C---:B------:R-:W-:Y:S02]  /*430b0*/  IMAD R62, R50.reuse, 0x4, R61 ;  /* 0x00000004323e7824 */ /* 0x040fe400078e023d */
[----:B------:R-:W-:-:S04]  /*430c0*/  IMAD R61, R50, 0x4, R56 ;  /* 0x00000004323d7824 */ /* 0x000fc800078e0238 */
[----:B------:R-:W3:Y:S08]  /*430d0*/  LDC R62, c[0x3][R62+0x1c] ;  /* 0x00c007003e3e7b82 */ /* 0x000ef00000000800 */
[----:B------:R-:W4:Y:S01]  /*430e0*/  LDC R61, c[0x3][R61+0x38] ;  /* 0x00c00e003d3d7b82 */ /* 0x000f220000000800 */
[----:B0-----:R-:W-:Y:S01]  /*430f0*/  IADD3 R52, PT, PT, R67, R65, R52 ;  /* 0x0000004143347210 */ /* 0x001fe20007ffe034 */
[--C-:B------:R-:W-:Y:S01]  /*43100*/  IMAD R65, R64, 0xa8, R53.reuse ;  /* 0x000000a840417824 */ /* 0x100fe200078e0235 */
[----:B------:R-:W-:Y:S01]  /*43110*/  LEA R64, R50, R57, 0x2 ;  /* 0x0000003932407211 */ /* 0x000fe200078e10ff */
[----:B------:R-:W-:-:S02]  /*43120*/  IMAD R67, R60, 0xa8, R53 ;  /* 0x000000a83c437824 */ /* 0x000fc400078e0235 */
[----:B------:R-:W-:Y:S02]  /*43130*/  IMAD R53, R6, 0xa8, R53 ;  /* 0x000000a806357824 */ /* 0x000fe400078e0235 */
[C---:B------:R-:W-:Y:S01]  /*43140*/  IMAD R6, R50.reuse, 0x4, R5 ;  /* 0x0000000432067824 */ /* 0x040fe200078e0205 */
[----:B------:R-:W0:Y:S01]  /*43150*/  LDC R64, c[0x3][R64+0x24] ;  /* 0x00c0090040407b82 */ /* 0x000e220000000800 */
[C---:B------:R-:W-:Y:S02]  /*43160*/  IMAD R5, R50.reuse, 0x4, R59 ;  /* 0x0000000432057824 */ /* 0x040fe400078e023b */
[C---:B------:R-:W-:Y:S02]  /*43170*/  IMAD R60, R50.reuse, 0x4, R63 ;  /* 0x00000004323c7824 */ /* 0x040fe400078e023f */
[C---:B------:R-:W-:Y:S02]  /*43180*/  IMAD R63, R50.reuse, 0x4, R55 ;  /* 0x00000004323f7824 */ /* 0x040fe400078e0237 */
[C---:B------:R-:W-:Y:S01]  /*43190*/  IMAD R55, R50.reuse, 0x4, R7 ;  /* 0x0000000432377824 */ /* 0x040fe200078e0207 */
[----:B------:R-:W5:Y:S01]  /*431a0*/  LDC R6, c[0x3][R6+0xc] ;  /* 0x00c0030006067b82 */ /* 0x000f620000000800 */
[----:B------:R-:W-:-:S02]  /*431b0*/  IMAD R57, R50, 0x4, R65 ;  /* 0x0000000432397824 */ /* 0x000fc400078e0241 */
[C---:B------:R-:W-:Y:S02]  /*431c0*/  IMAD R59, R50.reuse, 0x4, R69 ;  /* 0x00000004323b7824 */ /* 0x040fe400078e0245 */
[C---:B------:R-:W-:Y:S02]  /*431d0*/  IMAD R67, R50.reuse, 0x4, R67 ;  /* 0x0000000432437824 */ /* 0x040fe400078e0243 */
[C---:B------:R-:W-:Y:S01]  /*431e0*/  IMAD R65, R50.reuse, 0x4, R58 ;  /* 0x0000000432417824 */ /* 0x040fe200078e023a */
[----:B------:R-:W5:Y:S01]  /*431f0*/  LDC R5, c[0x3][R5+0x10] ;  /* 0x00c0040005057b82 */ /* 0x000f620000000800 */
[C---:B------:R-:W-:Y:S02]  /*43200*/  IMAD R58, R50.reuse, 0x4, R4 ;  /* 0x00000004323a7824 */ /* 0x040fe400078e0204 */
[C---:B------:R-:W-:Y:S01]  /*43210*/  IMAD R53, R50.reuse, 0x4, R53 ;  /* 0x0000000432357824 */ /* 0x040fe200078e0235 */
[----:B------:R-:W-:-:S04]  /*43220*/  IADD3 R50, PT, PT, R50, 0x10, RZ ;  /* 0x0000001032327810 */ /* 0x000fc80007ffe0ff */
[----:B------:R-:W1:Y:S01]  /*43230*/  LDC R60, c[0x3][R60+0x14] ;  /* 0x00c005003c3c7b82 */ /* 0x000e620000000800 */
[----:B------:R-:W-:-:S07]  /*43240*/  ISETP.NE.AND P0, PT, R50, R16, PT ;  /* 0x000000103200720c */ /* 0x000fce0003f05270 */
[----:B------:R-:W1:Y:S08]  /*43250*/  LDC R7, c[0x3][R63+0x18] ;  /* 0x00c006003f077b82 */ /* 0x000e700000000800 */
[----:B------:R-:W3:Y:S08]  /*43260*/  LDC R55, c[0x3][R55+0x20] ;  /* 0x00c0080037377b82 */ /* 0x000ef00000000800 */
[----:B------:R-:W0:Y:S08]  /*43270*/  LDC R57, c[0x3][R57+0x28] ;  /* 0x00c00a0039397b82 */ /* 0x000e300000000800 */
[----:B------:R-:W2:Y:S08]  /*43280*/  LDC R56, c[0x3][R67+0x2c] ;  /* 0x00c00b0043387b82 */ /* 0x000eb00000000800 */
[----:B------:R-:W2:Y:S01]  /*43290*/  LDC R59, c[0x3][R59+0x30] ;  /* 0x00c00c003b3b7b82 */ /* 0x000ea20000000800 */
[----:B-----5:R-:W-:-:S07]  /*432a0*/  IADD3 R5, PT, PT, R5, R6, R52 ;  /* 0x0000000605057210 */ /* 0x020fce0007ffe034 */
[----:B------:R-:W4:Y:S08]  /*432b0*/  LDC R4, c[0x3][R65+0x34] ;  /* 0x00c00d0041047b82 */ /* 0x000f300000000800 */
[----:B------:R-:W5:Y:S01]  /*432c0*/  LDC R58, c[0x3][R58+0x3c] ;  /* 0x00c00f003a3a7b82 */ /* 0x000f620000000800 */
[----:B-1----:R-:W-:-:S07]  /*432d0*/  IADD3 R5, PT, PT, R7, R60, R5 ;  /* 0x0000003c07057210 */ /* 0x002fce0007ffe005 */
[----:B------:R-:W5:Y:S01]  /*432e0*/  LDC R53, c[0x3][R53+0x40] ;  /* 0x00c0100035357b82 */ /* 0x000f620000000800 */
[----:B---3--:R-:W-:-:S04]  /*432f0*/  IADD3 R5, PT, PT, R55, R62, R5 ;  /* 0x0000003e37057210 */ /* 0x008fc80007ffe005 */
[----:B0-----:R-:W-:-:S04]  /*43300*/  IADD3 R5, PT, PT, R57, R64, R5 ;  /* 0x0000004039057210 */ /* 0x001fc80007ffe005 */
[----:B--2---:R-:W-:-:S04]  /*43310*/  IADD3 R5, PT, PT, R59, R56, R5 ;  /* 0x000000383b057210 */ /* 0x004fc80007ffe005 */
[----:B----4-:R-:W-:-:S04]  /*43320*/  IADD3 R4, PT, PT, R61, R4, R5 ;  /* 0x000000043d047210 */ /* 0x010fc80007ffe005 */
[----:B-----5:R-:W-:Y:S01]  /*43330*/  IADD3 R52, PT, PT, R53, R58, R4 ;  /* 0x0000003a35347210 */ /* 0x020fe20007ffe004 */
[----:B------:R-:W-:Y:S06]  /*43340*/  @P0 BRA `(.L_x_1358) ;  /* 0xfffffff800c40947 */ /* 0x000fec000383ffff */
[----:B------:R-:W-:Y:S05]  /*43350*/  BSYNC.RECONVERGENT B5 ;  /* 0x0000000000057941 */ /* 0x000fea0003800200 */
.L_x_1357:
[----:B------:R-:W-:-:S07]  /*43360*/  IMAD.MOV.U32 R4, RZ, RZ, R16 ;  /* 0x000000ffff047224 */ /* 0x000fce00078e0010 */
.L_x_1356:
[----:B------:R-:W-:-:S13]  /*43370*/  ISETP.NE.AND P0, PT, R18, RZ, PT ;  /* 0x000000ff1200720c */ /* 0x000fda0003f05270 */
[----:B------:R-:W-:Y:S05]  /*43380*/  @!P0 BRA `(.L_x_1351) ;  /* 0x0000000400608947 */ /* 0x000fea0003800000 */
[----:B------:R-:W-:Y:S02]  /*43390*/  ISETP.GE.U32.AND P0, PT, R11, 0x7, PT ;  /* 0x000000070b00780c */ /* 0x000fe40003f06070 */
[----:B------:R-:W-:-:S11]  /*433a0*/  ISETP.NE.AND P2, PT, R17, RZ, PT ;  /* 0x000000ff1100720c */ /* 0x000fd60003f45270 */
[----:B------:R-:W-:Y:S05]  /*433b0*/  @!P0 BRA `(.L_x_1359) ;  /* 0x00000000009c8947 */ /* 0x000fea0003800000 */
[----:B------:R-:W-:-:S05]  /*433c0*/  IMAD.IADD R64, R1, 0x1, R4 ;  /* 0x0000000101407824 */ /* 0x000fca00078e0204 */
[----:B---3--:R-:W3:Y:S04]  /*433d0*/  LDL.U8 R5, [R64+0x28] ;  /* 0x0000280040057983 */ /* 0x008ee80000100000 */
        /* <DEDUP_REMOVED lines=13> */
[----:B--2---:R-:W-:Y:S01]  /*434b0*/  IMAD R55, R55, 0xa8, R63 ;  /* 0x000000a837377824 */ /* 0x004fe200078e023f */
        /* <DEDUP_REMOVED lines=10> */
[----:B------:R-:W2:Y:S01]  /*43560*/  LDC R53, c[0x3][R53+0xc] ;  /* 0x00c0030035357b82 */ /* 0x000ea20000000800 */
[C---:B------:R-:W-:Y:S02]  /*43570*/  IMAD R61, R4.reuse, 0x4, R61 ;  /* 0x00000004043d7824 */ /* 0x040fe400078e023d */
[C---:B------:R-:W-:Y:S02]  /*43580*/  IMAD R63, R4.reuse, 0x4, R63 ;  /* 0x00000004043f7824 */ /* 0x040fe400078e023f */
[----:B------:R-:W-:-:S03]  /*43590*/  VIADD R4, R4, 0x8 ;  /* 0x0000000804047836 */ /* 0x000fc60000000000 */
[----:B------:R-:W2:Y:S08]  /*435a0*/  LDC R55, c[0x3][R55+0x10] ;  /* 0x00c0040037377b82 */ /* 0x000eb00000000800 */
[----:B------:R-:W3:Y:S08]  /*435b0*/  LDC R57, c[0x3][R57+0x14] ;  /* 0x00c0050039397b82 */ /* 0x000ef00000000800 */
[----:B------:R-:W3:Y:S08]  /*435c0*/  LDC R59, c[0x3][R59+0x18] ;  /* 0x00c006003b3b7b82 */ /* 0x000ef00000000800 */
[----:B------:R-:W4:Y:S08]  /*435d0*/  LDC R61, c[0x3][R61+0x1c] ;  /* 0x00c007003d3d7b82 */ /* 0x000f300000000800 */
[----:B------:R-:W4:Y:S01]  /*435e0*/  LDC R63, c[0x3][R63+0x20] ;  /* 0x00c008003f3f7b82 */ /* 0x000f220000000800 */
[----:B0-----:R-:W-:-:S04]  /*435f0*/  IADD3 R52, PT, PT, R7, R5, R52 ;  /* 0x0000000507347210 */ /* 0x001fc80007ffe034 */
[----:B--2---:R-:W-:-:S04]  /*43600*/  IADD3 R52, PT, PT, R55, R53, R52 ;  /* 0x0000003537347210 */ /* 0x004fc80007ffe034 */
[----:B---3--:R-:W-:-:S04]  /*43610*/  IADD3 R52, PT, PT, R59, R57, R52 ;  /* 0x000000393b347210 */ /* 0x008fc80007ffe034 */
[----:B----4-:R-:W-:-:S07]  /*43620*/  IADD3 R52, PT, PT, R63, R61, R52 ;  /* 0x0000003d3f347210 */ /* 0x010fce0007ffe034 */
.L_x_1359:
[----:B------:R-:W-:Y:S05]  /*43630*/  @!P2 BRA `(.L_x_1351) ;  /* 0x0000000000b4a947 */ /* 0x000fea0003800000 */
[----:B------:R-:W-:Y:S02]  /*43640*/  ISETP.GE.U32.AND P0, PT, R10, 0x3, PT ;  /* 0x000000030a00780c */ /* 0x000fe40003f06070 */
[----:B------:R-:W-:-:S11]  /*43650*/  ISETP.NE.AND P2, PT, R15, RZ, PT ;  /* 0x000000ff0f00720c */ /* 0x000fd60003f45270 */
[----:B------:R-:W-:Y:S05]  /*43660*/  @!P0 BRA `(.L_x_1360) ;  /* 0x0000000000548947 */ /* 0x000fea0003800000 */
[----:B---3--:R-:W-:-:S05]  /*43670*/  IMAD.IADD R5, R1, 0x1, R4 ;  /* 0x0000000101057824 */ /* 0x008fca00078e0204 */
[----:B------:R-:W3:Y:S04]  /*43680*/  LDL.U8 R50, [R5+0x29] ;  /* 0x0000290005327983 */ /* 0x000ee80000100000 */
        /* <DEDUP_REMOVED lines=8> */
[----:B------:R-:W-:Y:S02]  /*43710*/  IMAD R53, R4, 0x4, R53 ;  /* 0x0000000404357824 */ /* 0x000fe400078e0235 */
[----:B--2---:R-:W-:Y:S02]  /*43720*/  IMAD R7, R58, 0xa8, R7 ;  /* 0x000000a83a077824 */ /* 0x004fe400078e0207 */
[C---:B------:R-:W-:Y:S02]  /*43730*/  IMAD R57, R4.reuse, 0x4, R57 ;  /* 0x0000000404397824 */ /* 0x040fe400078e0239 */
[C---:B------:R-:W-:Y:S01]  /*43740*/  IMAD R7, R4.reuse, 0x4, R7 ;  /* 0x0000000404077824 */ /* 0x040fe200078e0207 */
[----:B------:R-:W0:Y:S08]  /*43750*/  LDC R53, c[0x3][R53+0x4] ;  /* 0x00c0010035357b82 */ /* 0x000e300000000800 */
[----:B------:R-:W0:Y:S08]  /*43760*/  LDC R55, c[0x3][R55+0x8] ;  /* 0x00c0020037377b82 */ /* 0x000e300000000800 */
[----:B------:R-:W2:Y:S08]  /*43770*/  LDC R57, c[0x3][R57+0xc] ;  /* 0x00c0030039397b82 */ /* 0x000eb00000000800 */
[----:B------:R-:W2:Y:S01]  /*43780*/  LDC R7, c[0x3][R7+0x10] ;  /* 0x00c0040007077b82 */ /* 0x000ea20000000800 */
[----:B------:R-:W-:Y:S01]  /*43790*/  VIADD R4, R4, 0x4 ;  /* 0x0000000404047836 */ /* 0x000fe20000000000 */
[----:B0-----:R-:W-:-:S04]  /*437a0*/  IADD3 R52, PT, PT, R55, R53, R52 ;  /* 0x0000003537347210 */ /* 0x001fc80007ffe034 */
[----:B--2---:R-:W-:-:S07]  /*437b0*/  IADD3 R52, PT, PT, R7, R57, R52 ;  /* 0x0000003907347210 */ /* 0x004fce0007ffe034 */
.L_x_1360:
[----:B------:R-:W-:Y:S05]  /*437c0*/  @!P2 BRA `(.L_x_1351) ;  /* 0x000000000050a947 */ /* 0x000fea0003800000 */
[----:B------:R-:W-:-:S05]  /*437d0*/  IMAD.IADD R50, R1, 0x1, R4 ;  /* 0x0000000101327824 */ /* 0x000fca00078e0204 */
[----:B---3--:R-:W3:Y:S01]  /*437e0*/  LDL.U8 R5, [R50+0x28] ;  /* 0x0000280032057983 */ /* 0x008ee20000100000 */
        /* <DEDUP_REMOVED lines=10> */
[----:B---3--:R-:W-:-:S05]  /*43890*/  IMAD R5, R5, 0xa8, R56 ;  /* 0x000000a805057824 */ /* 0x008fca00078e0238 */
[----:B------:R-:W-:-:S06]  /*438a0*/  LEA R5, R4, R5, 0x2 ;  /* 0x0000000504057211 */ /* 0x000fcc00078e10ff */
[----:B------:R-:W0:Y:S01]  /*438b0*/  LDC R5, c[0x3][R5+0x8] ;  /* 0x00c0020005057b82 */ /* 0x000e220000000800 */
[----:B----4-:R-:W-:-:S04]  /*438c0*/  @P0 IMAD R7, R6, 0xa8, R56 ;  /* 0x000000a806070824 */ /* 0x010fc800078e0238 */
[----:B------:R-:W-:-:S06]  /*438d0*/  @P0 IMAD R7, R4, 0x4, R7 ;  /* 0x0000000404070824 */ /* 0x000fcc00078e0207 */
[----:B------:R-:W3:Y:S01]  /*438e0*/  @P0 LDC R7, c[0x3][R7+0xc] ;  /* 0x00c0030007070b82 */ /* 0x000ee20000000800 */
[----:B0-----:R-:W-:-:S04]  /*438f0*/  IMAD.IADD R52, R52, 0x1, R5 ;  /* 0x0000000134347824 */ /* 0x001fc800078e0205 */
[----:B---3--:R-:W-:-:S07]  /*43900*/  @P0 IMAD.IADD R52, R52, 0x1, R7 ;  /* 0x0000000134340824 */ /* 0x008fce00078e0207 */
.L_x_1351:
[----:B------:R4:W-:Y:S01]  /*43910*/  STL [R25], R52 ;  /* 0x0000003419007387 */ /* 0x0009e20000100800 */
[----:B------:R-:W-:Y:S01]  /*43920*/  BSSY.RECONVERGENT B5, `(.L_x_1361) ;  /* 0x000000e000057945 */ /* 0x000fe20003800200 */
[----:B------:R-:W-:-:S07]  /*43930*/  IMAD.MOV.U32 R4, RZ, RZ, RZ ;  /* 0x000000ffff047224 */ /* 0x000fce00078e00ff */
.L_x_1363:
[----:B------:R-:W-:Y:S01]  /*43940*/  ISETP.NE.AND P0, PT, R4, R51, PT ;  /* 0x000000330400720c */ /* 0x000fe20003f05270 */
[----:B------:R-:W-:Y:S02]  /*43950*/  IMAD.MOV.U32 R50, RZ, RZ, R4 ;  /* 0x000000ffff327224 */ /* 0x000fe400078e0004 */
[----:B0--3--:R-:W-:-:S10]  /*43960*/  IMAD.MOV.U32 R6, RZ, RZ, R51 ;  /* 0x000000ffff067224 */ /* 0x009fd400078e0033 */
[----:B------:R-:W-:Y:S05]  /*43970*/  @!P0 BRA `(.L_x_1362) ;  /* 0x0000000000208947 */ /* 0x000fea0003800000 */
[----:B------:R-:W-:-:S05]  /*43980*/  IMAD.IADD R7, R1, 0x1, R4 ;  /* 0x0000000101077824 */ /* 0x000fca00078e0204 */
[----:B------:R-:W3:Y:S04]  /*43990*/  LDL.U8 R6, [R7+0x14] ;  /* 0x0000140007067983 */ /* 0x000ee80000100000 */
[----:B------:R-:W5:Y:S01]  /*439a0*/  LDL.U8 R5, [R7+0x15] ;  /* 0x0000150007057983 */ /* 0x000f620000100000 */
[----:B------:R-:W-:Y:S01]  /*439b0*/  VIADD R4, R4, 0x1 ;  /* 0x0000000104047836 */ /* 0x000fe20000000000 */
[----:B---3--:R-:W-:-:S04]  /*439c0*/  IADD3 R6, PT, PT, R6, 0x1, RZ ;  /* 0x0000000106067810 */ /* 0x008fc80007ffe0ff */
[----:B-----5:R-:W-:-:S13]  /*439d0*/  ISETP.GE.U32.AND P0, PT, R6, R5, PT ;  /* 0x000000050600720c */ /* 0x020fda0003f06070 */
[----:B------:R-:W-:Y:S05]  /*439e0*/  @P0 BRA `(.L_x_1363) ;  /* 0xfffffffc00d40947 */ /* 0x000fea000383ffff */
[----:B------:R-:W-:-:S07]  /*439f0*/  IMAD.MOV.U32 R6, RZ, RZ, R50 ;  /* 0x000000ffff067224 */ /* 0x000fce00078e0032 */
.L_x_1362:
[----:B------:R-:W-:Y:S05]  /*43a00*/  BSYNC.RECONVERGENT B5 ;  /* 0x0000000000057941 */ /* 0x000fea0003800200 */
.L_x_1361:
[----:B------:R-:W3:Y:S01]  /*43a10*/  LDL.U8 R5, [R1+0x14] ;  /* 0x0000140001057983 */ /* 0x000ee20000100000 */
        /* <DEDUP_REMOVED lines=17> */
[----:B------:R-:W-:Y:S01]  /*43b30*/  HFMA2 R7, -RZ, RZ, 0, 0 ;  /* 0x00000000ff077431 */ /* 0x000fe200000001ff */
[----:B------:R-:W-:-:S07]  /*43b40*/  LOP3.LUT R50, R6, 0xfffffff0, RZ, 0xc0, !PT ;  /* 0xfffffff006327812 */ /* 0x000fce00078ec0ff */
.L_x_1368:
[C---:B0--3--:R-:W-:Y:S01]  /*43b50*/  VIADD R4, R7.reuse, 0x4 ;  /* 0x0000000407047836 */ /* 0x049fe20000000000 */
        /* <DEDUP_REMOVED lines=15> */
[----:B------:R-:W-:-:S02]  /*43c50*/  LOP3.LUT R56, R5, 0xffff, RZ, 0xc0, !PT ;  /* 0x0000ffff05387812 */ /* 0x000fc400078ec0ff */
[----:B------:R-:W-:Y:S02]  /*43c60*/  LOP3.LUT R55, R52, 0xffff, RZ, 0xc0, !PT ;  /* 0x0000ffff34377812 */ /* 0x000fe400078ec0ff */
[----:B------:R-:W-:Y:S02]  /*43c70*/  LOP3.LUT R60, R60, 0xffff, RZ, 0xc0, !PT ;  /* 0x0000ffff3c3c7812 */ /* 0x000fe400078ec0ff */
[----:B------:R-:W-:Y:S01]  /*43c80*/  PRMT R55, R56, 0x3340, R55 ;  /* 0x0000334038377816 */ /* 0x000fe20000000037 */
[----:B------:R-:W-:Y:S01]  /*43c90*/  VIADD R56, R7, 0xc ;  /* 0x0000000c07387836 */ /* 0x000fe20000000000 */
        /* <DEDUP_REMOVED lines=28> */
.L_x_1367:
[----:B------:R-:W-:Y:S05]  /*43e60*/  BSYNC.RECONVERGENT B6 ;  /* 0x0000000000067941 */ /* 0x000fea0003800200 */
.L_x_1366:
[----:B------:R-:W-:-:S13]  /*43e70*/  ISETP.NE.AND P0, PT, R57, RZ, PT ;  /* 0x000000ff3900720c */ /* 0x000fda0003f05270 */
[----:B------:R-:W-:Y:S05]  /*43e80*/  @!P0 BRA `(.L_x_1365) ;  /* 0x0000000000c88947 */ /* 0x000fea0003800000 */
[----:B------:R-:W-:Y:S01]  /*43e90*/  ISETP.GE.U32.AND P0, PT, R57, 0x8, PT ;  /* 0x000000083900780c */ /* 0x000fe20003f06070 */
[----:B------:R-:W-:Y:S01]  /*43ea0*/  BSSY.RECONVERGENT B6, `(.L_x_1369) ;  /* 0x0000014000067945 */ /* 0x000fe20003800200 */
[----:B---3--:R-:W-:-:S11]  /*43eb0*/  LOP3.LUT R58, R6, 0x7, RZ, 0xc0, !PT ;  /* 0x00000007063a7812 */ /* 0x008fd600078ec0ff */
        /* <DEDUP_REMOVED lines=18> */
.L_x_1370:
[----:B------:R-:W-:Y:S05]  /*43fe0*/  BSYNC.RECONVERGENT B6 ;  /* 0x0000000000067941 */ /* 0x000fea0003800200 */
.L_x_1369:
        /* <DEDUP_REMOVED lines=15> */
.L_x_1372:
[----:B------:R-:W-:Y:S05]  /*440e0*/  BSYNC.RECONVERGENT B6 ;  /* 0x0000000000067941 */ /* 0x000fea0003800200 */
.L_x_1371:
[----:B------:R-:W-:-:S13]  /*440f0*/  ISETP.NE.AND P0, PT, R7, RZ, PT ;  /* 0x000000ff0700720c */ /* 0x000fda0003f05270 */
[----:B------:R-:W-:Y:S05]  /*44100*/  @!P0 BRA `(.L_x_1365) ;  /* 0x0000000000288947 */ /* 0x000fea0003800000 */
[----:B0--3--:R-:W-:Y:S02]  /*44110*/  IADD3 R5, PT, PT, R1, R50, RZ ;  /* 0x0000003201057210 */ /* 0x009fe40007ffe0ff */
[----:B------:R-:W-:-:S03]  /*44120*/  ISETP.NE.AND P0, PT, R7, 0x1, PT ;  /* 0x000000010700780c */ /* 0x000fc60003f05270 */
[----:B------:R4:W-:Y:S10]  /*44130*/  STL.U8 [R5+0x14], R50 ;  /* 0x0000143205007387 */ /* 0x0009f40000100000 */
[----:B----4-:R-:W-:Y:S05]  /*44140*/  @!P0 BRA `(.L_x_1365) ;  /* 0x0000000000188947 */ /* 0x010fea0003800000 */
[----:B------:R-:W-:Y:S01]  /*44150*/  VIADD R4, R50, 0x1 ;  /* 0x0000000132047836 */ /* 0x000fe20000000000 */
[----:B------:R-:W-:-:S04]  /*44160*/  ISETP.NE.AND P0, PT, R7, 0x2, PT ;  /* 0x000000020700780c */ /* 0x000fc80003f05270 */
[----:B------:R4:W-:Y:S09]  /*44170*/  STL.U8 [R5+0x15], R4 ;  /* 0x0000150405007387 */ /* 0x0009f20000100000 */
[----:B------:R-:W-:Y:S05]  /*44180*/  @!P0 BRA `(.L_x_1365) ;  /* 0x0000000000088947 */ /* 0x000fea0003800000 */
[----:B------:R-:W-:-:S05]  /*44190*/  VIADD R50, R50, 0x2 ;  /* 0x0000000232327836 */ /* 0x000fca0000000000 */
[----:B------:R0:W-:Y:S02]  /*441a0*/  STL.U8 [R5+0x16], R50 ;  /* 0x0000163205007387 */ /* 0x0001e40000100000 */
.L_x_1365:
[----:B------:R-:W-:Y:S05]  /*441b0*/  BSYNC.RECONVERGENT B5 ;  /* 0x0000000000057941 */ /* 0x000fea0003800200 */
.L_x_1364:
[----:B------:R-:W-:Y:S05]  /*441c0*/  BRA `(.L_x_1342) ;  /* 0xffffffe8002c7947 */ /* 0x000fea000383ffff */
.L_x_1244:
[----:B------:R-:W-:-:S13]  /*441d0*/  ISETP.NE.AND P0, PT, R40, RZ, PT ;  /* 0x000000ff2800720c */ /* 0x000fda0003f05270 */
[----:B------:R-:W-:Y:S05]  /*441e0*/  @!P0 BRA `(.L_x_1373) ;  /* 0x0000002400448947 */ /* 0x000fea0003800000 */
.L_x_1443:
[----:B------:R-:W-:Y:S01]  /*441f0*/  ISETP.GT.AND P0, PT, R53, RZ, PT ;  /* 0x000000ff3500720c */ /* 0x000fe20003f04270 */
[----:B0-----:R-:W0:Y:S01]  /*44200*/  LDCU UR4, c[0x3][0x1b3c] ;  /* 0x00c36780ff0477ac */ /* 0x001e220008000800 */
[----:B------:R-:W-:-:S11]  /*44210*/  IMAD.MOV.U32 R56, RZ, RZ, RZ ;  /* 0x000000ffff387224 */ /* 0x000fd600078e00ff */
[----:B---3--:R3:W-:Y:S01]  /*44220*/  @P0 STL.U8 [R1+0x14], RZ ;  /* 0x000014ff01000387 */ /* 0x0087e20000100000 */
[----:B0-----:R-:W-:-:S09]  /*44230*/  UISETP.GT.AND UP0, UPT, UR4, URZ, UPT ;  /* 0x000000ff0400728c */ /* 0x001fd2000bf04270 */
[----:B---34-:R-:W-:Y:S05]  /*44240*/  BRA.U !UP0, `(.L_x_1374) ;  /* 0x0000001d08047547 */ /* 0x018fea000b800000 */
[----:B------:R-:W-:Y:S01]  /*44250*/  UISETP.GE.AND UP0, UPT, UR4, 0x4, UPT ;  /* 0x000000040400788c */ /* 0x000fe2000bf06270 */
[----:B------:R-:W-:Y:S02]  /*44260*/  IMAD.MOV.U32 R54, RZ, RZ, RZ ;  /* 0x000000ffff367224 */ /* 0x000fe400078e00ff */
[----:B------:R-:W-:Y:S02]  /*44270*/  IMAD.MOV.U32 R4, RZ, RZ, RZ ;  /* 0x000000ffff047224 */ /* 0x000fe400078e00ff */
[----:B------:R-:W-:-:S04]  /*44280*/  IMAD.MOV.U32 R6, RZ, RZ, RZ ;  /* 0x000000ffff067224 */ /* 0x000fc800078e00ff */
[----:B------:R-:W-:Y:S05]  /*44290*/  BRA.U !UP0, `(.L_x_1375) ;  /* 0x0000000908607547 */ /* 0x000fea000b800000 */
[----:B------:R-:W-:Y:S01]  /*442a0*/  BSSY.RECONVERGENT B5, `(.L_x_1376) ;  /* 0x0000096000057945 */ /* 0x000fe20003800200 */
[----:B------:R-:W-:Y:S01]  /*442b0*/  CS2R R4, SRZ ;  /* 0x0000000000047805 */ /* 0x000fe2000001ff00 */
[----:B------:R-:W-:-:S07]  /*442c0*/  IMAD.MOV.U32 R6, RZ, RZ, RZ ;  /* 0x000000ffff067224 */ /* 0x000fce00078e00ff */
.L_x_1404:
[----:B------:R-:W-:-:S13]  /*442d0*/  ISETP.GE.AND P2, PT, R6, R40, PT ;  /* 0x000000280600720c */ /* 0x000fda0003f46270 */
[----:B------:R-:W-:-:S05]  /*442e0*/  @P2 IADD3 R51, PT, PT, R1, R4, RZ ;  /* 0x0000000401332210 */ /* 0x000fca0007ffe0ff */
        /* <DEDUP_REMOVED lines=13> */
[----:B-----5:R-:W3:Y:S02]  /*443c0*/  LDL.U8 R54, [R51] ;  /* 0x0000000033367983 */ /* 0x020ee40000100000 */
[----:B---3--:R-:W-:-:S06]  /*443d0*/  IMAD.IADD R54, R1, 0x1, R54 ;  /* 0x0000000101367824 */ /* 0x008fcc00078e0236 */
[----:B------:R-:W5:Y:S01]  /*443e0*/  LDL.U8 R54, [R54+0x4050] ;  /* 0x0040500036367983 */ /* 0x000f620000100000 */
[----:B------:R-:W-:Y:S05]  /*443f0*/  BRA `(.L_x_1381) ;  /* 0x0000000000407947 */ /* 0x000fea0003800000 */
.L_x_1380:
[C---:B------:R-:W-:Y:S02]  /*44400*/  IMAD.IADD R56, R1.reuse, 0x1, R4 ;  /* 0x0000000101387824 */ /* 0x040fe400078e0204 */
[----:B------:R-:W-:-:S04]  /*44410*/  IMAD.IADD R51, R1, 0x1, R6 ;  /* 0x0000000101337824 */ /* 0x000fc800078e0206 */
[----:B------:R-:W3:Y:S04]  /*44420*/  LDL.U8 R56, [R56+0x14] ;  /* 0x0000140038387983 */ /* 0x000ee80000100000 */
[----:B-----5:R-:W4:Y:S01]  /*44430*/  LDL.U8 R54, [R51] ;  /* 0x0000000033367983 */ /* 0x020f220000100000 */
[C---:B---3--:R-:W-:Y:S01]  /*44440*/  IMAD.IADD R55, R1.reuse, 0x1, R56 ;  /* 0x0000000101377824 */ /* 0x048fe200078e0238 */
[----:B----4-:R-:W-:-:S05]  /*44450*/  IADD3 R54, PT, PT, R1, R54, RZ ;  /* 0x0000003601367210 */ /* 0x010fca0007ffe0ff */
[----:B------:R-:W3:Y:S04]  /*44460*/  LDL.U8 R55, [R55+0x4065] ;  /* 0x0040650037377983 */ /* 0x000ee80000100000 */
[----:B------:R-:W3:Y:S02]  /*44470*/  LDL.U8 R54, [R54+0x4050] ;  /* 0x0040500036367983 */ /* 0x000ee40000100000 */
[----:B---3--:R-:W-:-:S13]  /*44480*/  ISETP.GE.U32.AND P2, PT, R54, R55, PT ;  /* 0x000000373600720c */ /* 0x008fda0003f46070 */
[----:B------:R-:W-:Y:S05]  /*44490*/  @!P2 BREAK.RELIABLE B7 ;  /* 0x000000000007a942 */ /* 0x000fea0003800100 */
[----:B------:R-:W-:Y:S05]  /*444a0*/  @!P2 BRA `(.L_x_1381) ;  /* 0x000000000014a947 */ /* 0x000fea0003800000 */
[----:B------:R-:W-:-:S07]  /*444b0*/  PRMT R54, R55, 0x7610, R54 ;  /* 0x0000761037367816 */ /* 0x000fce0000000036 */
.L_x_1379:
[----:B------:R-:W-:Y:S05]  /*444c0*/  BSYNC.RELIABLE B7 ;  /* 0x0000000000077941 */ /* 0x000fea0003800100 */
.L_x_1378:
[----:B-----5:R3:W-:Y:S01]  /*444d0*/  STL.U8 [R7+0x28], R54 ;  /* 0x0000283607007387 */ /* 0x0207e20000100000 */
[----:B------:R-:W-:Y:S01]  /*444e0*/  VIADD R4, R4, 0x1 ;  /* 0x0000000104047836 */ /* 0x000fe20000000000 */
[----:B------:R-:W-:Y:S06]  /*444f0*/  BRA `(.L_x_1382) ;  /* 0x0000000000087947 */ /* 0x000fec0003800000 */
.L_x_1381:
[----:B-----5:R0:W-:Y:S01]  /*44500*/  STL.U8 [R7+0x28], R54 ;  /* 0x0000283607007387 */ /* 0x0201e20000100000 */
[----:B------:R-:W-:-:S07]  /*44510*/  VIADD R6, R6, 0x1 ;  /* 0x0000000106067836 */ /* 0x000fce0000000000 */
.L_x_1382:
[----:B------:R-:W-:Y:S05]  /*44520*/  BSYNC.RECONVERGENT B6 ;  /* 0x0000000000067941 */ /* 0x000fea0003800200 */
.L_x_1377:
        /* <DEDUP_REMOVED lines=9> */
.L_x_1385:
[----:B------:R-:W-:-:S13]  /*445c0*/  ISETP.GE.AND P2, PT, R4, RZ, PT ;  /* 0x000000ff0400720c */ /* 0x000fda0003f46270 */
[----:B------:R-:W-:Y:S05]  /*445d0*/  @P2 BREAK.RELIABLE B7 ;  /* 0x0000000000072942 */ /* 0x000fea0003800100 */
[----:B------:R-:W-:Y:S05]  /*445e0*/  @!P2 BRA `(.L_x_1387) ;  /* 0x000000000014a947 */ /* 0x000fea0003800000 */
[----:B------:R-:W-:-:S05]  /*445f0*/  IMAD.IADD R51, R1, 0x1, R6 ;  /* 0x0000000101337824 */ /* 0x000fca00078e0206 */
[----:B0--3--:R-:W3:Y:S02]  /*44600*/  LDL.U8 R54, [R51] ;  /* 0x0000000033367983 */ /* 0x009ee40000100000 */
[----:B---3--:R-:W-:-:S06]  /*44610*/  IMAD.IADD R54, R1, 0x1, R54 ;  /* 0x0000000101367824 */ /* 0x008fcc00078e0236 */
[----:B------:R-:W5:Y:S01]  /*44620*/  LDL.U8 R54, [R54+0x4050] ;  /* 0x0040500036367983 */ /* 0x000f620000100000 */
[----:B------:R-:W-:Y:S05]  /*44630*/  BRA `(.L_x_1388) ;  /* 0x0000000000407947 */ /* 0x000fea0003800000 */
.L_x_1387:
[C---:B------:R-:W-:Y:S01]  /*44640*/  IMAD.IADD R56, R1.reuse, 0x1, R4 ;  /* 0x0000000101387824 */ /* 0x040fe200078e0204 */
[----:B------:R-:W-:-:S05]  /*44650*/  IADD3 R51, PT, PT, R1, R6, RZ ;  /* 0x0000000601337210 */ /* 0x000fca0007ffe0ff */
[----:B0--3--:R-:W3:Y:S04]  /*44660*/  LDL.U8 R54, [R51] ;  /* 0x0000000033367983 */ /* 0x009ee80000100000 */
        /* <DEDUP_REMOVED lines=9> */
.L_x_1386:
[----:B------:R-:W-:Y:S05]  /*44700*/  BSYNC.RELIABLE B7 ;  /* 0x0000000000077941 */ /* 0x000fea0003800100 */
.L_x_1384:
[----:B-----5:R0:W-:Y:S01]  /*44710*/  STL.U8 [R7+0x29], R54 ;  /* 0x0000293607007387 */ /* 0x0201e20000100000 */
[----:B------:R-:W-:Y:S01]  /*44720*/  VIADD R4, R4, 0x1 ;  /* 0x0000000104047836 */ /* 0x000fe20000000000 */
[----:B------:R-:W-:Y:S06]  /*44730*/  BRA `(.L_x_1389) ;  /* 0x0000000000087947 */ /* 0x000fec0003800000 */
.L_x_1388:
[----:B-----5:R3:W-:Y:S01]  /*44740*/  STL.U8 [R7+0x29], R54 ;  /* 0x0000293607007387 */ /* 0x0207e20000100000 */
[----:B------:R-:W-:-:S07]  /*44750*/  VIADD R6, R6, 0x1 ;  /* 0x0000000106067836 */ /* 0x000fce0000000000 */
.L_x_1389:
[----:B------:R-:W-:Y:S05]  /*44760*/  BSYNC.RECONVERGENT B6 ;  /* 0x0000000000067941 */ /* 0x000fea0003800200 */
.L_x_1383:
        /* <DEDUP_REMOVED lines=9> */
.L_x_1392:
[----:B------:R-:W-:-:S13]  /*44800*/  ISETP.GE.AND P2, PT, R4, RZ, PT ;  /* 0x000000ff0400720c */ /* 0x000fda0003f46270 */
[----:B------:R-:W-:Y:S05]  /*44810*/  @P2 BREAK.RELIABLE B7 ;  /* 0x0000000000072942 */ /* 0x000fea0003800100 */
[----:B------:R-:W-:Y:S05]  /*44820*/  @!P2 BRA `(.L_x_1394) ;  /* 0x000000000014a947 */ /* 0x000fea0003800000 */
[----:B------:R-:W-:-:S05]  /*44830*/  IADD3 R51, PT, PT, R1, R6, RZ ;  /* 0x0000000601337210 */ /* 0x000fca0007ffe0ff */
[----:B0--3--:R-:W3:Y:S02]  /*44840*/  LDL.U8 R54, [R51] ;  /* 0x0000000033367983 */ /* 0x009ee40000100000 */
[----:B---3--:R-:W-:-:S06]  /*44850*/  IMAD.IADD R54, R1, 0x1, R54 ;  /* 0x0000000101367824 */ /* 0x008fcc00078e0236 */
[----:B------:R-:W5:Y:S01]  /*44860*/  LDL.U8 R54, [R54+0x4050] ;  /* 0x0040500036367983 */ /* 0x000f620000100000 */
[----:B------:R-:W-:Y:S05]  /*44870*/  BRA `(.L_x_1395) ;  /* 0x0000000000407947 */ /* 0x000fea0003800000 */
.L_x_1394:
        /* <DEDUP_REMOVED lines=12> */
.L_x_1393:
[----:B------:R-:W-:Y:S05]  /*44940*/  BSYNC.RELIABLE B7 ;  /* 0x0000000000077941 */ /* 0x000fea0003800100 */
.L_x_1391:
[----:B-----5:R3:W-:Y:S01]  /*44950*/  STL.U8 [R7+0x2a], R54 ;  /* 0x00002a3607007387 */ /* 0x0207e20000100000 */
[----:B------:R-:W-:Y:S01]  /*44960*/  VIADD R4, R4, 0x1 ;  /* 0x0000000104047836 */ /* 0x000fe20000000000 */
[----:B------:R-:W-:Y:S06]  /*44970*/  BRA `(.L_x_1396) ;  /* 0x0000000000087947 */ /* 0x000fec0003800000 */
.L_x_1395:
[----:B-----5:R0:W-:Y:S01]  /*44980*/  STL.U8 [R7+0x2a], R54 ;  /* 0x00002a3607007387 */ /* 0x0201e20000100000 */
[----:B------:R-:W-:-:S07]  /*44990*/  VIADD R6, R6, 0x1 ;  /* 0x0000000106067836 */ /* 0x000fce0000000000 */
.L_x_1396:
[----:B------:R-:W-:Y:S05]  /*449a0*/  BSYNC.RECONVERGENT B6 ;  /* 0x0000000000067941 */ /* 0x000fea0003800200 */
.L_x_1390:
[----:B------:R-:W-:Y:S01]  /*449b0*/  ISETP.GE.AND P2, PT, R6, R40, PT ;  /* 0x000000280600720c */ /* 0x000fe20003f46270 */
[----:B------:R-:W-:Y:S04]  /*449c0*/  BSSY.RECONVERGENT B6, `(.L_x_1397) ;  /* 0x0000022000067945 */ /* 0x000fe80003800200 */
[----:B------:R-:W-:Y:S08]  /*449d0*/  BSSY.RELIABLE B7, `(.L_x_1398) ;  /* 0x000001b000077945 */ /* 0x000ff00003800100 */
[----:B------:R-:W-:Y:S05]  /*449e0*/  @!P2 BRA `(.L_x_1399) ;  /* 0x000000000014a947 */ /* 0x000fea0003800000 */
[----:B------:R-:W-:-:S05]  /*449f0*/  IADD3 R51, PT, PT, R1, R4, RZ ;  /* 0x0000000401337210 */ /* 0x000fca0007ffe0ff */
[----:B0--3--:R-:W3:Y:S02]  /*44a00*/  LDL.U8 R54, [R51+0x14] ;  /* 0x0000140033367983 */ /* 0x009ee40000100000 */
[----:B---3--:R-:W-:-:S06]  /*44a10*/  IMAD.IADD R54, R1, 0x1, R54 ;  /* 0x0000000101367824 */ /* 0x008fcc00078e0236 */
[----:B------:R-:W5:Y:S01]  /*44a20*/  LDL.U8 R54, [R54+0x4065] ;  /* 0x0040650036367983 */ /* 0x000f620000100000 */
[----:B------:R-:W-:Y:S05]  /*44a30*/  BRA `(.L_x_1400) ;  /* 0x0000000000507947 */ /* 0x000fea0003800000 */
.L_x_1399:
        /* <DEDUP_REMOVED lines=8> */
.L_x_1401:
        /* <DEDUP_REMOVED lines=12> */
.L_x_1400:
[----:B------:R-:W-:Y:S05]  /*44b80*/  BSYNC.RELIABLE B7 ;  /* 0x0000000000077941 */ /* 0x000fea0003800100 */
.L_x_1398:
[----:B-----5:R3:W-:Y:S01]  /*44b90*/  STL.U8 [R7+0x2b], R54 ;  /* 0x00002b3607007387 */ /* 0x0207e20000100000 */
[----:B------:R-:W-:Y:S01]  /*44ba0*/  IADD3 R4, PT, PT, R4, 0x1, RZ ;  /* 0x0000000104047810 */ /* 0x000fe20007ffe0ff */
[----:B------:R-:W-:Y:S06]  /*44bb0*/  BRA `(.L_x_1403) ;  /* 0x0000000000087947 */ /* 0x000fec0003800000 */
.L_x_1402:
[----:B-----5:R0:W-:Y:S01]  /*44bc0*/  STL.U8 [R7+0x2b], R54 ;  /* 0x00002b3607007387 */ /* 0x0201e20000100000 */
[----:B------:R-:W-:-:S07]  /*44bd0*/  VIADD R6, R6, 0x1 ;  /* 0x0000000106067836 */ /* 0x000fce0000000000 */
.L_x_1403:
[----:B------:R-:W-:Y:S05]  /*44be0*/  BSYNC.RECONVERGENT B6 ;  /* 0x0000000000067941 */ /* 0x000fea0003800200 */
.L_x_1397:
[----:B------:R-:W-:Y:S05]  /*44bf0*/  @P0 BRA `(.L_x_1404) ;  /* 0xfffffff400b40947 */ /* 0x000fea000383ffff */
[----:B------:R-:W-:Y:S05]  /*44c00*/  BSYNC.RECONVERGENT B5 ;  /* 0x0000000000057941 */ /* 0x000fea0003800200 */
.L_x_1376:
[----:B0--3--:R-:W-:-:S07]  /*44c10*/  IMAD.MOV.U32 R54, RZ, RZ, R12 ;  /* 0x000000ffff367224 */ /* 0x009fce00078e000c */
.L_x_1375:
        /* <DEDUP_REMOVED lines=12> */
.L_x_1408:
[----:B------:R-:W-:-:S13]  /*44ce0*/  ISETP.GE.AND P0, PT, R4, RZ, PT ;  /* 0x000000ff0400720c */ /* 0x000fda0003f06270 */
[----:B------:R-:W-:Y:S05]  /*44cf0*/  @P0 BREAK.RELIABLE B6 ;  /* 0x0000000000060942 */ /* 0x000fea0003800100 */
[----:B------:R-:W-:Y:S05]  /*44d00*/  @!P0 BRA `(.L_x_1410) ;  /* 0x0000000000148947 */ /* 0x000fea0003800000 */
[----:B------:R-:W-:-:S05]  /*44d10*/  IMAD.IADD R7, R1, 0x1, R6 ;  /* 0x0000000101077824 */ /* 0x000fca00078e0206 */
[----:B------:R-:W3:Y:S02]  /*44d20*/  LDL.U8 R54, [R7] ;  /* 0x0000000007367983 */ /* 0x000ee40000100000 */
[----:B---3--:R-:W-:-:S06]  /*44d30*/  IMAD.IADD R54, R1, 0x1, R54 ;  /* 0x0000000101367824 */ /* 0x008fcc00078e0236 */
[----:B------:R-:W5:Y:S01]  /*44d40*/  LDL.U8 R54, [R54+0x4050] ;  /* 0x0040500036367983 */ /* 0x000f620000100000 */
[----:B------:R-:W-:Y:S05]  /*44d50*/  BRA `(.L_x_1411) ;  /* 0x0000000000407947 */ /* 0x000fea0003800000 */
.L_x_1410:
[C---:B------:R-:W-:Y:S01]  /*44d60*/  IMAD.IADD R56, R1.reuse, 0x1, R4 ;  /* 0x0000000101387824 */ /* 0x040fe200078e0204 */
[----:B------:R-:W-:-:S05]  /*44d70*/  IADD3 R7, PT, PT, R1, R6, RZ ;  /* 0x0000000601077210 */ /* 0x000fca0007ffe0ff */
[----:B------:R-:W3:Y:S04]  /*44d80*/  LDL.U8 R54, [R7] ;  /* 0x0000000007367983 */ /* 0x000ee80000100000 */
        /* <DEDUP_REMOVED lines=9> */
.L_x_1409:
[----:B------:R-:W-:Y:S05]  /*44e20*/  BSYNC.RELIABLE B6 ;  /* 0x0000000000067941 */ /* 0x000fea0003800100 */
.L_x_1407:
[----:B-----5:R3:W-:Y:S01]  /*44e30*/  STL.U8 [R5+0x28], R54 ;  /* 0x0000283605007387 */ /* 0x0207e20000100000 */
[----:B------:R-:W-:Y:S01]  /*44e40*/  VIADD R4, R4, 0x1 ;  /* 0x0000000104047836 */ /* 0x000fe20000000000 */
[----:B------:R-:W-:Y:S06]  /*44e50*/  BRA `(.L_x_1412) ;  /* 0x0000000000087947 */ /* 0x000fec0003800000 */
.L_x_1411:
[----:B-----5:R0:W-:Y:S01]  /*44e60*/  STL.U8 [R5+0x28], R54 ;  /* 0x0000283605007387 */ /* 0x0201e20000100000 */
[----:B------:R-:W-:-:S07]  /*44e70*/  VIADD R6, R6, 0x1 ;  /* 0x0000000106067836 */ /* 0x000fce0000000000 */
.L_x_1412:
[----:B------:R-:W-:Y:S05]  /*44e80*/  BSYNC.RECONVERGENT B5 ;  /* 0x0000000000057941 */ /* 0x000fea0003800200 */
.L_x_1406:
        /* <DEDUP_REMOVED lines=12> */
.L_x_1416:
        /* <DEDUP_REMOVED lines=8> */
.L_x_1418:
        /* <DEDUP_REMOVED lines=12> */
.L_x_1417:
[----:B------:R-:W-:Y:S05]  /*45090*/  BSYNC.RELIABLE B7 ;  /* 0x0000000000077941 */ /* 0x000fea0003800100 */
.L_x_1415:
[----:B-----5:R0:W-:Y:S01]  /*450a0*/  STL.U8 [R5+0x29], R54 ;  /* 0x0000293605007387 */ /* 0x0201e20000100000 */
[----:B------:R-:W-:Y:S01]  /*450b0*/  VIADD R4, R4, 0x1 ;  /* 0x0000000104047836 */ /* 0x000fe20000000000 */
[----:B------:R-:W-:Y:S06]  /*450c0*/  BRA `(.L_x_1420) ;  /* 0x0000000000087947 */ /* 0x000fec0003800000 */
.L_x_1419:
[----:B-----5:R3:W-:Y:S01]  /*450d0*/  STL.U8 [R5+0x29], R54 ;  /* 0x0000293605007387 */ /* 0x0207e20000100000 */
[----:B------:R-:W-:-:S07]  /*450e0*/  VIADD R6, R6, 0x1 ;  /* 0x0000000106067836 */ /* 0x000fce0000000000 */
.L_x_1420:
[----:B------:R-:W-:Y:S05]  /*450f0*/  BSYNC.RECONVERGENT B6 ;  /* 0x0000000000067941 */ /* 0x000fea0003800200 */
.L_x_1414:
[----:B------:R-:W-:-:S13]  /*45100*/  ISETP.NE.AND P0, PT, R13, 0x2, PT ;  /* 0x000000020d00780c */ /* 0x000fda0003f05270 */
[----:B------:R-:W-:Y:S05]  /*45110*/  @!P0 BRA `(.L_x_1413) ;  /* 0x0000000000808947 */ /* 0x000fea0003800000 */
[----:B------:R-:W-:Y:S01]  /*45120*/  ISETP.GE.AND P0, PT, R6, R40, PT ;  /* 0x000000280600720c */ /* 0x000fe20003f06270 */
[----:B------:R-:W-:-:S12]  /*45130*/  BSSY.RELIABLE B6, `(.L_x_1421) ;  /* 0x000001b000067945 */ /* 0x000fd80003800100 */
[----:B------:R-:W-:Y:S05]  /*45140*/  @!P0 BRA `(.L_x_1422) ;  /* 0x0000000000148947 */ /* 0x000fea0003800000 */
[----:B------:R-:W-:-:S05]  /*45150*/  IADD3 R6, PT, PT, R1, R4, RZ ;  /* 0x0000000401067210 */ /* 0x000fca0007ffe0ff */
[----:B------:R-:W4:Y:S02]  /*45160*/  LDL.U8 R4, [R6+0x14] ;  /* 0x0000140006047983 */ /* 0x000f240000100000 */
[----:B----4-:R-:W-:-:S06]  /*45170*/  IMAD.IADD R4, R1, 0x1, R4 ;  /* 0x0000000101047824 */ /* 0x010fcc00078e0204 */
[----:B------:R-:W5:Y:S01]  /*45180*/  LDL.U8 R4, [R4+0x4065] ;  /* 0x0040650004047983 */ /* 0x000f620000100000 */
[----:B------:R-:W-:Y:S05]  /*45190*/  BRA `(.L_x_1423) ;  /* 0x0000000000507947 */ /* 0x000fea0003800000 */
.L_x_1422:
        /* <DEDUP_REMOVED lines=8> */
.L_x_1424:
[C---:B------:R-:W-:Y:S02]  /*45220*/  IMAD.IADD R7, R1.reuse, 0x1, R6 ;  /* 0x0000000101077824 */ /* 0x040fe400078e0206 */
[----:B------:R-:W-:-:S03]  /*45230*/  IMAD.IADD R6, R1, 0x1, R4 ;  /* 0x0000000101067824 */ /* 0x000fc600078e0204 */
[----:B------:R-:W4:Y:S04]  /*45240*/  LDL.U8 R4, [R7] ;  /* 0x0000000007047983 */ /* 0x000f280000100000 */
[----:B------:R-:W5:Y:S01]  /*45250*/  LDL.U8 R6, [R6+0x14] ;  /* 0x0000140006067983 */ /* 0x000f620000100000 */
[C---:B----4-:R-:W-:Y:S02]  /*45260*/  IMAD.IADD R4, R1.reuse, 0x1, R4 ;  /* 0x0000000101047824 */ /* 0x050fe400078e0204 */
[----:B-----5:R-:W-:-:S04]  /*45270*/  IMAD.IADD R51, R1, 0x1, R6 ;  /* 0x0000000101337824 */ /* 0x020fc800078e0206 */
[----:B------:R-:W4:Y:S04]  /*45280*/  LDL.U8 R4, [R4+0x4050] ;  /* 0x0040500004047983 */ /* 0x000f280000100000 */
[----:B------:R-:W4:Y:S02]  /*45290*/  LDL.U8 R51, [R51+0x4065] ;  /* 0x0040650033337983 */ /* 0x000f240000100000 */
[----:B----4-:R-:W-:-:S13]  /*452a0*/  ISETP.GE.U32.AND P0, PT, R4, R51, PT ;  /* 0x000000330400720c */ /* 0x010fda0003f06070 */
[----:B------:R-:W-:Y:S05]  /*452b0*/  @!P0 BREAK.RELIABLE B6 ;  /* 0x0000000000068942 */ /* 0x000fea0003800100 */
[----:B------:R-:W-:Y:S05]  /*452c0*/  @!P0 BRA `(.L_x_1425) ;  /* 0x0000000000108947 */ /* 0x000fea0003800000 */
[----:B------:R-:W-:-:S07]  /*452d0*/  PRMT R4, R51, 0x7610, R4 ;  /* 0x0000761033047816 */ /* 0x000fce0000000004 */
.L_x_1423:
[----:B------:R-:W-:Y:S05]  /*452e0*/  BSYNC.RELIABLE B6 ;  /* 0x0000000000067941 */ /* 0x000fea0003800100 */
.L_x_1421:
[----:B-----5:R4:W-:Y:S01]  /*452f0*/  STL.U8 [R5+0x2a], R4 ;  /* 0x00002a0405007387 */ /* 0x0209e20000100000 */
[----:B------:R-:W-:Y:S05]  /*45300*/  BRA `(.L_x_1413) ;  /* 0x0000000000047947 */ /* 0x000fea0003800000 */
.L_x_1425:
[----:B-----5:R4:W-:Y:S02]  /*45310*/  STL.U8 [R5+0x2a], R4 ;  /* 0x00002a0405007387 */ /* 0x0209e40000100000 */
.L_x_1413:
[----:B------:R-:W-:Y:S05]  /*45320*/  BSYNC.RECONVERGENT B5 ;  /* 0x0000000000057941 */ /* 0x000fea0003800200 */
.L_x_1405:
[----:B----4-:R-:W-:Y:S01]  /*45330*/  IADD3 R4, PT, PT, R27, -0x1, RZ ;  /* 0xffffffff1b047810 */ /* 0x010fe20007ffe0ff */
[----:B------:R-:W-:-:S03]  /*45340*/  IMAD.MOV.U32 R56, RZ, RZ, RZ ;  /* 0x000000ffff387224 */ /* 0x000fc600078e00ff */
[----:B------:R-:W-:Y:S01]  /*45350*/  ISETP.GE.U32.AND P0, PT, R4, 0xf, PT ;  /* 0x0000000f0400780c */ /* 0x000fe20003f06070 */
[----:B------:R-:W-:-:S12]  /*45360*/  IMAD.MOV.U32 R4, RZ, RZ, RZ ;  /* 0x000000ffff047224 */ /* 0x000fd800078e00ff */
[----:B------:R-:W-:Y:S05]  /*45370*/  @!P0 BRA `(.L_x_1426) ;  /* 0x0000000400508947 */ /* 0x000fea0003800000 */
[----:B------:R-:W-:Y:S01]  /*45380*/  BSSY.RECONVERGENT B5, `(.L_x_1427) ;  /* 0x0000052000057945 */ /* 0x000fe20003800200 */
[----:B0--3--:R-:W-:Y:S02]  /*45390*/  IMAD.MOV.U32 R54, RZ, RZ, RZ ;  /* 0x000000ffff367224 */ /* 0x009fe400078e00ff */
[----:B------:R-:W-:-:S07]  /*453a0*/  IMAD.MOV.U32 R56, RZ, RZ, RZ ;  /* 0x000000ffff387224 */ /* 0x000fce00078e00ff */
.L_x_1428:
[----:B------:R-:W-:-:S05]  /*453b0*/  IMAD.IADD R59, R1, 0x1, R54 ;  /* 0x00000001013b7824 */ /* 0x000fca00078e0236 */
[----:B------:R-:W3:Y:S04]  /*453c0*/  LDL.64 R4, [R59+0x28] ;  /* 0x000028003b047983 */ /* 0x000ee80000100a00 */
[----:B------:R-:W4:Y:S01]  /*453d0*/  LDL.64 R6, [R59+0x30] ;  /* 0x000030003b067983 */ /* 0x000f220000100a00 */
[----:B------:R-:W-:Y:S01]  /*453e0*/  IMAD.MOV.U32 R51, RZ, RZ, 0x48 ;  /* 0x00000048ff337424 */ /* 0x000fe200078e00ff */
[C---:B---3--:R-:W-:Y:S02]  /*453f0*/  PRMT R60, R4.reuse, 0x7771, RZ ;  /* 0x00007771043c7816 */ /* 0x048fe400000000ff */
[C---:B------:R-:W-:Y:S02]  /*45400*/  PRMT R58, R4.reuse, 0x7770, RZ ;  /* 0x00007770043a7816 */ /* 0x040fe400000000ff */
[----:B------:R-:W-:Y:S01]  /*45410*/  PRMT R69, R4, 0x7773, RZ ;  /* 0x0000777304457816 */ /* 0x000fe200000000ff */
[--C-:B------:R-:W-:Y:S01]  /*45420*/  IMAD R57, R60, 0xa8, R51.reuse ;  /* 0x000000a83c397824 */ /* 0x100fe200078e0233 */
[----:B----4-:R-:W-:Y:S01]  /*45430*/  PRMT R66, R6, 0x7771, RZ ;  /* 0x0000777106427816 */ /* 0x010fe200000000ff */
[----:B------:R-:W-:Y:S01]  /*45440*/  IMAD R55, R58, 0xa8, R51 ;  /* 0x000000a83a377824 */ /* 0x000fe200078e0233 */
[----:B------:R-:W-:-:S02]  /*45450*/  PRMT R61, R5, 0x7770, RZ ;  /* 0x00007770053d7816 */ /* 0x000fc400000000ff */
[C---:B------:R-:W-:Y:S01]  /*45460*/  LEA R67, R54.reuse, R57, 0x2 ;  /* 0x0000003936437211 */ /* 0x040fe200078e10ff */
[----:B------:R-:W-:Y:S01]  /*45470*/  IMAD R65, R54, 0x4, R55 ;  /* 0x0000000436417824 */ /* 0x000fe200078e0237 */
[----:B------:R-:W-:Y:S01]  /*45480*/  PRMT R57, R4, 0x7772, RZ ;  /* 0x0000777204397816 */ /* 0x000fe200000000ff */
[--C-:B------:R-:W-:Y:S01]  /*45490*/  IMAD R61, R61, 0xa8, R51.reuse ;  /* 0x000000a83d3d7824 */ /* 0x100fe200078e0233 */
[C---:B------:R-:W-:Y:S02]  /*454a0*/  PRMT R55, R5.reuse, 0x7771, RZ ;  /* 0x0000777105377816 */ /* 0x040fe400000000ff */
[----:B------:R-:W0:Y:S01]  /*454b0*/  LDC R67, c[0x3][R67+0x8] ;  /* 0x00c0020043437b82 */ /* 0x000e220000000800 */
[C---:B------:R-:W-:Y:S02]  /*454c0*/  PRMT R59, R5.reuse, 0x7772, RZ ;  /* 0x00007772053b7816 */ /* 0x040fe400000000ff */
[----:B------:R-:W-:Y:S01]  /*454d0*/  PRMT R63, R5, 0x7773, RZ ;  /* 0x00007773053f7816 */ /* 0x000fe200000000ff */
[--C-:B------:R-:W-:Y:S01]  /*454e0*/  IMAD R5, R57, 0xa8, R51.reuse ;  /* 0x000000a839057824 */ /* 0x100fe200078e0233 */
[C---:B------:R-:W-:Y:S01]  /*454f0*/  PRMT R68, R6.reuse, 0x7770, RZ ;  /* 0x0000777006447816 */ /* 0x040fe200000000ff */
[--C-:B------:R-:W-:Y:S01]  /*45500*/  IMAD R57, R69, 0xa8, R51.reuse ;  /* 0x000000a845397824 */ /* 0x100fe200078e0233 */
[C---:B------:R-:W-:Y:S01]  /*45510*/  PRMT R62, R6.reuse, 0x7772, RZ ;  /* 0x00007772063e7816 */ /* 0x040fe200000000ff */
[----:B------:R-:W0:Y:S01]  /*45520*/  LDC R65, c[0x3][R65+0x4] ;  /* 0x00c0010041417b82 */ /* 0x000e220000000800 */
        /* <DEDUP_REMOVED lines=12> */
[----:B------:R-:W-:Y:S02]  /*455f0*/  IMAD R4, R4, 0xa8, R51 ;  /* 0x000000a804047824 */ /* 0x000fe400078e0233 */
[C---:B------:R-:W-:Y:S02]  /*45600*/  IMAD R68, R54.reuse, 0x4, R55 ;  /* 0x0000000436447824 */ /* 0x040fe400078e0237 */
[C---:B------:R-:W-:Y:S02]  /*45610*/  IMAD R64, R54.reuse, 0x4, R63 ;  /* 0x0000000436407824 */ /* 0x040fe400078e023f */
[----:B------:R-:W-:-:S02]  /*45620*/  IMAD R69, R54, 0x4, R69 ;  /* 0x0000000436457824 */ /* 0x000fc400078e0245 */
[----:B------:R-:W-:Y:S02]  /*45630*/  IMAD R63, R54, 0x4, R6 ;  /* 0x00000004363f7824 */ /* 0x000fe400078e0206 */
[----:B------:R-:W3:Y:S08]  /*45640*/  LDC R64, c[0x3][R64+0x24] ;  /* 0x00c0090040407b82 */ /* 0x000ef00000000800 */
[----:B------:R-:W4:Y:S08]  /*45650*/  LDC R6, c[0x3][R69+0x30] ;  /* 0x00c00c0045067b82 */ /* 0x000f300000000800 */
[----:B------:R-:W5:Y:S01]  /*45660*/  LDC R63, c[0x3][R63+0x38] ;  /* 0x00c00e003f3f7b82 */ /* 0x000f620000000800 */
[----:B0-----:R-:W-:Y:S01]  /*45670*/  IADD3 R56, PT, PT, R67, R65, R56 ;  /* 0x0000004143387210 */ /* 0x001fe20007ffe038 */
[----:B------:R-:W-:-:S02]  /*45680*/  IMAD R65, R66, 0xa8, R51 ;  /* 0x000000a842417824 */ /* 0x000fc400078e0233 */
[C---:B------:R-:W-:Y:S02]  /*45690*/  IMAD R66, R54.reuse, 0x4, R5 ;  /* 0x0000000436427824 */ /* 0x040fe400078e0205 */
[----:B------:R-:W-:Y:S02]  /*456a0*/  IMAD R5, R54, 0x4, R57 ;  /* 0x0000000436057824 */ /* 0x000fe400078e0239 */
[--C-:B------:R-:W-:Y:S01]  /*456b0*/  IMAD R67, R62, 0xa8, R51.reuse ;  /* 0x000000a83e437824 */ /* 0x100fe200078e0233 */
[----:B------:R-:W0:Y:S01]  /*456c0*/  LDC R55, c[0x3][R66+0xc] ;  /* 0x00c0030042377b82 */ /* 0x000e220000000800 */
[----:B------:R-:W-:Y:S02]  /*456d0*/  IMAD R51, R60, 0xa8, R51 ;  /* 0x000000a83c337824 */ /* 0x000fe400078e0233 */
[C---:B------:R-:W-:Y:S02]  /*456e0*/  IMAD R60, R54.reuse, 0x4, R61 ;  /* 0x00000004363c7824 */ /* 0x040fe400078e023d */
[C---:B------:R-:W-:Y:S01]  /*456f0*/  IMAD R62, R54.reuse, 0x4, R59 ;  /* 0x00000004363e7824 */ /* 0x040fe200078e023b */
[C---:B------:R-:W-:Y:S01]  /*45700*/  LEA R59, R54.reuse, R65, 0x2 ;  /* 0x00000041363b7211 */ /* 0x040fe200078e10ff */
[C---:B------:R-:W-:Y:S01]  /*45710*/  IMAD R57, R54.reuse, 0x4, R7 ;  /* 0x0000000436397824 */ /* 0x040fe200078e0207 */
[----:B------:R-:W0:Y:S01]  /*45720*/  LDC R5, c[0x3][R5+0x10] ;  /* 0x00c0040005057b82 */ /* 0x000e220000000800 */
[----:B------:R-:W-:-:S02]  /*45730*/  IMAD R61, R54, 0x4, R67 ;  /* 0x00000004363d7824 */ /* 0x000fc400078e0243 */
[C---:B------:R-:W-:Y:S02]  /*45740*/  IMAD R65, R54.reuse, 0x4, R58 ;  /* 0x0000000436417824 */ /* 0x040fe400078e023a */
[C---:B------:R-:W-:Y:S02]  /*45750*/  IMAD R58, R54.reuse, 0x4, R4 ;  /* 0x00000004363a7824 */ /* 0x040fe400078e0204 */
[C---:B------:R-:W-:Y:S01]  /*45760*/  IMAD R51, R54.reuse, 0x4, R51 ;  /* 0x0000000436337824 */ /* 0x040fe200078e0233 */
[----:B------:R-:W1:Y:S01]  /*45770*/  LDC R60, c[0x3][R60+0x14] ;  /* 0x00c005003c3c7b82 */ /* 0x000e620000000800 */
[----:B------:R-:W-:-:S05]  /*45780*/  VIADD R54, R54, 0x10 ;  /* 0x0000001036367836 */ /* 0x000fca0000000000 */
[----:B------:R-:W-:Y:S02]  /*45790*/  ISETP.NE.AND P0, PT, R54, R16, PT ;  /* 0x000000103600720c */ /* 0x000fe40003f05270 */
[----:B------:R-:W1:Y:S08]  /*457a0*/  LDC R7, c[0x3][R68+0x18] ;  /* 0x00c0060044077b82 */ /* 0x000e700000000800 */
[----:B------:R-:W2:Y:S08]  /*457b0*/  LDC R62, c[0x3][R62+0x1c] ;  /* 0x00c007003e3e7b82 */ /* 0x000eb00000000800 */
[----:B------:R-:W2:Y:S08]  /*457c0*/  LDC R57, c[0x3][R57+0x20] ;  /* 0x00c0080039397b82 */ /* 0x000eb00000000800 */
[----:B------:R-:W3:Y:S08]  /*457d0*/  LDC R59, c[0x3][R59+0x28] ;  /* 0x00c00a003b3b7b82 */ /* 0x000ef00000000800 */
[----:B------:R-:W4:Y:S01]  /*457e0*/  LDC R61, c[0x3][R61+0x2c] ;  /* 0x00c00b003d3d7b82 */ /* 0x000f220000000800 */
[----:B0-----:R-:W-:-:S07]  /*457f0*/  IADD3 R5, PT, PT, R5, R55, R56 ;  /* 0x0000003705057210 */ /* 0x001fce0007ffe038 */
[----:B------:R-:W5:Y:S08]  /*45800*/  LDC R4, c[0x3][R65+0x34] ;  /* 0x00c00d0041047b82 */ /* 0x000f700000000800 */
[----:B------:R-:W0:Y:S01]  /*45810*/  LDC R58, c[0x3][R58+0x3c] ;  /* 0x00c00f003a3a7b82 */ /* 0x000e220000000800 */
[----:B-1----:R-:W-:-:S07]  /*45820*/  IADD3 R5, PT, PT, R7, R60, R5 ;  /* 0x0000003c07057210 */ /* 0x002fce0007ffe005 */
[----:B------:R-:W0:Y:S01]  /*45830*/  LDC R51, c[0x3][R51+0x40] ;  /* 0x00c0100033337b82 */ /* 0x000e220000000800 */
[----:B--2---:R-:W-:-:S04]  /*45840*/  IADD3 R5, PT, PT, R57, R62, R5 ;  /* 0x0000003e39057210 */ /* 0x004fc80007ffe005 */
[----:B---3--:R-:W-:-:S04]  /*45850*/  IADD3 R5, PT, PT, R59, R64, R5 ;  /* 0x000000403b057210 */ /* 0x008fc80007ffe005 */
[----:B----4-:R-:W-:-:S04]  /*45860*/  IADD3 R5, PT, PT, R6, R61, R5 ;  /* 0x0000003d06057210 */ /* 0x010fc80007ffe005 */
[----:B-----5:R-:W-:-:S04]  /*45870*/  IADD3 R4, PT, PT, R63, R4, R5 ;  /* 0x000000043f047210 */ /* 0x020fc80007ffe005 */
[----:B0-----:R-:W-:Y:S01]  /*45880*/  IADD3 R56, PT, PT, R51, R58, R4 ;  /* 0x0000003a33387210 */ /* 0x001fe20007ffe004 */
[----:B------:R-:W-:Y:S06]  /*45890*/  @P0 BRA `(.L_x_1428) ;  /* 0xfffffff800c40947 */ /* 0x000fec000383ffff */
[----:B------:R-:W-:Y:S05]  /*458a0*/  BSYNC.RECONVERGENT B5 ;  /* 0x0000000000057941 */ /* 0x000fea0003800200 */
.L_x_1427:
[----:B------:R-:W-:-:S07]  /*458b0*/  MOV R4, R16 ;  /* 0x0000001000047202 */ /* 0x000fce0000000f00 */
.L_x_1426:
[----:B------:R-:W-:-:S13]  /*458c0*/  ISETP.NE.AND P0, PT, R18, RZ, PT ;  /* 0x000000ff1200720c */ /* 0x000fda0003f05270 */
[----:B------:R-:W-:Y:S05]  /*458d0*/  @!P0 BRA `(.L_x_1374) ;  /* 0x0000000400608947 */ /* 0x000fea0003800000 */
[----:B------:R-:W-:Y:S02]  /*458e0*/  ISETP.GE.U32.AND P0, PT, R11, 0x7, PT ;  /* 0x000000070b00780c */ /* 0x000fe40003f06070 */
[----:B------:R-:W-:-:S11]  /*458f0*/  ISETP.NE.AND P2, PT, R17, RZ, PT ;  /* 0x000000ff1100720c */ /* 0x000fd60003f45270 */
[----:B------:R-:W-:Y:S05]  /*45900*/  @!P0 BRA `(.L_x_1429) ;  /* 0x00000000009c8947 */ /* 0x000fea0003800000 */
[----:B------:R-:W-:-:S05]  /*45910*/  IMAD.IADD R64, R1, 0x1, R4 ;  /* 0x0000000101407824 */ /* 0x000fca00078e0204 */
[----:B0--3--:R-:W3:Y:S04]  /*45920*/  LDL.U8 R5, [R64+0x28] ;  /* 0x0000280040057983 */ /* 0x009ee80000100000 */
        /* <DEDUP_REMOVED lines=12> */
[----:B------:R-:W-:Y:S02]  /*459f0*/  IMAD R51, R4, 0x4, R51 ;  /* 0x0000000404337824 */ /* 0x000fe400078e0233 */
[----:B--2---:R-:W-:-:S02]  /*45a00*/  IMAD R57, R57, 0xa8, R65 ;  /* 0x000000a839397824 */ /* 0x004fc400078e0241 */
        /* <DEDUP_REMOVED lines=18> */
[----:B0-----:R-:W-:Y:S01]  /*45b30*/  IADD3 R56, PT, PT, R51, R7, R56 ;  /* 0x0000000733387210 */ /* 0x001fe20007ffe038 */
[----:B------:R-:W-:-:S03]  /*45b40*/  VIADD R4, R4, 0x8 ;  /* 0x0000000804047836 */ /* 0x000fc60000000000 */
[----:B--2---:R-:W-:-:S04]  /*45b50*/  IADD3 R56, PT, PT, R57, R55, R56 ;  /* 0x0000003739387210 */ /* 0x004fc80007ffe038 */
[----:B---3--:R-:W-:-:S04]  /*45b60*/  IADD3 R56, PT, PT, R61, R59, R56 ;  /* 0x0000003b3d387210 */ /* 0x008fc80007ffe038 */
[----:B----4-:R-:W-:-:S07]  /*45b70*/  IADD3 R56, PT, PT, R63, R5, R56 ;  /* 0x000000053f387210 */ /* 0x010fce0007ffe038 */
.L_x_1429:
        /* <DEDUP_REMOVED lines=25> */
.L_x_1430:
        /* <DEDUP_REMOVED lines=21> */
.L_x_1374:
[----:B------:R4:W-:Y:S01]  /*45e60*/  STL [R25], R56 ;  /* 0x0000003819007387 */ /* 0x0009e20000100800 */
[----:B------:R-:W-:Y:S01]  /*45e70*/  BSSY.RECONVERGENT B5, `(.L_x_1431) ;  /* 0x000000e000057945 */ /* 0x000fe20003800200 */
[----:B------:R-:W-:-:S07]  /*45e80*/  IMAD.MOV.U32 R4, RZ, RZ, RZ ;  /* 0x000000ffff047224 */ /* 0x000fce00078e00ff */
.L_x_1433:
[----:B------:R-:W-:Y:S01]  /*45e90*/  ISETP.NE.AND P0, PT, R4, R50, PT ;  /* 0x000000320400720c */ /* 0x000fe20003f05270 */
[----:B------:R-:W-:Y:S02]  /*45ea0*/  IMAD.MOV.U32 R51, RZ, RZ, R4 ;  /* 0x000000ffff337224 */ /* 0x000fe400078e0004 */
[----:B0--3--:R-:W-:-:S10]  /*45eb0*/  IMAD.MOV.U32 R54, RZ, RZ, R50 ;  /* 0x000000ffff367224 */ /* 0x009fd400078e0032 */
[----:B------:R-:W-:Y:S05]  /*45ec0*/  @!P0 BRA `(.L_x_1432) ;  /* 0x0000000000208947 */ /* 0x000fea0003800000 */
[----:B------:R-:W-:-:S05]  /*45ed0*/  IMAD.IADD R7, R1, 0x1, R4 ;  /* 0x0000000101077824 */ /* 0x000fca00078e0204 */
[----:B------:R-:W3:Y:S04]  /*45ee0*/  LDL.U8 R6, [R7] ;  /* 0x0000000007067983 */ /* 0x000ee80000100000 */
[----:B------:R-:W5:Y:S01]  /*45ef0*/  LDL.U8 R5, [R7+0x1] ;  /* 0x0000010007057983 */ /* 0x000f620000100000 */
[----:B------:R-:W-:Y:S01]  /*45f00*/  IADD3 R4, PT, PT, R4, 0x1, RZ ;  /* 0x0000000104047810 */ /* 0x000fe20007ffe0ff */
[----:B---3--:R-:W-:-:S05]  /*45f10*/  VIADD R6, R6, 0x1 ;  /* 0x0000000106067836 */ /* 0x008fca0000000000 */
[----:B-----5:R-:W-:-:S13]  /*45f20*/  ISETP.GE.U32.AND P0, PT, R6, R5, PT ;  /* 0x000000050600720c */ /* 0x020fda0003f06070 */
[----:B------:R-:W-:Y:S05]  /*45f30*/  @P0 BRA `(.L_x_1433) ;  /* 0xfffffffc00d40947 */ /* 0x000fea000383ffff */
[----:B------:R-:W-:-:S07]  /*45f40*/  IMAD.MOV.U32 R54, RZ, RZ, R51 ;  /* 0x000000ffff367224 */ /* 0x000fce00078e0033 */
.L_x_1432:
[----:B------:R-:W-:Y:S05]  /*45f50*/  BSYNC.RECONVERGENT B5 ;  /* 0x0000000000057941 */ /* 0x000fea0003800200 */
.L_x_1431:
[----:B------:R-:W3:Y:S01]  /*45f60*/  LDL.U8 R5, [R1] ;  /* 0x0000000001057983 */ /* 0x000ee20000100000 */
[----:B------:R-:W-:Y:S01]  /*45f70*/  IADD3 R30, P2, PT, R30, 0x4, RZ ;  /* 0x000000041e1e7810 */ /* 0x000fe20007f5e0ff */
[----:B----4-:R-:W-:-:S04]  /*45f80*/  VIADD R25, R25, 0x4 ;  /* 0x0000000419197836 */ /* 0x010fc80000000000 */
[----:B------:R-:W-:Y:S01]  /*45f90*/  IMAD.X R31, RZ, RZ, R31, P2 ;  /* 0x000000ffff1f7224 */ /* 0x000fe200010e061f */
        /* <DEDUP_REMOVED lines=16> */
.L_x_1438:
[C---:B0--3--:R-:W-:Y:S01]  /*460a0*/  IADD3 R4, PT, PT, R51.reuse, 0x4, RZ ;  /* 0x0000000433047810 */ /* 0x049fe20007ffe0ff */
        /* <DEDUP_REMOVED lines=14> */
[----:B------:R-:W-:-:S02]  /*46190*/  PRMT R5, R58, 0x3340, R5 ;  /* 0x000033403a057816 */ /* 0x000fc40000000005 */
[----:B------:R-:W-:Y:S01]  /*461a0*/  PRMT R4, R55, 0x3340, R4 ;  /* 0x0000334037047816 */ /* 0x000fe20000000004 */
[----:B------:R-:W-:Y:S01]  /*461b0*/  VIADD R55, R51, 0xb ;  /* 0x0000000b33377836 */ /* 0x000fe20000000000 */
[----:B------:R-:W-:Y:S02]  /*461c0*/  PRMT R6, R57, 0x3340, R6 ;  /* 0x0000334039067816 */ /* 0x000fe40000000006 */
[----:B------:R-:W-:Y:S01]  /*461d0*/  LOP3.LUT R58, R7, 0xffff, RZ, 0xc0, !PT ;  /* 0x0000ffff073a7812 */ /* 0x000fe200078ec0ff */
[C---:B------:R-:W-:Y:S01]  /*461e0*/  VIADD R7, R51.reuse, 0xf ;  /* 0x0000000f33077836 */ /* 0x040fe20000000000 */
[----:B------:R-:W-:Y:S02]  /*461f0*/  IADD3 R57, PT, PT, R51, 0xc, RZ ;  /* 0x0000000c33397810 */ /* 0x000fe40007ffe0ff */
[----:B------:R-:W-:Y:S02]  /*46200*/  LOP3.LUT R59, R59, 0xffff, RZ, 0xc0, !PT ;  /* 0x0000ffff3b3b7812 */ /* 0x000fe400078ec0ff */
[----:B------:R-:W-:-:S02]  /*46210*/  LOP3.LUT R62, R57, 0xffff, RZ, 0xc0, !PT ;  /* 0x0000ffff393e7812 */ /* 0x000fc400078ec0ff */
        /* <DEDUP_REMOVED lines=9> */
[----:B------:R-:W-:-:S02]  /*462b0*/  LOP3.LUT R59, R59, 0xffff, RZ, 0xc0, !PT ;  /* 0x0000ffff3b3b7812 */ /* 0x000fc400078ec0ff */
[----:B------:R-:W-:Y:S02]  /*462c0*/  LOP3.LUT R58, R58, 0xffff, RZ, 0xc0, !PT ;  /* 0x0000ffff3a3a7812 */ /* 0x000fe400078ec0ff */
[----:B------:R-:W-:Y:S02]  /*462d0*/  LOP3.LUT R60, R57, 0xffff, RZ, 0xc0, !PT ;  /* 0x0000ffff393c7812 */ /* 0x000fe400078ec0ff */
[----:B------:R-:W-:Y:S02]  /*462e0*/  PRMT R58, R58, 0x3340, R59 ;  /* 0x000033403a3a7816 */ /* 0x000fe4000000003b */
[----:B------:R-:W-:Y:S02]  /*462f0*/  PRMT R57, R51, 0x3340, R60 ;  /* 0x0000334033397816 */ /* 0x000fe4000000003c */
[----:B------:R-:W-:Y:S02]  /*46300*/  PRMT R5, R5, 0x5410, R4 ;  /* 0x0000541005057816 */ /* 0x000fe40000000004 */
[----:B------:R-:W-:Y:S01]  /*46310*/  PRMT R6, R6, 0x5410, R55 ;  /* 0x0000541006067816 */ /* 0x000fe20000000037 */
[----:B------:R-:W-:Y:S01]  /*46320*/  IMAD.IADD R55, R1, 0x1, R51 ;  /* 0x0000000101377824 */ /* 0x000fe200078e0233 */
[----:B------:R-:W-:-:S02]  /*46330*/  PRMT R7, R7, 0x5410, R62 ;  /* 0x0000541007077816 */ /* 0x000fc4000000003e */
[----:B------:R-:W-:Y:S02]  /*46340*/  PRMT R4, R57, 0x5410, R58 ;  /* 0x0000541039047816 */ /* 0x000fe4000000003a */
[----:B------:R-:W-:-:S03]  /*46350*/  IADD3 R51, PT, PT, R51, 0x10, RZ ;  /* 0x0000001033337810 */ /* 0x000fc60007ffe0ff */
[----:B------:R3:W-:Y:S01]  /*46360*/  STL.128 [R55], R4 ;  /* 0x0000000437007387 */ /* 0x0007e20000100c00 */
[----:B------:R-:W-:-:S13]  /*46370*/  ISETP.NE.AND P0, PT, R51, R56, PT ;  /* 0x000000383300720c */ /* 0x000fda0003f05270 */
[----:B------:R-:W-:Y:S05]  /*46380*/  @P0 BRA `(.L_x_1438) ;  /* 0xfffffffc00440947 */ /* 0x000fea000383ffff */
.L_x_1437:
[----:B------:R-:W-:Y:S05]  /*46390*/  BSYNC.RECONVERGENT B6 ;  /* 0x0000000000067941 */ /* 0x000fea0003800200 */
.L_x_1436:
        /* <DEDUP_REMOVED lines=8> */
[C---:B0--3--:R-:W-:Y:S02]  /*46420*/  VIADD R4, R56.reuse, 0x1 ;  /* 0x0000000138047836 */ /* 0x049fe40000000000 */
        /* <DEDUP_REMOVED lines=14> */
.L_x_1440:
[----:B------:R-:W-:Y:S05]  /*46510*/  BSYNC.RECONVERGENT B6 ;  /* 0x0000000000067941 */ /* 0x000fea0003800200 */
.L_x_1439:
[----:B------:R-:W-:-:S13]  /*46520*/  ISETP.NE.AND P0, PT, R59, RZ, PT ;  /* 0x000000ff3b00720c */ /* 0x000fda0003f05270 */
[----:B------:R-:W-:Y:S05]  /*46530*/  @!P0 BRA `(.L_x_1435) ;  /* 0x0000000000688947 */ /* 0x000fea0003800000 */
[----:B------:R-:W-:Y:S01]  /*46540*/  ISETP.GE.U32.AND P0, PT, R59, 0x4, PT ;  /* 0x000000043b00780c */ /* 0x000fe20003f06070 */
[----:B------:R-:W-:Y:S01]  /*46550*/  BSSY.RECONVERGENT B6, `(.L_x_1441) ;  /* 0x000000c000067945 */ /* 0x000fe20003800200 */
[----:B---34-:R-:W-:-:S11]  /*46560*/  LOP3.LUT R7, R54, 0x3, RZ, 0xc0, !PT ;  /* 0x0000000336077812 */ /* 0x018fd600078ec0ff */
        /* <DEDUP_REMOVED lines=10> */
.L_x_1442:
[----:B------:R-:W-:Y:S05]  /*46610*/  BSYNC.RECONVERGENT B6 ;  /* 0x0000000000067941 */ /* 0x000fea0003800200 */
.L_x_1441:
[----:B------:R-:W-:-:S13]  /*46620*/  ISETP.NE.AND P0, PT, R7, RZ, PT ;  /* 0x000000ff0700720c */ /* 0x000fda0003f05270 */
[----:B------:R-:W-:Y:S05]  /*46630*/  @!P0 BRA `(.L_x_1435) ;  /* 0x0000000000288947 */ /* 0x000fea0003800000 */
[----:B0--3--:R-:W-:Y:S01]  /*46640*/  IMAD.IADD R5, R1, 0x1, R56 ;  /* 0x0000000101057824 */ /* 0x009fe200078e0238 */
[----:B------:R-:W-:-:S04]  /*46650*/  ISETP.NE.AND P0, PT, R7, 0x1, PT ;  /* 0x000000010700780c */ /* 0x000fc80003f05270 */
[----:B------:R0:W-:Y:S09]  /*46660*/  STL.U8 [R5], R56 ;  /* 0x0000003805007387 */ /* 0x0001f20000100000 */
[----:B------:R-:W-:Y:S05]  /*46670*/  @!P0 BRA `(.L_x_1435) ;  /* 0x0000000000188947 */ /* 0x000fea0003800000 */
[----:B------:R-:W-:Y:S02]  /*46680*/  IADD3 R4, PT, PT, R56, 0x1, RZ ;  /* 0x0000000138047810 */ /* 0x000fe40007ffe0ff */
[----:B------:R-:W-:-:S03]  /*46690*/  ISETP.NE.AND P0, PT, R7, 0x2, PT ;  /* 0x000000020700780c */ /* 0x000fc60003f05270 */
[----:B------:R3:W-:Y:S10]  /*466a0*/  STL.U8 [R5+0x1], R4 ;  /* 0x0000010405007387 */ /* 0x0007f40000100000 */
[----:B---3--:R-:W-:Y:S05]  /*466b0*/  @!P0 BRA `(.L_x_1435) ;  /* 0x0000000000088947 */ /* 0x008fea0003800000 */
[----:B0-----:R-:W-:-:S05]  /*466c0*/  VIADD R56, R56, 0x2 ;  /* 0x0000000238387836 */ /* 0x001fca0000000000 */
[----:B------:R0:W-:Y:S02]  /*466d0*/  STL.U8 [R5+0x2], R56 ;  /* 0x0000023805007387 */ /* 0x0001e40000100000 */
.L_x_1435:
[----:B------:R-:W-:Y:S05]  /*466e0*/  BSYNC.RECONVERGENT B5 ;  /* 0x0000000000057941 */ /* 0x000fea0003800200 */
.L_x_1434:
[----:B------:R-:W-:Y:S05]  /*466f0*/  BRA `(.L_x_1443) ;  /* 0xffffffd800bc7947 */ /* 0x000fea000383ffff */
.L_x_1373:
[----:B------:R-:W-:Y:S01]  /*46700*/  ISETP.GE.AND P0, PT, R53, 0x1, PT ;  /* 0x000000013500780c */ /* 0x000fe20003f06270 */
[----:B------:R-:W-:-:S12]  /*46710*/  IMAD.MOV.U32 R50, RZ, RZ, RZ ;  /* 0x000000ffff327224 */ /* 0x000fd800078e00ff */
[----:B------:R0:W-:Y:S01]  /*46720*/  @P0 STL.U8 [R1+0x14], RZ ;  /* 0x000014ff01000387 */ /* 0x0001e20000100000 */
[----:B------:R-:W-:-:S13]  /*46730*/  ISETP.GT.AND P0, PT, R7, RZ, PT ;  /* 0x000000ff0700720c */ /* 0x000fda0003f04270 */
[----:B0-----:R-:W-:Y:S05]  /*46740*/  @!P0 BRA `(.L_x_1444) ;  /* 0x0000000c00988947 */ /* 0x001fea0003800000 */
[----:B------:R-:W-:Y:S01]  /*46750*/  ISETP.GE.AND P0, PT, R7, 0x4, PT ;  /* 0x000000040700780c */ /* 0x000fe20003f06270 */
[----:B------:R-:W-:-:S12]  /*46760*/  IMAD.MOV.U32 R4, RZ, RZ, RZ ;  /* 0x000000ffff047224 */ /* 0x000fd800078e00ff */
[----:B------:R-:W-:Y:S05]  /*46770*/  @!P0 BRA `(.L_x_1445) ;  /* 0x0000000000748947 */ /* 0x000fea0003800000 */
[----:B------:R-:W-:Y:S01]  /*46780*/  BSSY.RECONVERGENT B5, `(.L_x_1446) ;  /* 0x000001b000057945 */ /* 0x000fe20003800200 */
[----:B------:R-:W-:-:S07]  /*46790*/  IMAD.MOV.U32 R4, RZ, RZ, RZ ;  /* 0x000000ffff047224 */ /* 0x000fce00078e00ff */
.L_x_1447:
[----:B0-----:R-:W-:-:S05]  /*467a0*/  IMAD.IADD R56, R1, 0x1, R4 ;  /* 0x0000000101387824 */ /* 0x001fca00078e0204 */
        /* <DEDUP_REMOVED lines=24> */
[----:B------:R-:W-:Y:S05]  /*46930*/  BSYNC.RECONVERGENT B5 ;  /* 0x0000000000057941 */ /* 0x000fea0003800200 */
.L_x_1446:
[----:B------:R-:W-:-:S07]  /*46940*/  IMAD.MOV.U32 R4, RZ, RZ, R12 ;  /* 0x000000ffff047224 */ /* 0x000fce00078e000c */
.L_x_1445:
[----:B------:R-:W-:-:S13]  /*46950*/  ISETP.NE.AND P0, PT, R13, RZ, PT ;  /* 0x000000ff0d00720c */ /* 0x000fda0003f05270 */
[----:B------:R-:W-:Y:S05]  /*46960*/  @!P0 BRA `(.L_x_1448) ;  /* 0x0000000000448947 */ /* 0x000fea0003800000 */
[----:B0-----:R-:W-:-:S05]  /*46970*/  IMAD.IADD R5, R1, 0x1, R4 ;  /* 0x0000000101057824 */ /* 0x001fca00078e0204 */
        /* <DEDUP_REMOVED lines=16> */
.L_x_1448:
[----:B0--34-:R-:W-:Y:S01]  /*46a80*/  IADD3 R4, PT, PT, R27, -0x1, RZ ;  /* 0xffffffff1b047810 */ /* 0x019fe20007ffe0ff */
[----:B------:R-:W-:-:S03]  /*46a90*/  IMAD.MOV.U32 R50, RZ, RZ, RZ ;  /* 0x000000ffff327224 */ /* 0x000fc600078e00ff */
[----:B------:R-:W-:Y:S01]  /*46aa0*/  ISETP.GE.U32.AND P0, PT, R4, 0xf, PT ;  /* 0x0000000f0400780c */ /* 0x000fe20003f06070 */
[----:B------:R-:W-:-:S12]  /*46ab0*/  IMAD.MOV.U32 R4, RZ, RZ, RZ ;  /* 0x000000ffff047224 */ /* 0x000fd800078e00ff */
[----:B------:R-:W-:Y:S05]  /*46ac0*/  @!P0 BRA `(.L_x_1449) ;  /* 0x0000000400508947 */ /* 0x000fea0003800000 */
[----:B------:R-:W-:Y:S01]  /*46ad0*/  BSSY.RECONVERGENT B5, `(.L_x_1450) ;  /* 0x0000052000057945 */ /* 0x000fe20003800200 */
[----:B------:R-:W-:Y:S02]  /*46ae0*/  IMAD.MOV.U32 R52, RZ, RZ, RZ ;  /* 0x000000ffff347224 */ /* 0x000fe400078e00ff */
[----:B------:R-:W-:-:S07]  /*46af0*/  IMAD.MOV.U32 R50, RZ, RZ, RZ ;  /* 0x000000ffff327224 */ /* 0x000fce00078e00ff */
.L_x_1451:
[----:B------:R-:W-:-:S05]  /*46b00*/  IMAD.IADD R54, R1, 0x1, R52 ;  /* 0x0000000101367824 */ /* 0x000fca00078e0234 */
[----:B------:R-:W3:Y:S04]  /*46b10*/  LDL.64 R4, [R54+0x28] ;  /* 0x0000280036047983 */ /* 0x000ee80000100a00 */
[----:B------:R-:W4:Y:S01]  /*46b20*/  LDL.64 R6, [R54+0x30] ;  /* 0x0000300036067983 */ /* 0x000f220000100a00 */
[C---:B---3--:R-:W-:Y:S02]  /*46b30*/  PRMT R61, R4.reuse, 0x7770, RZ ;  /* 0x00007770043d7816 */ /* 0x048fe400000000ff */
        /* <DEDUP_REMOVED lines=11> */
[C---:B----4-:R-:W-:Y:S01]  /*46bf0*/  PRMT R55, R6.reuse, 0x7770, RZ ;  /* 0x0000777006377816 */ /* 0x050fe200000000ff */
        /* <DEDUP_REMOVED lines=39> */
[----:B------:R-:W4:Y:S08]  /*46e70*/  LDC R62, c[0x3][R62+0x14] ;  /* 0x00c005003e3e7b82 */ /* 0x000f300000000800 */
[----:B------:R5:W4:Y:S08]  /*46e80*/  LDC R51, c[0x3][R63+0x18] ;  /* 0x00c006003f337b82 */ /* 0x000b300000000800 */
[----:B------:R-:W1:Y:S01]  /*46e90*/  LDC R58, c[0x3][R65+0x1c] ;  /* 0x00c00700413a7b82 */ /* 0x000e620000000800 */
[----:B-----5:R-:W-:-:S02]  /*46ea0*/  IMAD R63, R52, 0x4, R6 ;  /* 0x00000004343f7824 */ /* 0x020fc400078e0206 */
[----:B------:R-:W-:-:S05]  /*46eb0*/  VIADD R52, R52, 0x10 ;  /* 0x0000001034347836 */ /* 0x000fca0000000000 */
[----:B------:R-:W1:Y:S01]  /*46ec0*/  LDC R55, c[0x3][R66+0x20] ;  /* 0x00c0080042377b82 */ /* 0x000e620000000800 */
[----:B0-----:R-:W-:Y:S02]  /*46ed0*/  IADD3 R4, PT, PT, R7, R4, R50 ;  /* 0x0000000407047210 */ /* 0x001fe40007ffe032 */
[----:B------:R-:W-:-:S05]  /*46ee0*/  ISETP.NE.AND P0, PT, R52, R16, PT ;  /* 0x000000103400720c */ /* 0x000fca0003f05270 */
[----:B------:R-:W0:Y:S08]  /*46ef0*/  LDC R57, c[0x3][R57+0x24] ;  /* 0x00c0090039397b82 */ /* 0x000e300000000800 */
[----:B------:R-:W0:Y:S01]  /*46f00*/  LDC R54, c[0x3][R68+0x28] ;  /* 0x00c00a0044367b82 */ /* 0x000e220000000800 */
[----:B---3--:R-:W-:-:S07]  /*46f10*/  IADD3 R4, PT, PT, R53, R60, R4 ;  /* 0x0000003c35047210 */ /* 0x008fce0007ffe004 */
[----:B------:R-:W3:Y:S08]  /*46f20*/  LDC R59, c[0x3][R59+0x2c] ;  /* 0x00c00b003b3b7b82 */ /* 0x000ef00000000800 */
[----:B------:R5:W3:Y:S01]  /*46f30*/  LDC R6, c[0x3][R56+0x30] ;  /* 0x00c00c0038067b82 */ /* 0x000ae20000000800 */
[----:B----4-:R-:W-:-:S07]  /*46f40*/  IADD3 R4, PT, PT, R51, R62, R4 ;  /* 0x0000003e33047210 */ /* 0x010fce0007ffe004 */
[----:B------:R-:W4:Y:S08]  /*46f50*/  LDC R5, c[0x3][R63+0x34] ;  /* 0x00c00d003f057b82 */ /* 0x000f300000000800 */
[----:B------:R-:W4:Y:S01]  /*46f60*/  LDC R64, c[0x3][R64+0x38] ;  /* 0x00c00e0040407b82 */ /* 0x000f220000000800 */
[----:B-1----:R-:W-:-:S07]  /*46f70*/  IADD3 R4, PT, PT, R55, R58, R4 ;  /* 0x0000003a37047210 */ /* 0x002fce0007ffe004 */
[----:B------:R-:W1:Y:S08]  /*46f80*/  LDC R61, c[0x3][R69+0x3c] ;  /* 0x00c00f00453d7b82 */ /* 0x000e700000000800 */
[----:B-----5:R-:W1:Y:S01]  /*46f90*/  LDC R56, c[0x3][R67+0x40] ;  /* 0x00c0100043387b82 */ /* 0x020e620000000800 */
[----:B0-----:R-:W-:-:S04]  /*46fa0*/  IADD3 R4, PT, PT, R54, R57, R4 ;  /* 0x0000003936047210 */ /* 0x001fc80007ffe004 */
[----:B---3--:R-:W-:-:S04]  /*46fb0*/  IADD3 R4, PT, PT, R6, R59, R4 ;  /* 0x0000003b06047210 */ /* 0x008fc80007ffe004 */
[----:B----4-:R-:W-:-:S04]  /*46fc0*/  IADD3 R4, PT, PT, R64, R5, R4 ;  /* 0x0000000540047210 */ /* 0x010fc80007ffe004 */
[----:B-1----:R-:W-:Y:S01]  /*46fd0*/  IADD3 R50, PT, PT, R56, R61, R4 ;  /* 0x0000003d38327210 */ /* 0x002fe20007ffe004 */
[----:B------:R-:W-:Y:S06]  /*46fe0*/  @P0 BRA `(.L_x_1451) ;  /* 0xfffffff800c40947 */ /* 0x000fec000383ffff */
[----:B------:R-:W-:Y:S05]  /*46ff0*/  BSYNC.RECONVERGENT B5 ;  /* 0x0000000000057941 */ /* 0x000fea0003800200 */
.L_x_1450:
[----:B------:R-:W-:-:S07]  /*47000*/  MOV R4, R16 ;  /* 0x0000001000047202 */ /* 0x000fce0000000f00 */
.L_x_1449:
        /* <DEDUP_REMOVED lines=44> */
.L_x_1452:
        /* <DEDUP_REMOVED lines=25> */
.L_x_1453:
[----:B------:R-:W-:Y:S05]  /*47460*/  @!P2 BRA `(.L_x_1444) ;  /* 0x000000000050a947 */ /* 0x000fea0003800000 */
[----:B------:R-:W-:-:S05]  /*47470*/  IMAD.IADD R51, R1, 0x1, R4 ;  /* 0x0000000101337824 */ /* 0x000fca00078e0204 */
        /* <DEDUP_REMOVED lines=19> */
.L_x_1444:
[----:B------:R-:W-:Y:S01]  /*475b0*/  IADD3 R30, P0, PT, R30, 0x4, RZ ;  /* 0x000000041e1e7810 */ /* 0x000fe20007f1e0ff */
[----:B------:R0:W-:Y:S04]  /*475c0*/  STL [R25], R50 ;  /* 0x0000003219007387 */ /* 0x0001e80000100800 */
[----:B------:R-:W-:Y:S02]  /*475d0*/  IMAD.X R31, RZ, RZ, R31, P0 ;  /* 0x000000ffff1f7224 */ /* 0x000fe400000e061f */
[----:B0-----:R-:W-:-:S07]  /*475e0*/  VIADD R25, R25, 0x4 ;  /* 0x0000000419197836 */ /* 0x001fce0000000000 */
.L_x_1331:
[----:B------:R-:W-:Y:S05]  /*475f0*/  BSYNC.RECONVERGENT B3 ;  /* 0x0000000000037941 */ /* 0x000fea0003800200 */
.L_x_1243:
[C---:B------:R-:W-:Y:S01]  /*47600*/  ISETP.NE.AND P0, PT, R40.reuse, R37, PT ;  /* 0x000000252800720c */ /* 0x040fe20003f05270 */
[----:B------:R-:W-:Y:S01]  /*47610*/  VIADD R39, R39, 0xffffffff ;  /* 0xffffffff27277836 */ /* 0x000fe20000000000 */
[----:B------:R-:W-:Y:S01]  /*47620*/  IADD3 R40, PT, PT, R40, 0x1, RZ ;  /* 0x0000000128287810 */ /* 0x000fe20007ffe0ff */
[----:B------:R-:W-:Y:S02]  /*47630*/  VIADD R41, R41, 0x1 ;  /* 0x0000000129297836 */ /* 0x000fe40000000000 */
[----:B------:R-:W-:Y:S02]  /*47640*/  VIADD R42, R42, 0x1 ;  /* 0x000000012a2a7836 */ /* 0x000fe40000000000 */
[----:B------:R-:W-:-:S06]  /*47650*/  VIADD R43, R43, 0x1 ;  /* 0x000000012b2b7836 */ /* 0x000fcc0000000000 */
[----:B------:R-:W-:Y:S05]  /*47660*/  @P0 BRA `(.L_x_1454) ;  /* 0xffffff6c00e00947 */ /* 0x000fea000383ffff */
[----:B------:R-:W-:Y:S05]  /*47670*/  BSYNC.RECONVERGENT B4 ;  /* 0x0000000000047941 */ /* 0x000fea0003800200 */
.L_x_1233:
[----:B------:R-:W0:Y:S01]  /*47680*/  LDC R4, c[0x3][0x1b3c] ;  /* 0x00c6cf00ff047b82 */ /* 0x000e220000000800 */
[----:B------:R-:W-:Y:S01]  /*47690*/  IMAD.MOV.U32 R5, RZ, RZ, 0x48 ;  /* 0x00000048ff057424 */ /* 0x000fe200078e00ff */
[----:B------:R-:W-:Y:S01]  /*476a0*/  UIADD3 UR4, UP0, UPT, UR6, 0x2050, URZ ;  /* 0x0000205006047890 */ /* 0x000fe2000ff1e0ff */
[----:B------:R-:W-:Y:S02]  /*476b0*/  BSSY.RECONVERGENT B3, `(.L_x_1455) ;  /* 0x000004d000037945 */ /* 0x000fe40003800200 */
[----:B------:R-:W-:Y:S01]  /*476c0*/  IMAD R5, R28, 0xa8, R5 ;  /* 0x000000a81c057824 */ /* 0x000fe200078e0205 */
[----:B------:R-:W-:Y:S02]  /*476d0*/  UIADD3.X UR5, UPT, UPT, URZ, UR7, URZ, UP0, !UPT ;  /* 0x00000007ff057290 */ /* 0x000fe400087fe4ff */
[----:B------:R-:W-:-:S04]  /*476e0*/  IADD3 R30, P0, PT, R30, -UR4, RZ ;  /* 0x800000041e1e7c10 */ /* 0x000fc8000ff1e0ff */
[----:B------:R-:W-:-:S04]  /*476f0*/  IADD3.X R31, PT, PT, R31, ~UR5, RZ, P0, !PT ;  /* 0x800000051f1f7c10 */ /* 0x000fc800087fe4ff */
[----:B------:R-:W-:-:S04]  /*47700*/  SHF.R.U64 R42, R30, 0x2, R31 ;  /* 0x000000021e2a7819 */ /* 0x000fc8000000121f */
[----:B------:R-:W-:Y:S01]  /*47710*/  ISETP.GT.AND P0, PT, R42, 0x1, PT ;  /* 0x000000012a00780c */ /* 0x000fe20003f04270 */
[----:B0-----:R-:W-:-:S04]  /*47720*/  IMAD R4, R4, 0x4, R5 ;  /* 0x0000000404047824 */ /* 0x001fc800078e0205 */
[----:B------:R-:W0:Y:S02]  /*47730*/  LDC R38, c[0x3][R4] ;  /* 0x00c0000004267b82 */ /* 0x000e240000000800 */
[----:B0-----:R0:W-:Y:S06]  /*47740*/  STL [R25], R38 ;  /* 0x0000002619007387 */ /* 0x0011ec0000100800 */
[----:B------:R-:W-:Y:S05]  /*47750*/  @!P0 BRA `(.L_x_1456) ;  /* 0x0000000400088947 */ /* 0x000fea0003800000 */
[C---:B------:R-:W-:Y:S02]  /*47760*/  VIADD R50, R42.reuse, 0xffffffff ;  /* 0xffffffff2a327836 */ /* 0x040fe40000000000 */
[----:B------:R-:W-:Y:S02]  /*47770*/  VIADD R52, R42, 0xfffffffe ;  /* 0xfffffffe2a347836 */ /* 0x000fe40000000000 */
[----:B------:R-:W-:Y:S02]  /*47780*/  IMAD.MOV.U32 R39, RZ, RZ, RZ ;  /* 0x000000ffff277224 */ /* 0x000fe400078e00ff */
[----:B------:R-:W-:-:S07]  /*47790*/  IMAD.MOV.U32 R40, RZ, RZ, R50 ;  /* 0x000000ffff287224 */ /* 0x000fce00078e0032 */
.L_x_1462:
[----:B------:R-:W-:Y:S01]  /*477a0*/  IADD3 R4, PT, PT, R39, -R42, RZ ;  /* 0x8000002a27047210 */ /* 0x000fe20007ffe0ff */
[----:B------:R-:W-:Y:S03]  /*477b0*/  BSSY.RECONVERGENT B4, `(.L_x_1457) ;  /* 0x0000038000047945 */ /* 0x000fe60003800200 */
[----:B------:R-:W-:-:S13]  /*477c0*/  ISETP.GE.AND P0, PT, R4, -0x1, PT ;  /* 0xffffffff0400780c */ /* 0x000fda0003f06270 */
[----:B---34-:R-:W-:Y:S05]  /*477d0*/  @P0 BRA `(.L_x_1458) ;  /* 0x0000000000d40947 */ /* 0x018fea0003800000 */
        /* <DEDUP_REMOVED lines=9> */
[----:B0-----:R-:W-:-:S07]  /*47870*/  IMAD.MOV.U32 R25, RZ, RZ, RZ ;  /* 0x000000ffff197224 */ /* 0x001fce00078e00ff */
.L_x_1461:
[----:B------:R-:W-:-:S05]  /*47880*/  LEA R31, R25, UR24, 0x2 ;  /* 0x00000018191f7c11 */ /* 0x000fca000f8e10ff */
[----:B------:R-:W4:Y:S04]  /*47890*/  LDL R4, [R31+0x4] ;  /* 0x000004001f047983 */ /* 0x000f280000100800 */
[----:B-----5:R-:W2:Y:S04]  /*478a0*/  LDL R7, [R31+0x8] ;  /* 0x000008001f077983 */ /* 0x020ea80000100800 */
[----:B------:R-:W3:Y:S01]  /*478b0*/  LDL R6, [R31+0xc] ;  /* 0x00000c001f067983 */ /* 0x000ee20000100800 */
[----:B----4-:R-:W-:-:S13]  /*478c0*/  ISETP.GT.U32.AND P2, PT, R5, R4, PT ;  /* 0x000000040500720c */ /* 0x010fda0003f44070 */
[----:B------:R0:W-:Y:S02]  /*478d0*/  @P2 STL.64 [R31], R4 ;  /* 0x000000041f002387 */ /* 0x0001e40000100a00 */
[----:B0-----:R-:W-:Y:S02]  /*478e0*/  @P2 IMAD.MOV.U32 R4, RZ, RZ, R5 ;  /* 0x000000ffff042224 */ /* 0x001fe400078e0005 */
[----:B------:R-:W4:Y:S01]  /*478f0*/  LDL R5, [R31+0x10] ;  /* 0x000010001f057983 */ /* 0x000f220000100800 */
[----:B------:R-:W-:Y:S02]  /*47900*/  VIADD R25, R25, 0x4 ;  /* 0x0000000419197836 */ /* 0x000fe40000000000 */
[----:B--2---:R-:W-:-:S13]  /*47910*/  ISETP.GT.U32.AND P2, PT, R4, R7, PT ;  /* 0x000000070400720c */ /* 0x004fda0003f44070 */
[----:B------:R0:W-:Y:S04]  /*47920*/  @P2 STL [R31+0x4], R7 ;  /* 0x000004071f002387 */ /* 0x0001e80000100800 */
[----:B------:R-:W-:Y:S01]  /*47930*/  @P2 STL [R31+0x8], R4 ;  /* 0x000008041f002387 */ /* 0x000fe20000100800 */
[----:B0-----:R-:W-:-:S05]  /*47940*/  @P2 IMAD.MOV.U32 R7, RZ, RZ, R4 ;  /* 0x000000ffff072224 */ /* 0x001fca00078e0004 */
[----:B---3--:R-:W-:-:S13]  /*47950*/  ISETP.GT.U32.AND P3, PT, R7, R6, PT ;  /* 0x000000060700720c */ /* 0x008fda0003f64070 */
[----:B------:R0:W-:Y:S02]  /*47960*/  @P3 STL.64 [R31+0x8], R6 ;  /* 0x000008061f003387 */ /* 0x0001e40000100a00 */
[----:B0-----:R-:W-:Y:S01]  /*47970*/  @P3 IMAD.MOV.U32 R6, RZ, RZ, R7 ;  /* 0x000000ffff063224 */ /* 0x001fe200078e0007 */
[----:B------:R-:W-:-:S04]  /*47980*/  ISETP.NE.AND P3, PT, R25, R30, PT ;  /* 0x0000001e1900720c */ /* 0x000fc80003f65270 */
[----:B----4-:R-:W-:-:S13]  /*47990*/  ISETP.GT.U32.AND P2, PT, R6, R5, PT ;  /* 0x000000050600720c */ /* 0x010fda0003f44070 */
[----:B------:R-:W-:Y:S04]  /*479a0*/  @P2 STL [R31+0x10], R6 ;  /* 0x000010061f002387 */ /* 0x000fe80000100800 */
[----:B------:R0:W-:Y:S02]  /*479b0*/  @P2 STL [R31+0xc], R5 ;  /* 0x00000c051f002387 */ /* 0x0001e40000100800 */
[----:B0-----:R-:W-:Y:S01]  /*479c0*/  @P2 MOV R5, R6 ;  /* 0x0000000600052202 */ /* 0x001fe20000000f00 */
[----:B------:R-:W-:Y:S06]  /*479d0*/  @P3 BRA `(.L_x_1461) ;  /* 0xfffffffc00a83947 */ /* 0x000fec000383ffff */
.L_x_1460:
[----:B------:R-:W-:Y:S05]  /*479e0*/  BSYNC.RECONVERGENT B5 ;  /* 0x0000000000057941 */ /* 0x000fea0003800200 */
.L_x_1459:
[----:B------:R-:W-:Y:S05]  /*479f0*/  @!P0 BRA `(.L_x_1458) ;  /* 0x00000000004c8947 */ /* 0x000fea0003800000 */
[----:B------:R-:W-:-:S05]  /*47a00*/  LEA R30, R30, UR24, 0x2 ;  /* 0x000000181e1e7c11 */ /* 0x000fca000f8e10ff */
[----:B------:R-:W3:Y:S01]  /*47a10*/  LDL.64 R4, [R30] ;  /* 0x000000001e047983 */ /* 0x000ee20000100a00 */
[----:B------:R-:W-:Y:S02]  /*47a20*/  ISETP.NE.AND P2, PT, R41, 0x1, PT ;  /* 0x000000012900780c */ /* 0x000fe40003f45270 */
[----:B---3--:R-:W-:Y:S01]  /*47a30*/  ISETP.GT.U32.AND P0, PT, R4, R5, PT ;  /* 0x000000050400720c */ /* 0x008fe20003f04070 */
[----:B-----5:R-:W-:Y:S02]  /*47a40*/  IMAD.MOV.U32 R6, RZ, RZ, R5 ;  /* 0x000000ffff067224 */ /* 0x020fe400078e0005 */
[----:B------:R-:W-:-:S10]  /*47a50*/  IMAD.MOV.U32 R7, RZ, RZ, R4 ;  /* 0x000000ffff077224 */ /* 0x000fd400078e0004 */
        /* <DEDUP_REMOVED lines=13> */
.L_x_1458:
[----:B------:R-:W-:Y:S05]  /*47b30*/  BSYNC.RECONVERGENT B4 ;  /* 0x0000000000047941 */ /* 0x000fea0003800200 */
.L_x_1457:
[----:B------:R-:W-:Y:S02]  /*47b40*/  VIADD R39, R39, 0x1 ;  /* 0x0000000127277836 */ /* 0x000fe40000000000 */
[----:B------:R-:W-:-:S03]  /*47b50*/  VIADD R40, R40, 0xffffffff ;  /* 0xffffffff28287836 */ /* 0x000fc60000000000 */
[----:B------:R-:W-:-:S13]  /*47b60*/  ISETP.NE.AND P0, PT, R39, R50, PT ;  /* 0x000000322700720c */ /* 0x000fda0003f05270 */
[----:B------:R-:W-:Y:S05]  /*47b70*/  @P0 BRA `(.L_x_1462) ;  /* 0xfffffffc00080947 */ /* 0x000fea000383ffff */
.L_x_1456:
[----:B------:R-:W-:Y:S05]  /*47b80*/  BSYNC.RECONVERGENT B3 ;  /* 0x0000000000037941 */ /* 0x000fea0003800200 */
.L_x_1455:
[----:B------:R-:W2:Y:S01]  /*47b90*/  LDL R5, [R1+0x2050] ;  /* 0x0020500001057983 */ /* 0x000ea20000100800 */
[----:B------:R-:W-:Y:S01]  /*47ba0*/  BSSY.RECONVERGENT B3, `(.L_x_1463) ;  /* 0x000000e000037945 */ /* 0x000fe20003800200 */
[----:B--2---:R-:W-:-:S13]  /*47bb0*/  ISETP.NE.AND P0, PT, R5, R38, PT ;  /* 0x000000260500720c */ /* 0x004fda0003f05270 */
[----:B------:R-:W-:Y:S05]  /*47bc0*/  @!P0 BRA `(.L_x_1464) ;  /* 0x00000000002c8947 */ /* 0x000fea0003800000 */
[----:B---345:R-:W-:Y:S02]  /*47bd0*/  HFMA2 R6, -RZ, RZ, 0, 0 ;  /* 0x00000000ff067431 */ /* 0x038fe400000001ff */
[----:B------:R-:W-:-:S07]  /*47be0*/  IMAD.MOV.U32 R7, RZ, RZ, R5 ;  /* 0x000000ffff077224 */ /* 0x000fce00078e0005 */
.L_x_1465:
[----:B------:R-:W-:Y:S01]  /*47bf0*/  IMAD.WIDE.U32 R4, R7, 0x2, R46 ;  /* 0x0000000207047825 */ /* 0x000fe200078e002e */
[----:B------:R-:W-:-:S04]  /*47c00*/  LEA R7, R6, UR24, 0x2 ;  /* 0x0000001806077c11 */ /* 0x000fc8000f8e10ff */
[----:B0-----:R-:W2:Y:S04]  /*47c10*/  LDG.E.U16 R25, desc[UR18][R4.64] ;  /* 0x0000001204197981 */ /* 0x001ea8000c1e1500 */
[----:B------:R-:W3:Y:S01]  /*47c20*/  LDL R7, [R7+0x4] ;  /* 0x0000040007077983 */ /* 0x000ee20000100800 */
[----:B------:R-:W-:Y:S02]  /*47c30*/  VIADD R6, R6, 0x1 ;  /* 0x0000000106067836 */ /* 0x000fe40000000000 */
[----:B--2---:R-:W-:Y:S01]  /*47c40*/  VIADD R25, R25, 0xffffffff ;  /* 0xffffffff19197836 */ /* 0x004fe20000000000 */
[----:B---3--:R-:W-:-:S04]  /*47c50*/  ISETP.NE.AND P0, PT, R7, R38, PT ;  /* 0x000000260700720c */ /* 0x008fc80003f05270 */
[----:B------:R2:W-:Y:S09]  /*47c60*/  STG.E.U16 desc[UR18][R4.64], R25 ;  /* 0x0000001904007986 */ /* 0x0005f2000c101512 */
[----:B--2---:R-:W-:Y:S05]  /*47c70*/  @P0 BRA `(.L_x_1465) ;  /* 0xfffffffc00dc0947 */ /* 0x004fea000383ffff */
.L_x_1464:
[----:B------:R-:W-:Y:S05]  /*47c80*/  BSYNC.RECONVERGENT B3 ;  /* 0x0000000000037941 */ /* 0x000fea0003800200 */
.L_x_1463:
[----:B------:R-:W2:Y:S01]  /*47c90*/  LDCU UR4, c[0x3][0x1b30] ;  /* 0x00c36600ff0477ac */ /* 0x000ea20008000800 */
[----:B------:R-:W-:Y:S01]  /*47ca0*/  BSSY.RECONVERGENT B3, `(.L_x_1466) ;  /* 0x00000a5000037945 */ /* 0x000fe20003800200 */
[----:B--2---:R-:W-:-:S09]  /*47cb0*/  UISETP.GT.AND UP0, UPT, UR4, URZ, UPT ;  /* 0x000000ff0400728c */ /* 0x004fd2000bf04270 */
[----:B------:R-:W-:Y:S05]  /*47cc0*/  BRA.U !UP0, `(.L_x_1467) ;  /* 0x0000000908807547 */ /* 0x000fea000b800000 */
[----:B------:R-:W-:Y:S01]  /*47cd0*/  UISETP.GE.U32.AND UP0, UPT, UR4, 0x4, UPT ;  /* 0x000000040400788c */ /* 0x000fe2000bf06070 */
[----:B------:R-:W-:Y:S01]  /*47ce0*/  LOP3.LUT R5, R28, 0x7ffffffc, RZ, 0xc0, !PT ;  /* 0x7ffffffc1c057812 */ /* 0x000fe200078ec0ff */
[----:B------:R-:W-:Y:S02]  /*47cf0*/  IMAD.MOV.U32 R4, RZ, RZ, RZ ;  /* 0x000000ffff047224 */ /* 0x000fe400078e00ff */
[----:B---345:R-:W-:-:S05]  /*47d00*/  IMAD.MOV.U32 R7, RZ, RZ, RZ ;  /* 0x000000ffff077224 */ /* 0x038fca00078e00ff */
[----:B------:R-:W-:Y:S05]  /*47d10*/  BRA.U !UP0, `(.L_x_1468) ;  /* 0x0000000108ac7547 */ /* 0x000fea000b800000 */
[----:B------:R-:W-:Y:S01]  /*47d20*/  BSSY.RECONVERGENT B4, `(.L_x_1469) ;  /* 0x0000029000047945 */ /* 0x000fe20003800200 */
[----:B------:R-:W-:Y:S02]  /*47d30*/  IMAD.MOV.U32 R4, RZ, RZ, RZ ;  /* 0x000000ffff047224 */ /* 0x000fe400078e00ff */
[----:B------:R-:W-:-:S07]  /*47d40*/  IMAD.MOV.U32 R6, RZ, RZ, RZ ;  /* 0x000000ffff067224 */ /* 0x000fce00078e00ff */
.L_x_1470:
[--C-:B------:R-:W-:Y:S01]  /*47d50*/  SHF.R.U64 R7, R44, R6, R45.reuse ;  /* 0x000000062c077219 */ /* 0x100fe2000000122d */
[C---:B--2---:R-:W-:Y:S01]  /*47d60*/  VIADD R31, R6.reuse, 0x1 ;  /* 0x00000001061f7836 */ /* 0x044fe20000000000 */
[C---:B------:R-:W-:Y:S01]  /*47d70*/  IADD3 R39, PT, PT, R6.reuse, 0x2, RZ ;  /* 0x0000000206277810 */ /* 0x040fe20007ffe0ff */
[----:B------:R-:W-:Y:S01]  /*47d80*/  VIADD R41, R6, 0x3 ;  /* 0x0000000306297836 */ /* 0x000fe20000000000 */
[----:B------:R-:W-:Y:S02]  /*47d90*/  LOP3.LUT R7, R7, 0x1, RZ, 0xc0, !PT ;  /* 0x0000000107077812 */ /* 0x000fe400078ec0ff */
[----:B0-----:R-:W-:Y:S02]  /*47da0*/  SHF.R.U64 R25, R44, R31, R45 ;  /* 0x0000001f2c197219 */ /* 0x001fe4000000122d */
        /* <DEDUP_REMOVED lines=16> */
[----:B------:R-:W-:Y:S01]  /*47eb0*/  @!P2 VIADD R25, R4, 0x1 ;  /* 0x000000010419a836 */ /* 0x000fe20000000000 */
[----:B------:R-:W-:Y:S01]  /*47ec0*/  ISETP.NE.U32.AND.EX P4, PT, RZ, RZ, PT, P4 ;  /* 0x000000ffff00720c */ /* 0x000fe20003f85140 */
[----:B------:R-:W-:-:S02]  /*47ed0*/  @!P2 IMAD.IADD R30, R1, 0x1, R4 ;  /* 0x00000001011ea824 */ /* 0x000fc400078e0204 */
[----:B------:R-:W-:-:S03]  /*47ee0*/  @!P2 IMAD.MOV.U32 R4, RZ, RZ, R25 ;  /* 0x000000ffff04a224 */ /* 0x000fc600078e0019 */
[----:B------:R2:W-:Y:S01]  /*47ef0*/  @!P2 STL.U8 [R30+0x4050], R31 ;  /* 0x0040501f1e00a387 */ /* 0x0005e20000100000 */
[----:B------:R-:W-:Y:S01]  /*47f00*/  @!P3 IMAD.IADD R40, R1, 0x1, R4 ;  /* 0x000000010128b824 */ /* 0x000fe200078e0204 */
[----:B------:R-:W-:Y:S01]  /*47f10*/  @!P3 IADD3 R25, PT, PT, R4, 0x1, RZ ;  /* 0x000000010419b810 */ /* 0x000fe20007ffe0ff */
[----:B0-----:R-:W-:-:S03]  /*47f20*/  VIADD R6, R6, 0x4 ;  /* 0x0000000406067836 */ /* 0x001fc60000000000 */
[----:B------:R2:W-:Y:S01]  /*47f30*/  @!P3 STL.U8 [R40+0x4050], R39 ;  /* 0x004050272800b387 */ /* 0x0005e20000100000 */
[----:B------:R-:W-:Y:S01]  /*47f40*/  @!P3 IMAD.MOV.U32 R4, RZ, RZ, R25 ;  /* 0x000000ffff04b224 */ /* 0x000fe200078e0019 */
[----:B------:R-:W-:-:S03]  /*47f50*/  ISETP.NE.AND P0, PT, R6, R5, PT ;  /* 0x000000050600720c */ /* 0x000fc60003f05270 */
[----:B------:R-:W-:Y:S02]  /*47f60*/  @!P4 IMAD.IADD R42, R1, 0x1, R4 ;  /* 0x00000001012ac824 */ /* 0x000fe400078e0204 */
[----:B------:R-:W-:-:S03]  /*47f70*/  @!P4 VIADD R25, R4, 0x1 ;  /* 0x000000010419c836 */ /* 0x000fc60000000000 */
[----:B------:R2:W-:Y:S01]  /*47f80*/  @!P4 STL.U8 [R42+0x4050], R41 ;  /* 0x004050292a00c387 */ /* 0x0005e20000100000 */
[----:B------:R-:W-:-:S04]  /*47f90*/  @!P4 IMAD.MOV.U32 R4, RZ, RZ, R25 ;  /* 0x000000ffff04c224 */ /* 0x000fc800078e0019 */
[----:B------:R-:W-:Y:S05]  /*47fa0*/  @P0 BRA `(.L_x_1470) ;  /* 0xfffffffc00680947 */ /* 0x000fea000383ffff */
[----:B------:R-:W-:Y:S05]  /*47fb0*/  BSYNC.RECONVERGENT B4 ;  /* 0x0000000000047941 */ /* 0x000fea0003800200 */
.L_x_1469:
[----:B------:R-:W-:-:S07]  /*47fc0*/  IMAD.MOV.U32 R7, RZ, RZ, R5 ;  /* 0x000000ffff077224 */ /* 0x000fce00078e0005 */
.L_x_1468:
[C---:B--2---:R-:W-:Y:S02]  /*47fd0*/  LOP3.LUT R40, R28.reuse, 0x3, RZ, 0xc0, !PT ;  /* 0x000000031c287812 */ /* 0x044fe400078ec0ff */
[----:B------:R-:W-:Y:S02]  /*47fe0*/  LOP3.LUT R28, R28, 0x1, RZ, 0xc0, !PT ;  /* 0x000000011c1c7812 */ /* 0x000fe400078ec0ff */
[----:B------:R-:W-:-:S13]  /*47ff0*/  ISETP.NE.AND P0, PT, R40, RZ, PT ;  /* 0x000000ff2800720c */ /* 0x000fda0003f05270 */
[----:B------:R-:W-:Y:S05]  /*48000*/  @!P0 BRA `(.L_x_1471) ;  /* 0x00000000006c8947 */ /* 0x000fea0003800000 */
[----:B------:R-:W-:-:S13]  /*48010*/  ISETP.NE.AND P0, PT, R40, 0x1, PT ;  /* 0x000000012800780c */ /* 0x000fda0003f05270 */
[----:B------:R-:W-:Y:S05]  /*48020*/  @!P0 BRA `(.L_x_1472) ;  /* 0x0000000000488947 */ /* 0x000fea0003800000 */
[C-C-:B0-----:R-:W-:Y:S02]  /*48030*/  SHF.R.U64 R25, R44.reuse, R7, R45.reuse ;  /* 0x000000072c197219 */ /* 0x141fe4000000122d */
        /* <DEDUP_REMOVED lines=17> */
.L_x_1472:
[----:B------:R-:W-:-:S04]  /*48150*/  SHF.R.U64 R6, R44, R7, R45 ;  /* 0x000000072c067219 */ /* 0x000fc8000000122d */
[----:B------:R-:W-:-:S04]  /*48160*/  LOP3.LUT R6, R6, 0x1, RZ, 0xc0, !PT ;  /* 0x0000000106067812 */ /* 0x000fc800078ec0ff */
[----:B------:R-:W-:-:S04]  /*48170*/  ISETP.NE.U32.AND P0, PT, R6, 0x1, PT ;  /* 0x000000010600780c */ /* 0x000fc80003f05070 */
[----:B------:R-:W-:-:S04]  /*48180*/  ISETP.NE.U32.AND.EX P0, PT, RZ, RZ, PT, P0 ;  /* 0x000000ffff00720c */ /* 0x000fc80003f05100 */
[----:B------:R-:W-:-:S13]  /*48190*/  ISETP.EQ.OR P0, PT, R28, RZ, P0 ;  /* 0x000000ff1c00720c */ /* 0x000fda0000702670 */
[----:B------:R-:W-:-:S05]  /*481a0*/  @!P0 IADD3 R4, PT, PT, R1, R4, RZ ;  /* 0x0000000401048210 */ /* 0x000fca0007ffe0ff */
[----:B------:R3:W-:Y:S02]  /*481b0*/  @!P0 STL.U8 [R4+0x4050], R7 ;  /* 0x0040500704008387 */ /* 0x0007e40000100000 */
.L_x_1471:
[----:B------:R-:W4:Y:S01]  /*481c0*/  LDCU UR4, c[0x3][0x1b30] ;  /* 0x00c36600ff0477ac */ /* 0x000f220008000800 */
[----:B------:R-:W-:Y:S02]  /*481d0*/  IMAD.MOV.U32 R6, RZ, RZ, 0x29 ;  /* 0x00000029ff067424 */ /* 0x000fe400078e00ff */
[----:B---3--:R-:W-:Y:S02]  /*481e0*/  IMAD.MOV.U32 R4, RZ, RZ, RZ ;  /* 0x000000ffff047224 */ /* 0x008fe400078e00ff */
[----:B------:R-:W-:Y:S01]  /*481f0*/  IMAD.MOV.U32 R7, RZ, RZ, RZ ;  /* 0x000000ffff077224 */ /* 0x000fe200078e00ff */
[----:B------:R3:W-:Y:S01]  /*48200*/  STL.U8 [R21+0x4050], R6 ;  /* 0x0040500615007387 */ /* 0x0007e20000100000 */
[----:B----4-:R-:W-:-:S09]  /*48210*/  UISETP.GE.U32.AND UP0, UPT, UR4, 0x4, UPT ;  /* 0x000000040400788c */ /* 0x010fd2000bf06070 */
[----:B---3--:R-:W-:Y:S05]  /*48220*/  BRA.U !UP0, `(.L_x_1473) ;  /* 0x0000000108ac7547 */ /* 0x008fea000b800000 */
[----:B------:R-:W-:Y:S01]  /*48230*/  BSSY.RECONVERGENT B4, `(.L_x_1474) ;  /* 0x0000029000047945 */ /* 0x000fe20003800200 */
[----:B------:R-:W-:Y:S02]  /*48240*/  IMAD.MOV.U32 R4, RZ, RZ, RZ ;  /* 0x000000ffff047224 */ /* 0x000fe400078e00ff */
[----:B------:R-:W-:-:S07]  /*48250*/  IMAD.MOV.U32 R6, RZ, RZ, RZ ;  /* 0x000000ffff067224 */ /* 0x000fce00078e00ff */
.L_x_1475:
[--C-:B------:R-:W-:Y:S01]  /*48260*/  SHF.R.U64 R7, R44, R6, R45.reuse ;  /* 0x000000062c077219 */ /* 0x100fe2000000122d */
[C---:B--23--:R-:W-:Y:S01]  /*48270*/  VIADD R31, R6.reuse, 0x1 ;  /* 0x00000001061f7836 */ /* 0x04cfe20000000000 */
[C---:B------:R-:W-:Y:S01]  /*48280*/  IADD3 R41, PT, PT, R6.reuse, 0x3, RZ ;  /* 0x0000000306297810 */ /* 0x040fe20007ffe0ff */
[----:B------:R-:W-:Y:S01]  /*48290*/  VIADD R39, R6, 0x2 ;  /* 0x0000000206277836 */ /* 0x000fe20000000000 */
[----:B------:R-:W-:Y:S02]  /*482a0*/  LOP3.LUT R7, R7, 0x1, RZ, 0xc0, !PT ;  /* 0x0000000107077812 */ /* 0x000fe400078ec0ff */
[----:B0-----:R-:W-:Y:S02]  /*482b0*/  SHF.R.U64 R25, R44, R31, R45 ;  /* 0x0000001f2c197219 */ /* 0x001fe4000000122d */
[----:B------:R-:W-:Y:S02]  /*482c0*/  ISETP.NE.U32.AND P0, PT, R7, 0x1, PT ;  /* 0x000000010700780c */ /* 0x000fe40003f05070 */
[----:B------:R-:W-:-:S02]  /*482d0*/  LOP3.LUT R25, R25, 0x1, RZ, 0xc0, !PT ;  /* 0x0000000119197812 */ /* 0x000fc400078ec0ff */
[----:B------:R-:W-:Y:S02]  /*482e0*/  ISETP.NE.U32.AND.EX P0, PT, RZ, RZ, PT, P0 ;  /* 0x000000ffff00720c */ /* 0x000fe40003f05100 */
[C-C-:B------:R-:W-:Y:S02]  /*482f0*/  SHF.R.U64 R7, R44.reuse, R39, R45.reuse ;  /* 0x000000272c077219 */ /* 0x140fe4000000122d */
[----:B------:R-:W-:Y:S02]  /*48300*/  ISETP.NE.U32.AND P2, PT, R25, 0x1, PT ;  /* 0x000000011900780c */ /* 0x000fe40003f45070 */
[----:B------:R-:W-:Y:S02]  /*48310*/  LOP3.LUT R7, R7, 0x1, RZ, 0xc0, !PT ;  /* 0x0000000107077812 */ /* 0x000fe400078ec0ff */
[----:B------:R-:W-:Y:S02]  /*48320*/  ISETP.NE.U32.AND.EX P2, PT, RZ, RZ, PT, P2 ;  /* 0x000000ffff00720c */ /* 0x000fe40003f45120 */
        /* <DEDUP_REMOVED lines=25> */
[----:B------:R-:W-:Y:S05]  /*484c0*/  BSYNC.RECONVERGENT B4 ;  /* 0x0000000000047941 */ /* 0x000fea0003800200 */
.L_x_1474:
[----:B------:R-:W-:-:S07]  /*484d0*/  IMAD.MOV.U32 R7, RZ, RZ, R5 ;  /* 0x000000ffff077224 */ /* 0x000fce00078e0005 */
.L_x_1473:
[----:B------:R-:W-:-:S13]  /*484e0*/  ISETP.NE.AND P0, PT, R40, RZ, PT ;  /* 0x000000ff2800720c */ /* 0x000fda0003f05270 */
[----:B------:R-:W-:Y:S05]  /*484f0*/  @!P0 BRA `(.L_x_1476) ;  /* 0x00000000007c8947 */ /* 0x000fea0003800000 */
[----:B------:R-:W-:-:S13]  /*48500*/  ISETP.NE.AND P0, PT, R40, 0x1, PT ;  /* 0x000000012800780c */ /* 0x000fda0003f05270 */
[----:B------:R-:W-:Y:S05]  /*48510*/  @!P0 BRA `(.L_x_1477) ;  /* 0x0000000000488947 */ /* 0x000fea0003800000 */
[----:B------:R-:W-:Y:S01]  /*48520*/  SHF.R.U64 R6, R44, R7, R45 ;  /* 0x000000072c067219 */ /* 0x000fe2000000122d */
[----:B0-----:R-:W-:-:S03]  /*48530*/  VIADD R25, R7, 0x1 ;  /* 0x0000000107197836 */ /* 0x001fc60000000000 */
[----:B------:R-:W-:Y:S02]  /*48540*/  LOP3.LUT R6, R6, 0x1, RZ, 0xc0, !PT ;  /* 0x0000000106067812 */ /* 0x000fe400078ec0ff */
[----:B------:R-:W-:Y:S02]  /*48550*/  SHF.R.U64 R5, R44, R25, R45 ;  /* 0x000000192c057219 */ /* 0x000fe4000000122d */
[----:B------:R-:W-:Y:S02]  /*48560*/  ISETP.NE.U32.AND P0, PT, R6, 0x1, PT ;  /* 0x000000010600780c */ /* 0x000fe40003f05070 */
[----:B------:R-:W-:Y:S02]  /*48570*/  LOP3.LUT R5, R5, 0x1, RZ, 0xc0, !PT ;  /* 0x0000000105057812 */ /* 0x000fe400078ec0ff */
[----:B------:R-:W-:Y:S02]  /*48580*/  ISETP.NE.U32.AND.EX P0, PT, RZ, RZ, PT, P0 ;  /* 0x000000ffff00720c */ /* 0x000fe40003f05100 */
[----:B------:R-:W-:-:S04]  /*48590*/  ISETP.NE.U32.AND P2, PT, R5, 0x1, PT ;  /* 0x000000010500780c */ /* 0x000fc80003f45070 */
[----:B------:R-:W-:-:S07]  /*485a0*/  ISETP.NE.U32.AND.EX P2, PT, RZ, RZ, PT, P2 ;  /* 0x000000ffff00720c */ /* 0x000fce0003f45120 */
[----:B------:R-:W-:Y:S01]  /*485b0*/  @P0 IADD3 R5, PT, PT, R4, 0x1, RZ ;  /* 0x0000000104050810 */ /* 0x000fe20007ffe0ff */
[----:B------:R-:W-:-:S04]  /*485c0*/  @P0 IMAD.IADD R6, R1, 0x1, R4 ;  /* 0x0000000101060824 */ /* 0x000fc800078e0204 */
[----:B------:R-:W-:Y:S01]  /*485d0*/  @P0 IMAD.MOV.U32 R4, RZ, RZ, R5 ;  /* 0x000000ffff040224 */ /* 0x000fe200078e0005 */
[----:B------:R0:W-:Y:S03]  /*485e0*/  @P0 STL.U8 [R6+0x4065], R7 ;  /* 0x0040650706000387 */ /* 0x0001e60000100000 */
[----:B--23--:R-:W-:Y:S02]  /*485f0*/  @P2 IMAD.IADD R30, R1, 0x1, R4 ;  /* 0x00000001011e2824 */ /* 0x00cfe400078e0204 */
[----:B------:R-:W-:-:S03]  /*48600*/  @P2 VIADD R5, R4, 0x1 ;  /* 0x0000000104052836 */ /* 0x000fc60000000000 */
[----:B------:R4:W-:Y:S01]  /*48610*/  @P2 STL.U8 [R30+0x4065], R25 ;  /* 0x004065191e002387 */ /* 0x0009e20000100000 */
[----:B------:R-:W-:Y:S02]  /*48620*/  @P2 IMAD.MOV.U32 R4, RZ, RZ, R5 ;  /* 0x000000ffff042224 */ /* 0x000fe400078e0005 */
[----:B0-----:R-:W-:-:S07]  /*48630*/  VIADD R7, R7, 0x2 ;  /* 0x0000000207077836 */ /* 0x001fce0000000000 */
.L_x_1477:
[----:B------:R-:W-:-:S04]  /*48640*/  SHF.R.U64 R5, R44, R7, R45 ;  /* 0x000000072c057219 */ /* 0x000fc8000000122d */
        /* <DEDUP_REMOVED lines=8> */
.L_x_1467:
[----:B------:R-:W-:-:S05]  /*486d0*/  MOV R4, 0x29 ;  /* 0x0000002900047802 */ /* 0x000fca0000000f00 */
[----:B------:R2:W-:Y:S02]  /*486e0*/  STL.U8 [R21+0x4050], R4 ;  /* 0x0040500415007387 */ /* 0x0005e40000100000 */
.L_x_1476:
[----:B------:R-:W-:Y:S05]  /*486f0*/  BSYNC.RECONVERGENT B3 ;  /* 0x0000000000037941 */ /* 0x000fea0003800200 */
.L_x_1466:
[----:B0-2---:R-:W0:Y:S01]  /*48700*/  LDC.64 R4, c[0x3][0x1b30] ;  /* 0x00c6cc00ff047b82 */ /* 0x005e220000000a00 */
[----:B------:R-:W2:Y:S01]  /*48710*/  LDCU UR4, c[0x3][0x1b38] ;  /* 0x00c36700ff0477ac */ /* 0x000ea20008000800 */
[----:B---345:R-:W-:Y:S02]  /*48720*/  IMAD.MOV.U32 R6, RZ, RZ, 0x29 ;  /* 0x00000029ff067424 */ /* 0x038fe400078e00ff */
[----:B------:R-:W-:Y:S01]  /*48730*/  IMAD.U32 R25, RZ, RZ, UR8 ;  /* 0x00000008ff197e24 */ /* 0x000fe2000f8e00ff */
[----:B------:R-:W-:-:S06]  /*48740*/  UIADD3 UR5, UP0, UPT, UR6, 0x3050, URZ ;  /* 0x0000305006057890 */ /* 0x000fcc000ff1e0ff */
[----:B------:R-:W-:Y:S01]  /*48750*/  IMAD.U32 R30, RZ, RZ, UR5 ;  /* 0x00000005ff1e7e24 */ /* 0x000fe2000f8e00ff */
[----:B--2---:R-:W-:Y:S01]  /*48760*/  ISETP.GE.AND P0, PT, R37, UR4, PT ;  /* 0x0000000425007c0c */ /* 0x004fe2000bf06270 */
[----:B------:R-:W-:Y:S01]  /*48770*/  UIADD3.X UR4, UPT, UPT, URZ, UR7, URZ, UP0, !UPT ;  /* 0x00000007ff047290 */ /* 0x000fe200087fe4ff */
[--C-:B0-----:R-:W-:Y:S01]  /*48780*/  IMAD.IADD R4, R4, 0x1, -R5.reuse ;  /* 0x0000000104047824 */ /* 0x101fe200078e0a05 */
[----:B------:R-:W-:-:S04]  /*48790*/  PRMT R5, R6, 0x7610, R5 ;  /* 0x0000761006057816 */ /* 0x000fc80000000005 */
[----:B------:R-:W-:Y:S02]  /*487a0*/  IMAD.U32 R28, RZ, RZ, UR4 ;  /* 0x00000004ff1c7e24 */ /* 0x000fe4000f8e00ff */
[----:B------:R-:W-:-:S05]  /*487b0*/  IMAD.IADD R4, R1, 0x1, R4 ;  /* 0x0000000101047824 */ /* 0x000fca00078e0204 */
[----:B------:R0:W-:Y:S01]  /*487c0*/  STL.U8 [R4+0x4065], R5 ;  /* 0x0040650504007387 */ /* 0x0001e20000100000 */
[----:B------:R-:W-:Y:S05]  /*487d0*/  @!P0 BRA `(.L_x_1478) ;  /* 0x0000009000548947 */ /* 0x000fea0003800000 */
[----:B------:R-:W2:Y:S01]  /*487e0*/  LDCU UR9, c[0x3][0x1b38] ;  /* 0x00c36700ff0977ac */ /* 0x000ea20008000800 */
[----:B------:R-:W-:Y:S01]  /*487f0*/  IMAD.IADD R26, R27, 0x1, -R26 ;  /* 0x000000011b1a7824 */ /* 0x000fe200078e0a1a */
[----:B------:R-:W-:Y:S01]  /*48800*/  BSSY.RECONVERGENT B4, `(.L_x_1478) ;  /* 0x0000912000047945 */ /* 0x000fe20003800200 */
[----:B------:R-:W-:Y:S01]  /*48810*/  MOV R30, UR5 ;  /* 0x00000005001e7c02 */ /* 0x000fe20008000f00 */
[----:B------:R-:W-:Y:S01]  /*48820*/  IMAD.U32 R28, RZ, RZ, UR4 ;  /* 0x00000004ff1c7e24 */ /* 0x000fe2000f8e00ff */
[----:B------:R-:W-:Y:S01]  /*48830*/  PRMT R39, RZ, 0x7610, R39 ;  /* 0x00007610ff277816 */ /* 0x000fe20000000027 */
[----:B------:R-:W-:Y:S01]  /*48840*/  IMAD.MOV.U32 R41, RZ, RZ, RZ ;  /* 0x000000ffff297224 */ /* 0x000fe200078e00ff */
[----:B------:R-:W-:Y:S01]  /*48850*/  PRMT R37, RZ, 0x7610, R37 ;  /* 0x00007610ff257816 */ /* 0x000fe20000000025 */
[----:B------:R-:W-:Y:S02]  /*48860*/  IMAD.U32 R25, RZ, RZ, UR8 ;  /* 0x00000008ff197e24 */ /* 0x000fe4000f8e00ff */
[----:B------:R-:W-:-:S02]  /*48870*/  IMAD.MOV.U32 R31, RZ, RZ, R26 ;  /* 0x000000ffff1f7224 */ /* 0x000fc400078e001a */
[----:B--2---:R-:W-:-:S07]  /*48880*/  IMAD.U32 R40, RZ, RZ, UR9 ;  /* 0x00000009ff287e24 */ /* 0x004fce000f8e00ff */
.L_x_1699:
[----:B------:R-:W2:Y:S01]  /*48890*/  LDCU.U16 UR5, c[0x3][0x1b38] ;  /* 0x00c36700ff0577ac */ /* 0x000ea20008000400 */
[C---:B------:R-:W-:Y:S01]  /*488a0*/  ISETP.GT.AND P0, PT, R40.reuse, RZ, PT ;  /* 0x000000ff2800720c */ /* 0x040fe20003f04270 */
[----:B------:R-:W-:Y:S01]  /*488b0*/  BSSY.RECONVERGENT B3, `(.L_x_1479) ;  /* 0x0000082000037945 */ /* 0x000fe20003800200 */
[----:B------:R-:W-:Y:S01]  /*488c0*/  VIMNMX R43, PT, PT, R31, 0x1, !PT ;  /* 0x000000011f2b7848 */ /* 0x000fe20007fe0100 */
[----:B------:R-:W3:Y:S01]  /*488d0*/  LDCU.U16 UR4, c[0x3][0x1b3c] ;  /* 0x00c36780ff0477ac */ /* 0x000ee20008000400 */
[----:B------:R-:W-:Y:S01]  /*488e0*/  VIMNMX R42, PT, PT, R40, 0x1, !PT ;  /* 0x00000001282a7848 */ /* 0x000fe20007fe0100 */
[----:B------:R-:W-:Y:S02]  /*488f0*/  IMAD.IADD R56, R26, 0x1, -R41 ;  /* 0x000000011a387824 */ /* 0x000fe400078e0a29 */
[----:B------:R-:W-:Y:S02]  /*48900*/  VIADD R43, R43, 0xffffffff ;  /* 0xffffffff2b2b7836 */ /* 0x000fe40000000000 */
[----:B------:R-:W-:-:S02]  /*48910*/  VIADD R42, R42, 0xffffffff ;  /* 0xffffffff2a2a7836 */ /* 0x000fc40000000000 */
[----:B--2---:R-:W-:Y:S02]  /*48920*/  VIADD R53, R39, UR5 ;  /* 0x0000000527357c36 */ /* 0x004fe40008000000 */
[----:B------:R-:W-:-:S03]  /*48930*/  VIADD R57, R37, UR5 ;  /* 0x0000000525397c36 */ /* 0x000fc60008000000 */
[----:B------:R-:W-:Y:S01]  /*48940*/  IADD3 R58, PT, PT, RZ, -R53, RZ ;  /* 0x80000035ff3a7210 */ /* 0x000fe20007ffe0ff */
[----:B------:R-:W-:-:S03]  /*48950*/  IMAD.MOV R54, RZ, RZ, -R57 ;  /* 0x000000ffff367224 */ /* 0x000fc600078e0a39 */
[----:B------:R-:W-:Y:S02]  /*48960*/  PRMT R58, R58, 0x7710, RZ ;  /* 0x000077103a3a7816 */ /* 0x000fe400000000ff */
[----:B------:R-:W-:-:S03]  /*48970*/  PRMT R54, R54, 0x7710, RZ ;  /* 0x0000771036367816 */ /* 0x000fc600000000ff */
[----:B---3--:R-:W-:Y:S02]  /*48980*/  VIADD R58, R58, UR4 ;  /* 0x000000043a3a7c36 */ /* 0x008fe40008000000 */
[----:B------:R-:W-:-:S03]  /*48990*/  VIADD R54, R54, UR4 ;  /* 0x0000000436367c36 */ /* 0x000fc60008000000 */
[----:B------:R-:W-:Y:S02]  /*489a0*/  LOP3.LUT R58, R58, 0x7, RZ, 0xc0, !PT ;  /* 0x000000073a3a7812 */ /* 0x000fe400078ec0ff */
[----:B------:R-:W-:-:S03]  /*489b0*/  LOP3.LUT R54, R54, 0xf, RZ, 0xc0, !PT ;  /* 0x0000000f36367812 */ /* 0x000fc600078ec0ff */
[----:B------:R-:W-:Y:S01]  /*489c0*/  VIADD R55, R58, 0xffffffff ;  /* 0xffffffff3a377836 */ /* 0x000fe20000000000 */
[----:B------:R-:W-:Y:S01]  /*489d0*/  IADD3 R52, PT, PT, R54, -0x1, RZ ;  /* 0xffffffff36347810 */ /* 0x000fe20007ffe0ff */
[----:B------:R-:W-:Y:S06]  /*489e0*/  @!P0 BRA `(.L_x_1480) ;  /* 0x0000000400b88947 */ /* 0x000fec0003800000 */
[----:B0-----:R-:W-:Y:S01]  /*489f0*/  IMAD.IADD R4, R20, 0x1, R41 ;  /* 0x0000000114047824 */ /* 0x001fe200078e0229 */
[----:B------:R-:W-:Y:S01]  /*48a00*/  BSSY.RECONVERGENT B5, `(.L_x_1481) ;  /* 0x0000036000057945 */ /* 0x000fe20003800200 */
[----:B------:R-:W-:Y:S01]  /*48a10*/  LOP3.LUT P2, RZ, R40, 0xf, RZ, 0xc0, !PT ;  /* 0x0000000f28ff7812 */ /* 0x000fe2000784c0ff */
[----:B------:R-:W-:Y:S02]  /*48a20*/  IMAD.MOV.U32 R50, RZ, RZ, RZ ;  /* 0x000000ffff327224 */ /* 0x000fe400078e00ff */
[----:B------:R-:W-:-:S13]  /*48a30*/  ISETP.GE.U32.AND P0, PT, R4, 0xf, PT ;  /* 0x0000000f0400780c */ /* 0x000fda0003f06070 */
[----:B------:R-:W-:Y:S05]  /*48a40*/  @!P0 BRA `(.L_x_1482) ;  /* 0x0000000000c48947 */ /* 0x000fea0003800000 */
[----:B------:R-:W-:Y:S01]  /*48a50*/  LOP3.LUT R50, R40, 0x7ffffff0, RZ, 0xc0, !PT ;  /* 0x7ffffff028327812 */ /* 0x000fe200078ec0ff */
[----:B------:R-:W-:-:S07]  /*48a60*/  IMAD.MOV.U32 R51, RZ, RZ, RZ ;  /* 0x000000ffff337224 */ /* 0x000fce00078e00ff */
.L_x_1483:
[C---:B0-----:R-:W-:Y:S02]  /*48a70*/  VIADD R4, R51.reuse, 0x4 ;  /* 0x0000000433047836 */ /* 0x041fe40000000000 */
[C---:B------:R-:W-:Y:S02]  /*48a80*/  VIADD R6, R51.reuse, 0x6 ;  /* 0x0000000633067836 */ /* 0x040fe40000000000 */
[C---:B------:R-:W-:Y:S01]  /*48a90*/  VIADD R7, R51.reuse, 0x7 ;  /* 0x0000000733077836 */ /* 0x040fe20000000000 */
[----:B------:R-:W-:Y:S01]  /*48aa0*/  LOP3.LUT R60, R4, 0xffff, RZ, 0xc0, !PT ;  /* 0x0000ffff043c7812 */ /* 0x000fe200078ec0ff */
[----:B------:R-:W-:Y:S01]  /*48ab0*/  VIADD R5, R51, 0x5 ;  /* 0x0000000533057836 */ /* 0x000fe20000000000 */
[----:B------:R-:W-:Y:S02]  /*48ac0*/  LOP3.LUT R59, R6, 0xffff, RZ, 0xc0, !PT ;  /* 0x0000ffff063b7812 */ /* 0x000fe400078ec0ff */
[----:B------:R-:W-:Y:S01]  /*48ad0*/  LOP3.LUT R4, R7, 0xffff, RZ, 0xc0, !PT ;  /* 0x0000ffff07047812 */ /* 0x000fe200078ec0ff */
[C---:B------:R-:W-:Y:S01]  /*48ae0*/  VIADD R7, R51.reuse, 0x9 ;  /* 0x0000000933077836 */ /* 0x040fe20000000000 */
[----:B------:R-:W-:-:S02]  /*48af0*/  IADD3 R6, PT, PT, R51, 0x8, RZ ;  /* 0x0000000833067810 */ /* 0x000fc40007ffe0ff */
[----:B------:R-:W-:Y:S02]  /*48b00*/  LOP3.LUT R5, R5, 0xffff, RZ, 0xc0, !PT ;  /* 0x0000ffff05057812 */ /* 0x000fe400078ec0ff */
[----:B------:R-:W-:Y:S02]  /*48b10*/  LOP3.LUT R61, R6, 0xffff, RZ, 0xc0, !PT ;  /* 0x0000ffff063d7812 */ /* 0x000fe400078ec0ff */
[----:B------:R-:W-:Y:S01]  /*48b20*/  LOP3.LUT R6, R7, 0xffff, RZ, 0xc0, !PT ;  /* 0x0000ffff07067812 */ /* 0x000fe200078ec0ff */
[----:B------:R-:W-:Y:S01]  /*48b30*/  VIADD R7, R51, 0xa ;  /* 0x0000000a33077836 */ /* 0x000fe20000000000 */
[----:B------:R-:W-:Y:S01]  /*48b40*/  PRMT R4, R59, 0x3340, R4 ;  /* 0x000033403b047816 */ /* 0x000fe20000000004 */
[----:B------:R-:W-:Y:S01]  /*48b50*/  VIADD R59, R51, 0xb ;  /* 0x0000000b333b7836 */ /* 0x000fe20000000000 */
[----:B------:R-:W-:Y:S02]  /*48b60*/  PRMT R5, R60, 0x3340, R5 ;  /* 0x000033403c057816 */ /* 0x000fe40000000005 */
[----:B------:R-:W-:-:S02]  /*48b70*/  LOP3.LUT R60, R7, 0xffff, RZ, 0xc0, !PT ;  /* 0x0000ffff073c7812 */ /* 0x000fc400078ec0ff */
[----:B------:R-:W-:Y:S01]  /*48b80*/  LOP3.LUT R7, R59, 0xffff, RZ, 0xc0, !PT ;  /* 0x0000ffff3b077812 */ /* 0x000fe200078ec0ff */
[----:B------:R-:W-:Y:S01]  /*48b90*/  VIADD R59, R51, 0xc ;  /* 0x0000000c333b7836 */ /* 0x000fe20000000000 */
[----:B------:R-:W-:Y:S01]  /*48ba0*/  PRMT R6, R61, 0x3340, R6 ;  /* 0x000033403d067816 */ /* 0x000fe20000000006 */
[C---:B------:R-:W-:Y:S01]  /*48bb0*/  VIADD R61, R51.reuse, 0xd ;  /* 0x0000000d333d7836 */ /* 0x040fe20000000000 */
[----:B------:R-:W-:Y:S01]  /*48bc0*/  PRMT R7, R60, 0x3340, R7 ;  /* 0x000033403c077816 */ /* 0x000fe20000000007 */
[----:B------:R-:W-:Y:S01]  /*48bd0*/  VIADD R60, R51, 0xe ;  /* 0x0000000e333c7836 */ /* 0x000fe20000000000 */
[----:B------:R-:W-:Y:S02]  /*48be0*/  LOP3.LUT R62, R59, 0xffff, RZ, 0xc0, !PT ;  /* 0x0000ffff3b3e7812 */ /* 0x000fe400078ec0ff */
[----:B------:R-:W-:Y:S01]  /*48bf0*/  LOP3.LUT R59, R61, 0xffff, RZ, 0xc0, !PT ;  /* 0x0000ffff3d3b7812 */ /* 0x000fe200078ec0ff */
[----:B------:R-:W-:Y:S01]  /*48c00*/  VIADD R61, R51, 0x3 ;  /* 0x00000003333d7836 */ /* 0x000fe20000000000 */
[----:B------:R-:W-:-:S02]  /*48c10*/  LOP3.LUT R63, R60, 0xffff, RZ, 0xc0, !PT ;  /* 0x0000ffff3c3f7812 */ /* 0x000fc400078ec0ff */
[----:B------:R-:W-:Y:S02]  /*48c20*/  IADD3 R60, PT, PT, R51, 0x2, RZ ;  /* 0x00000002333c7810 */ /* 0x000fe40007ffe0ff */
[----:B------:R-:W-:Y:S02]  /*48c30*/  LOP3.LUT R61, R61, 0xffff, RZ, 0xc0, !PT ;  /* 0x0000ffff3d3d7812 */ /* 0x000fe400078ec0ff */
[----:B------:R-:W-:Y:S02]  /*48c40*/  LOP3.LUT R60, R60, 0xffff, RZ, 0xc0, !PT ;  /* 0x0000ffff3c3c7812 */ /* 0x000fe400078ec0ff */
[----:B------:R-:W-:Y:S01]  /*48c50*/  PRMT R59, R62, 0x3340, R59 ;  /* 0x000033403e3b7816 */ /* 0x000fe2000000003b */
[C---:B------:R-:W-:Y:S01]  /*48c60*/  VIADD R62, R51.reuse, 0xf ;  /* 0x0000000f333e7836 */ /* 0x040fe20000000000 */
[----:B------:R-:W-:Y:S01]  /*48c70*/  PRMT R61, R60, 0x3340, R61 ;  /* 0x000033403c3d7816 */ /* 0x000fe2000000003d */
[----:B------:R-:W-:Y:S01]  /*48c80*/  VIADD R60, R51, 0x1 ;  /* 0x00000001333c7836 */ /* 0x000fe20000000000 */
[----:B------:R-:W-:-:S02]  /*48c90*/  PRMT R5, R5, 0x5410, R4 ;  /* 0x0000541005057816 */ /* 0x000fc40000000004 */
[----:B------:R-:W-:Y:S02]  /*48ca0*/  LOP3.LUT R62, R62, 0xffff, RZ, 0xc0, !PT ;  /* 0x0000ffff3e3e7812 */ /* 0x000fe400078ec0ff */
[----:B------:R-:W-:Y:S02]  /*48cb0*/  LOP3.LUT R60, R60, 0xffff, RZ, 0xc0, !PT ;  /* 0x0000ffff3c3c7812 */ /* 0x000fe400078ec0ff */
[----:B------:R-:W-:Y:S02]  /*48cc0*/  PRMT R62, R63, 0x3340, R62 ;  /* 0x000033403f3e7816 */ /* 0x000fe4000000003e */
[----:B------:R-:W-:Y:S02]  /*48cd0*/  PRMT R4, R51, 0x3340, R60 ;  /* 0x0000334033047816 */ /* 0x000fe4000000003c */
[----:B------:R-:W-:Y:S02]  /*48ce0*/  PRMT R6, R6, 0x5410, R7 ;  /* 0x0000541006067816 */ /* 0x000fe40000000007 */
[----:B------:R-:W-:Y:S01]  /*48cf0*/  PRMT R7, R59, 0x5410, R62 ;  /* 0x000054103b077816 */ /* 0x000fe2000000003e */
[----:B------:R-:W-:Y:S01]  /*48d00*/  IMAD.IADD R59, R1, 0x1, R51 ;  /* 0x00000001013b7824 */ /* 0x000fe200078e0233 */
[----:B------:R-:W-:Y:S01]  /*48d10*/  PRMT R4, R4, 0x5410, R61 ;  /* 0x0000541004047816 */ /* 0x000fe2000000003d */
[----:B------:R-:W-:-:S04]  /*48d20*/  VIADD R51, R51, 0x10 ;  /* 0x0000001033337836 */ /* 0x000fc80000000000 */
[----:B------:R0:W-:Y:S01]  /*48d30*/  STL.128 [R59], R4 ;  /* 0x000000043b007387 */ /* 0x0001e20000100c00 */
[----:B------:R-:W-:-:S13]  /*48d40*/  ISETP.NE.AND P0, PT, R51, R50, PT ;  /* 0x000000323300720c */ /* 0x000fda0003f05270 */
[----:B------:R-:W-:Y:S05]  /*48d50*/  @P0 BRA `(.L_x_1483) ;  /* 0xfffffffc00440947 */ /* 0x000fea000383ffff */
.L_x_1482:
[----:B------:R-:W-:Y:S05]  /*48d60*/  BSYNC.RECONVERGENT B5 ;  /* 0x0000000000057941 */ /* 0x000fea0003800200 */
.L_x_1481:
        /* <DEDUP_REMOVED lines=24> */
.L_x_1485:
[----:B------:R-:W-:Y:S05]  /*48ef0*/  BSYNC.RECONVERGENT B5 ;  /* 0x0000000000057941 */ /* 0x000fea0003800200 */
.L_x_1484:
[----:B------:R-:W-:Y:S05]  /*48f00*/  @!P2 BRA `(.L_x_1480) ;  /* 0x000000000070a947 */ /* 0x000fea0003800000 */
[----:B------:R-:W-:Y:S01]  /*48f10*/  LOP3.LUT R53, R53, 0xffff, RZ, 0xc0, !PT ;  /* 0x0000ffff35357812 */ /* 0x000fe200078ec0ff */
[----:B------:R-:W-:Y:S03]  /*48f20*/  BSSY.RECONVERGENT B5, `(.L_x_1486) ;  /* 0x0000010000057945 */ /* 0x000fe60003800200 */
[C---:B--2---:R-:W-:Y:S02]  /*48f30*/  LOP3.LUT R4, R53.reuse, 0x7, RZ, 0xc0, !PT ;  /* 0x0000000735047812 */ /* 0x044fe400078ec0ff */
[----:B------:R-:W-:-:S03]  /*48f40*/  LOP3.LUT R53, R53, 0x3, RZ, 0xc0, !PT ;  /* 0x0000000335357812 */ /* 0x000fc600078ec0ff */
[----:B------:R-:W-:Y:S01]  /*48f50*/  VIADD R4, R4, 0xffffffff ;  /* 0xffffffff04047836 */ /* 0x000fe20000000000 */
[----:B------:R-:W-:-:S04]  /*48f60*/  ISETP.NE.AND P2, PT, R53, RZ, PT ;  /* 0x000000ff3500720c */ /* 0x000fc80003f45270 */
[----:B------:R-:W-:-:S13]  /*48f70*/  ISETP.GE.U32.AND P0, PT, R4, 0x3, PT ;  /* 0x000000030400780c */ /* 0x000fda0003f06070 */
[----:B------:R-:W-:Y:S05]  /*48f80*/  @!P0 BRA `(.L_x_1487) ;  /* 0x0000000000248947 */ /* 0x000fea0003800000 */
[----:B------:R-:W-:Y:S01]  /*48f90*/  IADD3 R5, PT, PT, R1, R50, RZ ;  /* 0x0000003201057210 */ /* 0x000fe20007ffe0ff */
        /* <DEDUP_REMOVED lines=8> */
.L_x_1487:
[----:B------:R-:W-:Y:S05]  /*49020*/  BSYNC.RECONVERGENT B5 ;  /* 0x0000000000057941 */ /* 0x000fea0003800200 */
.L_x_1486:
[----:B------:R-:W-:Y:S05]  /*49030*/  @!P2 BRA `(.L_x_1480) ;  /* 0x000000000024a947 */ /* 0x000fea0003800000 */
[----:B------:R-:W-:Y:S01]  /*49040*/  IMAD.IADD R5, R1, 0x1, R50 ;  /* 0x0000000101057824 */ /* 0x000fe200078e0232 */
[----:B------:R-:W-:-:S04]  /*49050*/  ISETP.NE.AND P0, PT, R53, 0x1, PT ;  /* 0x000000013500780c */ /* 0x000fc80003f05270 */
[----:B------:R3:W-:Y:S09]  /*49060*/  STL.U8 [R5], R50 ;  /* 0x0000003205007387 */ /* 0x0007f20000100000 */
[----:B------:R-:W-:Y:S05]  /*49070*/  @!P0 BRA `(.L_x_1480) ;  /* 0x0000000000148947 */ /* 0x000fea0003800000 */
[----:B------:R-:W-:Y:S01]  /*49080*/  ISETP.NE.AND P0, PT, R53, 0x2, PT ;  /* 0x000000023500780c */ /* 0x000fe20003f05270 */
[----:B------:R-:W-:-:S05]  /*49090*/  VIADD R4, R50, 0x1 ;  /* 0x0000000132047836 */ /* 0x000fca0000000000 */
[----:B------:R4:W-:Y:S07]  /*490a0*/  STL.U8 [R5+0x1], R4 ;  /* 0x0000010405007387 */ /* 0x0009ee0000100000 */
[----:B---3--:R-:W-:-:S05]  /*490b0*/  @P0 VIADD R50, R50, 0x2 ;  /* 0x0000000232320836 */ /* 0x008fca0000000000 */
[----:B------:R4:W-:Y:S02]  /*490c0*/  @P0 STL.U8 [R5+0x2], R50 ;  /* 0x0000023205000387 */ /* 0x0009e40000100000 */
.L_x_1480:
[----:B------:R-:W-:Y:S05]  /*490d0*/  BSYNC.RECONVERGENT B3 ;  /* 0x0000000000037941 */ /* 0x000fea0003800200 */
.L_x_1479:
[----:B0-2---:R-:W0:Y:S01]  /*490e0*/  LDC R7, c[0x3][0x1b3c] ;  /* 0x00c6cf00ff077b82 */ /* 0x005e220000000800 */
[----:B------:R-:W-:Y:S07]  /*490f0*/  BSSY.RECONVERGENT B3, `(.L_x_1488) ;  /* 0x000087a000037945 */ /* 0x000fee0003800200 */
[----:B---34-:R-:W2:Y:S01]  /*49100*/  LDC.64 R4, c[0x3][0x1b30] ;  /* 0x00c6cc00ff047b82 */ /* 0x018ea20000000a00 */
[----:B0-----:R-:W-:-:S04]  /*49110*/  IADD3 R50, PT, PT, -R40, R7, RZ ;  /* 0x0000000728327210 */ /* 0x001fc80007ffe1ff */
        /* <DEDUP_REMOVED lines=10> */
.L_x_1586:
[----:B------:R-:W-:Y:S01]  /*491c0*/  ISETP.GT.AND P2, PT, R50, RZ, PT ;  /* 0x000000ff3200720c */ /* 0x000fe20003f44270 */
[----:B------:R-:W-:-:S12]  /*491d0*/  BSSY.RECONVERGENT B5, `(.L_x_1491) ;  /* 0x000006c000057945 */ /* 0x000fd80003800200 */
[----:B0-234-:R-:W-:Y:S05]  /*491e0*/  @!P2 BRA `(.L_x_1492) ;  /* 0x0000000400a8a947 */ /* 0x01dfea0003800000 */
[----:B------:R-:W-:Y:S01]  /*491f0*/  BSSY.RECONVERGENT B6, `(.L_x_1493) ;  /* 0x0000038000067945 */ /* 0x000fe20003800200 */
[----:B------:R-:W-:-:S03]  /*49200*/  IMAD.MOV.U32 R4, RZ, RZ, RZ ;  /* 0x000000ffff047224 */ /* 0x000fc600078e00ff */
[----:B------:R-:W-:Y:S05]  /*49210*/  @P0 BRA `(.L_x_1494) ;  /* 0x0000000000d40947 */ /* 0x000fea0003800000 */
[----:B------:R-:W-:Y:S01]  /*49220*/  BSSY.RECONVERGENT B7, `(.L_x_1495) ;  /* 0x0000033000077945 */ /* 0x000fe20003800200 */
[----:B------:R-:W-:-:S07]  /*49230*/  IMAD.MOV.U32 R6, RZ, RZ, RZ ;  /* 0x000000ffff067224 */ /* 0x000fce00078e00ff */
.L_x_1496:
[C---:B0-----:R-:W-:Y:S01]  /*49240*/  VIADD R4, R6.reuse, 0x4 ;  /* 0x0000000406047836 */ /* 0x041fe20000000000 */
[C---:B------:R-:W-:Y:S01]  /*49250*/  IADD3 R59, PT, PT, R6.reuse, 0x7, RZ ;  /* 0x00000007063b7810 */ /* 0x040fe20007ffe0ff */
[C---:B------:R-:W-:Y:S01]  /*49260*/  VIADD R5, R6.reuse, 0x5 ;  /* 0x0000000506057836 */ /* 0x040fe20000000000 */
[C---:B------:R-:W-:Y:S01]  /*49270*/  IADD3 R63, PT, PT, R6.reuse, 0xd, RZ ;  /* 0x0000000d063f7810 */ /* 0x040fe20007ffe0ff */
[----:B------:R-:W-:Y:S01]  /*49280*/  VIADD R7, R6, 0x6 ;  /* 0x0000000606077836 */ /* 0x000fe20000000000 */
[----:B------:R-:W-:Y:S02]  /*49290*/  LOP3.LUT R61, R4, 0xffff, RZ, 0xc0, !PT ;  /* 0x0000ffff043d7812 */ /* 0x000fe400078ec0ff */
[----:B------:R-:W-:Y:S01]  /*492a0*/  LOP3.LUT R4, R5, 0xffff, RZ, 0xc0, !PT ;  /* 0x0000ffff05047812 */ /* 0x000fe200078ec0ff */
[C---:B------:R-:W-:Y:S01]  /*492b0*/  VIADD R5, R6.reuse, 0x8 ;  /* 0x0000000806057836 */ /* 0x040fe20000000000 */
[----:B------:R-:W-:Y:S02]  /*492c0*/  LOP3.LUT R60, R7, 0xffff, RZ, 0xc0, !PT ;  /* 0x0000ffff073c7812 */ /* 0x000fe400078ec0ff */
[----:B------:R-:W-:Y:S01]  /*492d0*/  LOP3.LUT R7, R59, 0xffff, RZ, 0xc0, !PT ;  /* 0x0000ffff3b077812 */ /* 0x000fe200078ec0ff */
[----:B------:R-:W-:Y:S01]  /*492e0*/  VIADD R59, R6, 0x9 ;  /* 0x00000009063b7836 */ /* 0x000fe20000000000 */
[----:B------:R-:W-:-:S02]  /*492f0*/  PRMT R4, R61, 0x3340, R4 ;  /* 0x000033403d047816 */ /* 0x000fc40000000004 */
[----:B------:R-:W-:Y:S02]  /*49300*/  PRMT R7, R60, 0x3340, R7 ;  /* 0x000033403c077816 */ /* 0x000fe40000000007 */
[----:B------:R-:W-:Y:S01]  /*49310*/  LOP3.LUT R61, R5, 0xffff, RZ, 0xc0, !PT ;  /* 0x0000ffff053d7812 */ /* 0x000fe200078ec0ff */
[C---:B------:R-:W-:Y:S01]  /*49320*/  VIADD R5, R6.reuse, 0xa ;  /* 0x0000000a06057836 */ /* 0x040fe20000000000 */
[----:B------:R-:W-:Y:S01]  /*49330*/  LOP3.LUT R60, R59, 0xffff, RZ, 0xc0, !PT ;  /* 0x0000ffff3b3c7812 */ /* 0x000fe200078ec0ff */
[C---:B------:R-:W-:Y:S01]  /*49340*/  VIADD R59, R6.reuse, 0xb ;  /* 0x0000000b063b7836 */ /* 0x040fe20000000000 */
[----:B------:R-:W-:Y:S02]  /*49350*/  LOP3.LUT R63, R63, 0xffff, RZ, 0xc0, !PT ;  /* 0x0000ffff3f3f7812 */ /* 0x000fe400078ec0ff */
[----:B------:R-:W-:Y:S02]  /*49360*/  LOP3.LUT R62, R5, 0xffff, RZ, 0xc0, !PT ;  /* 0x0000ffff053e7812 */ /* 0x000fe400078ec0ff */
[----:B------:R-:W-:Y:S01]  /*49370*/  LOP3.LUT R5, R59, 0xffff, RZ, 0xc0, !PT ;  /* 0x0000ffff3b057812 */ /* 0x000fe200078ec0ff */
[C---:B------:R-:W-:Y:S01]  /*49380*/  VIADD R59, R6.reuse, 0x2 ;  /* 0x00000002063b7836 */ /* 0x040fe20000000000 */
[----:B------:R-:W-:Y:S01]  /*49390*/  PRMT R60, R61, 0x3340, R60 ;  /* 0x000033403d3c7816 */ /* 0x000fe2000000003c */
[----:B------:R-:W-:Y:S01]  /*493a0*/  VIADD R61, R6, 0xc ;  /* 0x0000000c063d7836 */ /* 0x000fe20000000000 */
[----:B------:R-:W-:-:S02]  /*493b0*/  PRMT R5, R62, 0x3340, R5 ;  /* 0x000033403e057816 */ /* 0x000fc40000000005 */
[----:B------:R-:W-:Y:S01]  /*493c0*/  LOP3.LUT R62, R59, 0xffff, RZ, 0xc0, !PT ;  /* 0x0000ffff3b3e7812 */ /* 0x000fe200078ec0ff */
[----:B------:R-:W-:Y:S01]  /*493d0*/  VIADD R59, R6, 0x3 ;  /* 0x00000003063b7836 */ /* 0x000fe20000000000 */
[----:B------:R-:W-:Y:S02]  /*493e0*/  LOP3.LUT R64, R61, 0xffff, RZ, 0xc0, !PT ;  /* 0x0000ffff3d407812 */ /* 0x000fe400078ec0ff */
[----:B------:R-:W-:Y:S01]  /*493f0*/  PRMT R5, R60, 0x5410, R5 ;  /* 0x000054103c057816 */ /* 0x000fe20000000005 */
[----:B------:R-:W-:Y:S01]  /*49400*/  IMAD.IADD R60, R1, 0x1, R6 ;  /* 0x00000001013c7824 */ /* 0x000fe200078e0206 */
[----:B------:R-:W-:Y:S02]  /*49410*/  LOP3.LUT R59, R59, 0xffff, RZ, 0xc0, !PT ;  /* 0x0000ffff3b3b7812 */ /* 0x000fe400078ec0ff */
[----:B------:R-:W-:Y:S02]  /*49420*/  PRMT R4, R4, 0x5410, R7 ;  /* 0x0000541004047816 */ /* 0x000fe40000000007 */
[----:B------:R-:W-:Y:S01]  /*49430*/  PRMT R61, R62, 0x3340, R59 ;  /* 0x000033403e3d7816 */ /* 0x000fe2000000003b */
[----:B------:R-:W-:Y:S01]  /*49440*/  VIADD R62, R6, 0x1 ;  /* 0x00000001063e7836 */ /* 0x000fe20000000000 */
[----:B------:R-:W-:Y:S01]  /*49450*/  PRMT R59, R64, 0x3340, R63 ;  /* 0x00003340403b7816 */ /* 0x000fe2000000003f */
[----:B------:R-:W-:Y:S01]  /*49460*/  VIADD R64, R6, 0xf ;  /* 0x0000000f06407836 */ /* 0x000fe20000000000 */
[----:B------:R0:W-:Y:S02]  /*49470*/  STL.64 [R60+0x18], R4 ;  /* 0x000018043c007387 */ /* 0x0001e40000100a00 */
[----:B------:R-:W-:Y:S01]  /*49480*/  LOP3.LUT R63, R62, 0xffff, RZ, 0xc0, !PT ;  /* 0x0000ffff3e3f7812 */ /* 0x000fe200078ec0ff */
[----:B------:R-:W-:Y:S01]  /*49490*/  VIADD R62, R6, 0xe ;  /* 0x0000000e063e7836 */ /* 0x000fe20000000000 */
[----:B------:R-:W-:-:S04]  /*494a0*/  LOP3.LUT R64, R64, 0xffff, RZ, 0xc0, !PT ;  /* 0x0000ffff40407812 */ /* 0x000fc800078ec0ff */
[----:B------:R-:W-:Y:S02]  /*494b0*/  LOP3.LUT R65, R62, 0xffff, RZ, 0xc0, !PT ;  /* 0x0000ffff3e417812 */ /* 0x000fe400078ec0ff */
[C---:B------:R-:W-:Y:S01]  /*494c0*/  PRMT R62, R6.reuse, 0x3340, R63 ;  /* 0x00003340063e7816 */ /* 0x040fe2000000003f */
[----:B------:R-:W-:Y:S01]  /*494d0*/  VIADD R6, R6, 0x10 ;  /* 0x0000001006067836 */ /* 0x000fe20000000000 */
[----:B------:R-:W-:Y:S02]  /*494e0*/  PRMT R64, R65, 0x3340, R64 ;  /* 0x0000334041407816 */ /* 0x000fe40000000040 */
[----:B------:R-:W-:Y:S02]  /*494f0*/  PRMT R61, R62, 0x5410, R61 ;  /* 0x000054103e3d7816 */ /* 0x000fe4000000003d */
[----:B------:R-:W-:Y:S02]  /*49500*/  PRMT R59, R59, 0x5410, R64 ;  /* 0x000054103b3b7816 */ /* 0x000fe40000000040 */
[----:B------:R-:W-:Y:S01]  /*49510*/  ISETP.NE.AND P2, PT, R6, R57, PT ;  /* 0x000000390600720c */ /* 0x000fe20003f45270 */
[----:B------:R0:W-:Y:S04]  /*49520*/  STL [R60+0x14], R61 ;  /* 0x0000143d3c007387 */ /* 0x0001e80000100800 */
[----:B------:R0:W-:Y:S08]  /*49530*/  STL [R60+0x20], R59 ;  /* 0x0000203b3c007387 */ /* 0x0001f00000100800 */
[----:B------:R-:W-:Y:S05]  /*49540*/  @P2 BRA `(.L_x_1496) ;  /* 0xfffffffc003c2947 */ /* 0x000fea000383ffff */
[----:B------:R-:W-:Y:S05]  /*49550*/  BSYNC.RECONVERGENT B7 ;  /* 0x0000000000077941 */ /* 0x000fea0003800200 */
.L_x_1495:
[----:B0-----:R-:W-:-:S07]  /*49560*/  IMAD.MOV.U32 R4, RZ, RZ, R57 ;  /* 0x000000ffff047224 */ /* 0x001fce00078e0039 */
.L_x_1494:
[----:B------:R-:W-:Y:S05]  /*49570*/  BSYNC.RECONVERGENT B6 ;  /* 0x0000000000067941 */ /* 0x000fea0003800200 */
.L_x_1493:
        /* <DEDUP_REMOVED lines=23> */
.L_x_1498:
[----:B------:R-:W-:Y:S05]  /*496f0*/  BSYNC.RECONVERGENT B6 ;  /* 0x0000000000067941 */ /* 0x000fea0003800200 */
.L_x_1497:
[----:B------:R-:W-:Y:S05]  /*49700*/  @!P3 BRA `(.L_x_1492) ;  /* 0x000000000060b947 */ /* 0x000fea0003800000 */
[----:B------:R-:W-:Y:S01]  /*49710*/  ISETP.GE.U32.AND P2, PT, R55, 0x3, PT ;  /* 0x000000033700780c */ /* 0x000fe20003f46070 */
[----:B------:R-:W-:Y:S01]  /*49720*/  BSSY.RECONVERGENT B6, `(.L_x_1499) ;  /* 0x000000c000067945 */ /* 0x000fe20003800200 */
[----:B------:R-:W-:-:S11]  /*49730*/  ISETP.NE.AND P3, PT, R58, RZ, PT ;  /* 0x000000ff3a00720c */ /* 0x000fd60003f65270 */
[----:B------:R-:W-:Y:S05]  /*49740*/  @!P2 BRA `(.L_x_1500) ;  /* 0x000000000024a947 */ /* 0x000fea0003800000 */
[----:B--2---:R-:W-:Y:S01]  /*49750*/  IADD3 R5, PT, PT, R1, R4, RZ ;  /* 0x0000000401057210 */ /* 0x004fe20007ffe0ff */
[C---:B------:R-:W-:Y:S02]  /*49760*/  VIADD R6, R4.reuse, 0x1 ;  /* 0x0000000104067836 */ /* 0x040fe40000000000 */
[C---:B------:R-:W-:Y:S02]  /*49770*/  VIADD R60, R4.reuse, 0x2 ;  /* 0x00000002043c7836 */ /* 0x040fe40000000000 */
[C---:B------:R-:W-:Y:S01]  /*49780*/  VIADD R62, R4.reuse, 0x3 ;  /* 0x00000003043e7836 */ /* 0x040fe20000000000 */
[----:B------:R-:W-:Y:S04]  /*49790*/  STL.U8 [R5+0x15], R6 ;  /* 0x0000150605007387 */ /* 0x000fe80000100000 */
[----:B------:R-:W-:Y:S04]  /*497a0*/  STL.U8 [R5+0x16], R60 ;  /* 0x0000163c05007387 */ /* 0x000fe80000100000 */
[----:B------:R-:W-:Y:S04]  /*497b0*/  STL.U8 [R5+0x17], R62 ;  /* 0x0000173e05007387 */ /* 0x000fe80000100000 */
[----:B------:R0:W-:Y:S02]  /*497c0*/  STL.U8 [R5+0x14], R4 ;  /* 0x0000140405007387 */ /* 0x0001e40000100000 */
[----:B0-----:R-:W-:-:S07]  /*497d0*/  VIADD R4, R4, 0x4 ;  /* 0x0000000404047836 */ /* 0x001fce0000000000 */
.L_x_1500:
[----:B------:R-:W-:Y:S05]  /*497e0*/  BSYNC.RECONVERGENT B6 ;  /* 0x0000000000067941 */ /* 0x000fea0003800200 */
.L_x_1499:
[----:B------:R-:W-:Y:S05]  /*497f0*/  @!P3 BRA `(.L_x_1492) ;  /* 0x000000000024b947 */ /* 0x000fea0003800000 */
[----:B--2---:R-:W-:Y:S01]  /*49800*/  IMAD.IADD R7, R1, 0x1, R4 ;  /* 0x0000000101077824 */ /* 0x004fe200078e0204 */
        /* <DEDUP_REMOVED lines=8> */
.L_x_1492:
[----:B------:R-:W-:Y:S05]  /*49890*/  BSYNC.RECONVERGENT B5 ;  /* 0x0000000000057941 */ /* 0x000fea0003800200 */
.L_x_1491:
[----:B------:R-:W-:Y:S01]  /*498a0*/  BSSY.RECONVERGENT B5, `(.L_x_1501) ;  /* 0x0000252000057945 */ /* 0x000fe20003800200 */
.L_x_1572:
[----:B----4-:R-:W4:Y:S01]  /*498b0*/  LDCU UR4, c[0x3][0x1b3c] ;  /* 0x00c36780ff0477ac */ /* 0x010f220008000800 */
[----:B--23--:R-:W-:Y:S01]  /*498c0*/  HFMA2 R62, -RZ, RZ, 0, 0 ;  /* 0x00000000ff3e7431 */ /* 0x00cfe200000001ff */
[----:B----4-:R-:W-:-:S09]  /*498d0*/  UISETP.GT.AND UP0, UPT, UR4, URZ, UPT ;  /* 0x000000ff0400728c */ /* 0x010fd2000bf04270 */
[----:B0-----:R-:W-:Y:S05]  /*498e0*/  BRA.U !UP0, `(.L_x_1502) ;  /* 0x0000001d08047547 */ /* 0x001fea000b800000 */
[----:B------:R-:W-:Y:S01]  /*498f0*/  UISETP.GE.AND UP0, UPT, UR4, 0x4, UPT ;  /* 0x000000040400788c */ /* 0x000fe2000bf06270 */
[----:B------:R-:W-:Y:S02]  /*49900*/  IMAD.MOV.U32 R60, RZ, RZ, RZ ;  /* 0x000000ffff3c7224 */ /* 0x000fe400078e00ff */
[----:B0--3--:R-:W-:Y:S02]  /*49910*/  IMAD.MOV.U32 R4, RZ, RZ, RZ ;  /* 0x000000ffff047224 */ /* 0x009fe400078e00ff */
[----:B------:R-:W-:-:S04]  /*49920*/  IMAD.MOV.U32 R6, RZ, RZ, RZ ;  /* 0x000000ffff067224 */ /* 0x000fc800078e00ff */
[----:B------:R-:W-:Y:S05]  /*49930*/  BRA.U !UP0, `(.L_x_1503) ;  /* 0x0000000908607547 */ /* 0x000fea000b800000 */
[----:B------:R-:W-:Y:S01]  /*49940*/  BSSY.RECONVERGENT B6, `(.L_x_1504) ;  /* 0x0000096000067945 */ /* 0x000fe20003800200 */
[----:B------:R-:W-:Y:S01]  /*49950*/  CS2R R4, SRZ ;  /* 0x0000000000047805 */ /* 0x000fe2000001ff00 */
[----:B------:R-:W-:-:S07]  /*49960*/  IMAD.MOV.U32 R6, RZ, RZ, RZ ;  /* 0x000000ffff067224 */ /* 0x000fce00078e00ff */
.L_x_1532:
[----:B------:R-:W-:-:S13]  /*49970*/  ISETP.GE.AND P3, PT, R6, R40, PT ;  /* 0x000000280600720c */ /* 0x000fda0003f66270 */
[----:B------:R-:W-:-:S05]  /*49980*/  @P3 IMAD.IADD R59, R1, 0x1, R4 ;  /* 0x00000001013b3824 */ /* 0x000fca00078e0204 */
[----:B0-2---:R-:W2:Y:S01]  /*49990*/  @P3 LDL.U8 R60, [R59+0x14] ;  /* 0x000014003b3c3983 */ /* 0x005ea20000100000 */
        /* <DEDUP_REMOVED lines=16> */
.L_x_1508:
        /* <DEDUP_REMOVED lines=12> */
.L_x_1507:
[----:B------:R-:W-:Y:S05]  /*49b60*/  BSYNC.RELIABLE B8 ;  /* 0x0000000000087941 */ /* 0x000fea0003800100 */
.L_x_1506:
[----:B-----5:R2:W-:Y:S01]  /*49b70*/  STL.U8 [R7+0x28], R60 ;  /* 0x0000283c07007387 */ /* 0x0205e20000100000 */
[----:B------:R-:W-:Y:S01]  /*49b80*/  VIADD R4, R4, 0x1 ;  /* 0x0000000104047836 */ /* 0x000fe20000000000 */
[----:B------:R-:W-:Y:S06]  /*49b90*/  BRA `(.L_x_1510) ;  /* 0x0000000000087947 */ /* 0x000fec0003800000 */
.L_x_1509:
[----:B-----5:R0:W-:Y:S01]  /*49ba0*/  STL.U8 [R7+0x28], R60 ;  /* 0x0000283c07007387 */ /* 0x0201e20000100000 */
[----:B------:R-:W-:-:S07]  /*49bb0*/  IADD3 R6, PT, PT, R6, 0x1, RZ ;  /* 0x0000000106067810 */ /* 0x000fce0007ffe0ff */
.L_x_1510:
[----:B------:R-:W-:Y:S05]  /*49bc0*/  BSYNC.RECONVERGENT B7 ;  /* 0x0000000000077941 */ /* 0x000fea0003800200 */
.L_x_1505:
[----:B------:R-:W-:Y:S01]  /*49bd0*/  ISETP.GE.AND P3, PT, R6, R40, PT ;  /* 0x000000280600720c */ /* 0x000fe20003f66270 */
[----:B------:R-:W-:Y:S04]  /*49be0*/  BSSY.RECONVERGENT B7, `(.L_x_1511) ;  /* 0x0000022000077945 */ /* 0x000fe80003800200 */
[----:B------:R-:W-:Y:S08]  /*49bf0*/  BSSY.RELIABLE B8, `(.L_x_1512) ;  /* 0x000001b000087945 */ /* 0x000ff00003800100 */
[----:B------:R-:W-:Y:S05]  /*49c00*/  @!P3 BRA `(.L_x_1513) ;  /* 0x000000000014b947 */ /* 0x000fea0003800000 */
[----:B------:R-:W-:-:S05]  /*49c10*/  IMAD.IADD R59, R1, 0x1, R4 ;  /* 0x00000001013b7824 */ /* 0x000fca00078e0204 */
[----:B0-2---:R-:W2:Y:S02]  /*49c20*/  LDL.U8 R60, [R59+0x14] ;  /* 0x000014003b3c7983 */ /* 0x005ea40000100000 */
[----:B--2---:R-:W-:-:S06]  /*49c30*/  IMAD.IADD R60, R1, 0x1, R60 ;  /* 0x00000001013c7824 */ /* 0x004fcc00078e023c */
[----:B------:R-:W5:Y:S01]  /*49c40*/  LDL.U8 R60, [R60+0x4065] ;  /* 0x004065003c3c7983 */ /* 0x000f620000100000 */
[----:B------:R-:W-:Y:S05]  /*49c50*/  BRA `(.L_x_1514) ;  /* 0x0000000000507947 */ /* 0x000fea0003800000 */
.L_x_1513:
[----:B------:R-:W-:-:S13]  /*49c60*/  ISETP.GE.AND P3, PT, R4, R50, PT ;  /* 0x000000320400720c */ /* 0x000fda0003f66270 */
[----:B------:R-:W-:Y:S05]  /*49c70*/  @P3 BREAK.RELIABLE B8 ;  /* 0x0000000000083942 */ /* 0x000fea0003800100 */
[----:B------:R-:W-:Y:S05]  /*49c80*/  @!P3 BRA `(.L_x_1515) ;  /* 0x000000000014b947 */ /* 0x000fea0003800000 */
[----:B------:R-:W-:-:S05]  /*49c90*/  IMAD.IADD R59, R1, 0x1, R6 ;  /* 0x00000001013b7824 */ /* 0x000fca00078e0206 */
[----:B0-2---:R-:W2:Y:S02]  /*49ca0*/  LDL.U8 R60, [R59] ;  /* 0x000000003b3c7983 */ /* 0x005ea40000100000 */
[----:B--2---:R-:W-:-:S06]  /*49cb0*/  IMAD.IADD R60, R1, 0x1, R60 ;  /* 0x00000001013c7824 */ /* 0x004fcc00078e023c */
[----:B------:R-:W5:Y:S01]  /*49cc0*/  LDL.U8 R60, [R60+0x4050] ;  /* 0x004050003c3c7983 */ /* 0x000f620000100000 */
[----:B------:R-:W-:Y:S05]  /*49cd0*/  BRA `(.L_x_1516) ;  /* 0x0000000000407947 */ /* 0x000fea0003800000 */
.L_x_1515:
[C---:B------:R-:W-:Y:S02]  /*49ce0*/  IMAD.IADD R62, R1.reuse, 0x1, R4 ;  /* 0x00000001013e7824 */ /* 0x040fe400078e0204 */
[----:B------:R-:W-:-:S04]  /*49cf0*/  IMAD.IADD R59, R1, 0x1, R6 ;  /* 0x00000001013b7824 */ /* 0x000fc800078e0206 */
[----:B------:R-:W3:Y:S04]  /*49d00*/  LDL.U8 R62, [R62+0x14] ;  /* 0x000014003e3e7983 */ /* 0x000ee80000100000 */
[----:B0-2---:R-:W2:Y:S01]  /*49d10*/  LDL.U8 R60, [R59] ;  /* 0x000000003b3c7983 */ /* 0x005ea20000100000 */
[C---:B---3--:R-:W-:Y:S01]  /*49d20*/  IADD3 R61, PT, PT, R1.reuse, R62, RZ ;  /* 0x0000003e013d7210 */ /* 0x048fe20007ffe0ff */
[----:B--2---:R-:W-:-:S05]  /*49d30*/  IMAD.IADD R60, R1, 0x1, R60 ;  /* 0x00000001013c7824 */ /* 0x004fca00078e023c */
[----:B------:R-:W2:Y:S04]  /*49d40*/  LDL.U8 R61, [R61+0x4065] ;  /* 0x004065003d3d7983 */ /* 0x000ea80000100000 */
[----:B------:R-:W2:Y:S02]  /*49d50*/  LDL.U8 R60, [R60+0x4050] ;  /* 0x004050003c3c7983 */ /* 0x000ea40000100000 */
[----:B--2---:R-:W-:-:S13]  /*49d60*/  ISETP.GE.U32.AND P3, PT, R60, R61, PT ;  /* 0x0000003d3c00720c */ /* 0x004fda0003f66070 */
[----:B------:R-:W-:Y:S05]  /*49d70*/  @!P3 BREAK.RELIABLE B8 ;  /* 0x000000000008b942 */ /* 0x000fea0003800100 */
[----:B------:R-:W-:Y:S05]  /*49d80*/  @!P3 BRA `(.L_x_1516) ;  /* 0x000000000014b947 */ /* 0x000fea0003800000 */
[----:B------:R-:W-:-:S07]  /*49d90*/  PRMT R60, R61, 0x7610, R60 ;  /* 0x000076103d3c7816 */ /* 0x000fce000000003c */
.L_x_1514:
[----:B------:R-:W-:Y:S05]  /*49da0*/  BSYNC.RELIABLE B8 ;  /* 0x0000000000087941 */ /* 0x000fea0003800100 */
.L_x_1512:
[----:B-----5:R2:W-:Y:S01]  /*49db0*/  STL.U8 [R7+0x29], R60 ;  /* 0x0000293c07007387 */ /* 0x0205e20000100000 */
[----:B------:R-:W-:Y:S01]  /*49dc0*/  VIADD R4, R4, 0x1 ;  /* 0x0000000104047836 */ /* 0x000fe20000000000 */
[----:B------:R-:W-:Y:S06]  /*49dd0*/  BRA `(.L_x_1517) ;  /* 0x0000000000087947 */ /* 0x000fec0003800000 */
.L_x_1516:
[----:B-----5:R0:W-:Y:S01]  /*49de0*/  STL.U8 [R7+0x29], R60 ;  /* 0x0000293c07007387 */ /* 0x0201e20000100000 */
[----:B------:R-:W-:-:S07]  /*49df0*/  VIADD R6, R6, 0x1 ;  /* 0x0000000106067836 */ /* 0x000fce0000000000 */
.L_x_1517:
[----:B------:R-:W-:Y:S05]  /*49e00*/  BSYNC.RECONVERGENT B7 ;  /* 0x0000000000077941 */ /* 0x000fea0003800200 */
.L_x_1511:
        /* <DEDUP_REMOVED lines=9> */
.L_x_1520:
        /* <DEDUP_REMOVED lines=8> */
.L_x_1522:
[C---:B------:R-:W-:Y:S01]  /*49f20*/  IADD3 R62, PT, PT, R1.reuse, R4, RZ ;  /* 0x00000004013e7210 */ /* 0x040fe20007ffe0ff */
[----:B------:R-:W-:-:S05]  /*49f30*/  IMAD.IADD R59, R1, 0x1, R6 ;  /* 0x00000001013b7824 */ /* 0x000fca00078e0206 */
[----:B0-2---:R-:W2:Y:S04]  /*49f40*/  LDL.U8 R60, [R59] ;  /* 0x000000003b3c7983 */ /* 0x005ea80000100000 */
        /* <DEDUP_REMOVED lines=9> */
.L_x_1521:
[----:B------:R-:W-:Y:S05]  /*49fe0*/  BSYNC.RELIABLE B8 ;  /* 0x0000000000087941 */ /* 0x000fea0003800100 */
.L_x_1519:
[----:B-----5:R2:W-:Y:S01]  /*49ff0*/  STL.U8 [R7+0x2a], R60 ;  /* 0x00002a3c07007387 */ /* 0x0205e20000100000 */
[----:B------:R-:W-:Y:S01]  /*4a000*/  VIADD R4, R4, 0x1 ;  /* 0x0000000104047836 */ /* 0x000fe20000000000 */
[----:B------:R-:W-:Y:S06]  /*4a010*/  BRA `(.L_x_1524) ;  /* 0x0000000000087947 */ /* 0x000fec0003800000 */
.L_x_1523:
[----:B-----5:R0:W-:Y:S01]  /*4a020*/  STL.U8 [R7+0x2a], R60 ;  /* 0x00002a3c07007387 */ /* 0x0201e20000100000 */
[----:B------:R-:W-:-:S07]  /*4a030*/  VIADD R6, R6, 0x1 ;  /* 0x0000000106067836 */ /* 0x000fce0000000000 */
.L_x_1524:
[----:B------:R-:W-:Y:S05]  /*4a040*/  BSYNC.RECONVERGENT B7 ;  /* 0x0000000000077941 */ /* 0x000fea0003800200 */
.L_x_1518:
        /* <DEDUP_REMOVED lines=9> */
.L_x_1527:
[----:B------:R-:W-:-:S13]  /*4a0e0*/  ISETP.GE.AND P3, PT, R4, R50, PT ;  /* 0x000000320400720c */ /* 0x000fda0003f66270 */
[----:B------:R-:W-:Y:S05]  /*4a0f0*/  @P3 BREAK.RELIABLE B8 ;  /* 0x0000000000083942 */ /* 0x000fea0003800100 */
[----:B------:R-:W-:Y:S05]  /*4a100*/  @!P3 BRA `(.L_x_1529) ;  /* 0x000000000014b947 */ /* 0x000fea0003800000 */
[----:B------:R-:W-:-:S05]  /*4a110*/  IMAD.IADD R59, R1, 0x1, R6 ;  /* 0x00000001013b7824 */ /* 0x000fca00078e0206 */
[----:B0-2---:R-:W2:Y:S02]  /*4a120*/  LDL.U8 R60, [R59] ;  /* 0x000000003b3c7983 */ /* 0x005ea40000100000 */
[----:B--2---:R-:W-:-:S06]  /*4a130*/  IADD3 R60, PT, PT, R1, R60, RZ ;  /* 0x0000003c013c7210 */ /* 0x004fcc0007ffe0ff */
[----:B------:R-:W5:Y:S01]  /*4a140*/  LDL.U8 R60, [R60+0x4050] ;  /* 0x004050003c3c7983 */ /* 0x000f620000100000 */
[----:B------:R-:W-:Y:S05]  /*4a150*/  BRA `(.L_x_1530) ;  /* 0x0000000000407947 */ /* 0x000fea0003800000 */
.L_x_1529:
[C---:B------:R-:W-:Y:S02]  /*4a160*/  IMAD.IADD R62, R1.reuse, 0x1, R4 ;  /* 0x00000001013e7824 */ /* 0x040fe400078e0204 */
[----:B------:R-:W-:-:S04]  /*4a170*/  IMAD.IADD R59, R1, 0x1, R6 ;  /* 0x00000001013b7824 */ /* 0x000fc800078e0206 */
[----:B------:R-:W3:Y:S04]  /*4a180*/  LDL.U8 R62, [R62+0x14] ;  /* 0x000014003e3e7983 */ /* 0x000ee80000100000 */
[----:B0-2---:R-:W2:Y:S01]  /*4a190*/  LDL.U8 R60, [R59] ;  /* 0x000000003b3c7983 */ /* 0x005ea20000100000 */
[C---:B---3--:R-:W-:Y:S02]  /*4a1a0*/  IMAD.IADD R61, R1.reuse, 0x1, R62 ;  /* 0x00000001013d7824 */ /* 0x048fe400078e023e */
[----:B--2---:R-:W-:-:S04]  /*4a1b0*/  IMAD.IADD R60, R1, 0x1, R60 ;  /* 0x00000001013c7824 */ /* 0x004fc800078e023c */
[----:B------:R-:W2:Y:S04]  /*4a1c0*/  LDL.U8 R61, [R61+0x4065] ;  /* 0x004065003d3d7983 */ /* 0x000ea80000100000 */
[----:B------:R-:W2:Y:S02]  /*4a1d0*/  LDL.U8 R60, [R60+0x4050] ;  /* 0x004050003c3c7983 */ /* 0x000ea40000100000 */
[----:B--2---:R-:W-:-:S13]  /*4a1e0*/  ISETP.GE.U32.AND P3, PT, R60, R61, PT ;  /* 0x0000003d3c00720c */ /* 0x004fda0003f66070 */
[----:B------:R-:W-:Y:S05]  /*4a1f0*/  @!P3 BREAK.RELIABLE B8 ;  /* 0x000000000008b942 */ /* 0x000fea0003800100 */
[----:B------:R-:W-:Y:S05]  /*4a200*/  @!P3 BRA `(.L_x_1530) ;  /* 0x000000000014b947 */ /* 0x000fea0003800000 */
[----:B------:R-:W-:-:S07]  /*4a210*/  PRMT R60, R61, 0x7610, R60 ;  /* 0x000076103d3c7816 */ /* 0x000fce000000003c */
.L_x_1528:
[----:B------:R-:W-:Y:S05]  /*4a220*/  BSYNC.RELIABLE B8 ;  /* 0x0000000000087941 */ /* 0x000fea0003800100 */
.L_x_1526:
[----:B-----5:R2:W-:Y:S01]  /*4a230*/  STL.U8 [R7+0x2b], R60 ;  /* 0x00002b3c07007387 */ /* 0x0205e20000100000 */
[----:B------:R-:W-:Y:S01]  /*4a240*/  VIADD R4, R4, 0x1 ;  /* 0x0000000104047836 */ /* 0x000fe20000000000 */
[----:B------:R-:W-:Y:S06]  /*4a250*/  BRA `(.L_x_1531) ;  /* 0x0000000000087947 */ /* 0x000fec0003800000 */
.L_x_1530:
[----:B-----5:R0:W-:Y:S01]  /*4a260*/  STL.U8 [R7+0x2b], R60 ;  /* 0x00002b3c07007387 */ /* 0x0201e20000100000 */
[----:B------:R-:W-:-:S07]  /*4a270*/  VIADD R6, R6, 0x1 ;  /* 0x0000000106067836 */ /* 0x000fce0000000000 */
.L_x_1531:
[----:B------:R-:W-:Y:S05]  /*4a280*/  BSYNC.RECONVERGENT B7 ;  /* 0x0000000000077941 */ /* 0x000fea0003800200 */
.L_x_1525:
[----:B------:R-:W-:Y:S05]  /*4a290*/  @P2 BRA `(.L_x_1532) ;  /* 0xfffffff400b42947 */ /* 0x000fea000383ffff */
[----:B------:R-:W-:Y:S05]  /*4a2a0*/  BSYNC.RECONVERGENT B6 ;  /* 0x0000000000067941 */ /* 0x000fea0003800200 */
.L_x_1504:
[----:B0-2---:R-:W-:-:S07]  /*4a2b0*/  IMAD.MOV.U32 R60, RZ, RZ, R12 ;  /* 0x000000ffff3c7224 */ /* 0x005fce00078e000c */
.L_x_1503:
        /* <DEDUP_REMOVED lines=12> */
.L_x_1536:
        /* <DEDUP_REMOVED lines=8> */
.L_x_1538:
[C---:B------:R-:W-:Y:S02]  /*4a400*/  IMAD.IADD R62, R1.reuse, 0x1, R4 ;  /* 0x00000001013e7824 */ /* 0x040fe400078e0204 */
[----:B------:R-:W-:-:S04]  /*4a410*/  IMAD.IADD R7, R1, 0x1, R6 ;  /* 0x0000000101077824 */ /* 0x000fc800078e0206 */
[----:B------:R-:W2:Y:S04]  /*4a420*/  LDL.U8 R62, [R62+0x14] ;  /* 0x000014003e3e7983 */ /* 0x000ea80000100000 */
[----:B------:R-:W3:Y:S01]  /*4a430*/  LDL.U8 R60, [R7] ;  /* 0x00000000073c7983 */ /* 0x000ee20000100000 */
        /* <DEDUP_REMOVED lines=8> */
.L_x_1537:
[----:B------:R-:W-:Y:S05]  /*4a4c0*/  BSYNC.RELIABLE B7 ;  /* 0x0000000000077941 */ /* 0x000fea0003800100 */
.L_x_1535:
[----:B-----5:R2:W-:Y:S01]  /*4a4d0*/  STL.U8 [R5+0x28], R60 ;  /* 0x0000283c05007387 */ /* 0x0205e20000100000 */
[----:B------:R-:W-:Y:S01]  /*4a4e0*/  VIADD R4, R4, 0x1 ;  /* 0x0000000104047836 */ /* 0x000fe20000000000 */
[----:B------:R-:W-:Y:S06]  /*4a4f0*/  BRA `(.L_x_1540) ;  /* 0x0000000000087947 */ /* 0x000fec0003800000 */
.L_x_1539:
[----:B-----5:R0:W-:Y:S01]  /*4a500*/  STL.U8 [R5+0x28], R60 ;  /* 0x0000283c05007387 */ /* 0x0201e20000100000 */
[----:B------:R-:W-:-:S07]  /*4a510*/  VIADD R6, R6, 0x1 ;  /* 0x0000000106067836 */ /* 0x000fce0000000000 */
.L_x_1540:
[----:B------:R-:W-:Y:S05]  /*4a520*/  BSYNC.RECONVERGENT B6 ;  /* 0x0000000000067941 */ /* 0x000fea0003800200 */
.L_x_1534:
        /* <DEDUP_REMOVED lines=12> */
.L_x_1544:
        /* <DEDUP_REMOVED lines=8> */
.L_x_1546:
        /* <DEDUP_REMOVED lines=12> */
.L_x_1545:
[----:B------:R-:W-:Y:S05]  /*4a730*/  BSYNC.RELIABLE B8 ;  /* 0x0000000000087941 */ /* 0x000fea0003800100 */
.L_x_1543:
[----:B-----5:R2:W-:Y:S01]  /*4a740*/  STL.U8 [R5+0x29], R60 ;  /* 0x0000293c05007387 */ /* 0x0205e20000100000 */
[----:B------:R-:W-:Y:S01]  /*4a750*/  VIADD R4, R4, 0x1 ;  /* 0x0000000104047836 */ /* 0x000fe20000000000 */
[----:B------:R-:W-:Y:S06]  /*4a760*/  BRA `(.L_x_1548) ;  /* 0x0000000000087947 */ /* 0x000fec0003800000 */
.L_x_1547:
[----:B-----5:R0:W-:Y:S01]  /*4a770*/  STL.U8 [R5+0x29], R60 ;  /* 0x0000293c05007387 */ /* 0x0201e20000100000 */
[----:B------:R-:W-:-:S07]  /*4a780*/  VIADD R6, R6, 0x1 ;  /* 0x0000000106067836 */ /* 0x000fce0000000000 */
.L_x_1548:
[----:B------:R-:W-:Y:S05]  /*4a790*/  BSYNC.RECONVERGENT B7 ;  /* 0x0000000000077941 */ /* 0x000fea0003800200 */
.L_x_1542:
[----:B------:R-:W-:-:S13]  /*4a7a0*/  ISETP.NE.AND P2, PT, R13, 0x2, PT ;  /* 0x000000020d00780c */ /* 0x000fda0003f45270 */
[----:B------:R-:W-:Y:S05]  /*4a7b0*/  @!P2 BRA `(.L_x_1541) ;  /* 0x000000000080a947 */ /* 0x000fea0003800000 */
[----:B------:R-:W-:Y:S01]  /*4a7c0*/  ISETP.GE.AND P2, PT, R6, R40, PT ;  /* 0x000000280600720c */ /* 0x000fe20003f46270 */
[----:B------:R-:W-:-:S12]  /*4a7d0*/  BSSY.RELIABLE B7, `(.L_x_1549) ;  /* 0x000001b000077945 */ /* 0x000fd80003800100 */
[----:B------:R-:W-:Y:S05]  /*4a7e0*/  @!P2 BRA `(.L_x_1550) ;  /* 0x000000000014a947 */ /* 0x000fea0003800000 */
[----:B------:R-:W-:-:S05]  /*4a7f0*/  IMAD.IADD R6, R1, 0x1, R4 ;  /* 0x0000000101067824 */ /* 0x000fca00078e0204 */
[----:B------:R-:W3:Y:S02]  /*4a800*/  LDL.U8 R4, [R6+0x14] ;  /* 0x0000140006047983 */ /* 0x000ee40000100000 */
[----:B---3--:R-:W-:-:S06]  /*4a810*/  IMAD.IADD R4, R1, 0x1, R4 ;  /* 0x0000000101047824 */ /* 0x008fcc00078e0204 */
[----:B------:R-:W5:Y:S01]  /*4a820*/  LDL.U8 R4, [R4+0x4065] ;  /* 0x0040650004047983 */ /* 0x000f620000100000 */
[----:B------:R-:W-:Y:S05]  /*4a830*/  BRA `(.L_x_1551) ;  /* 0x0000000000507947 */ /* 0x000fea0003800000 */
.L_x_1550:
        /* <DEDUP_REMOVED lines=8> */
.L_x_1552:
[C---:B------:R-:W-:Y:S02]  /*4a8c0*/  IMAD.IADD R7, R1.reuse, 0x1, R6 ;  /* 0x0000000101077824 */ /* 0x040fe400078e0206 */
[----:B------:R-:W-:-:S03]  /*4a8d0*/  IMAD.IADD R6, R1, 0x1, R4 ;  /* 0x0000000101067824 */ /* 0x000fc600078e0204 */
        /* <DEDUP_REMOVED lines=10> */
.L_x_1551:
[----:B------:R-:W-:Y:S05]  /*4a980*/  BSYNC.RELIABLE B7 ;  /* 0x0000000000077941 */ /* 0x000fea0003800100 */
.L_x_1549:
[----:B-----5:R4:W-:Y:S01]  /*4a990*/  STL.U8 [R5+0x2a], R4 ;  /* 0x00002a0405007387 */ /* 0x0209e20000100000 */
[----:B------:R-:W-:Y:S05]  /*4a9a0*/  BRA `(.L_x_1541) ;  /* 0x0000000000047947 */ /* 0x000fea0003800000 */
.L_x_1553:
[----:B-----5:R3:W-:Y:S02]  /*4a9b0*/  STL.U8 [R5+0x2a], R4 ;  /* 0x00002a0405007387 */ /* 0x0207e40000100000 */
.L_x_1541:
[----:B------:R-:W-:Y:S05]  /*4a9c0*/  BSYNC.RECONVERGENT B6 ;  /* 0x0000000000067941 */ /* 0x000fea0003800200 */
.L_x_1533:
[----:B------:R-:W5:Y:S01]  /*4a9d0*/  LDCU UR4, c[0x3][0x1b3c] ;  /* 0x00c36780ff0477ac */ /* 0x000f620008000800 */
[----:B---34-:R-:W-:Y:S02]  /*4a9e0*/  IMAD.MOV.U32 R4, RZ, RZ, RZ ;  /* 0x000000ffff047224 */ /* 0x018fe400078e00ff */
[----:B------:R-:W-:Y:S01]  /*4a9f0*/  IMAD.MOV.U32 R62, RZ, RZ, RZ ;  /* 0x000000ffff3e7224 */ /* 0x000fe200078e00ff */
[----:B-----5:R-:W-:-:S09]  /*4aa00*/  UISETP.GE.U32.AND UP0, UPT, UR4, 0x10, UPT ;  /* 0x000000100400788c */ /* 0x020fd2000bf06070 */
[----:B------:R-:W-:Y:S05]  /*4aa10*/  BRA.U !UP0, `(.L_x_1554) ;  /* 0x0000000508507547 */ /* 0x000fea000b800000 */
[----:B------:R-:W-:Y:S01]  /*4aa20*/  BSSY.RECONVERGENT B6, `(.L_x_1555) ;  /* 0x0000052000067945 */ /* 0x000fe20003800200 */
[----:B0-2---:R-:W-:Y:S01]  /*4aa30*/  IMAD.MOV.U32 R60, RZ, RZ, RZ ;  /* 0x000000ffff3c7224 */ /* 0x005fe200078e00ff */
[----:B------:R-:W-:-:S07]  /*4aa40*/  MOV R62, RZ ;  /* 0x000000ff003e7202 */ /* 0x000fce0000000f00 */
.L_x_1556:
        /* <DEDUP_REMOVED lines=8> */
[C---:B0-----:R-:W-:Y:S01]  /*4aad0*/  PRMT R65, R5.reuse, 0x7771, RZ ;  /* 0x0000777105417816 */ /* 0x041fe200000000ff */
[----:B------:R-:W-:Y:S01]  /*4aae0*/  IMAD R61, R64, 0xa8, R59 ;  /* 0x000000a8403d7824 */ /* 0x000fe200078e023b */
[----:B------:R-:W-:Y:S01]  /*4aaf0*/  PRMT R64, R4, 0x7772, RZ ;  /* 0x0000777204407816 */ /* 0x000fe200000000ff */
[C---:B------:R-:W-:Y:S01]  /*4ab00*/  IMAD R68, R60.reuse, 0x4, R63 ;  /* 0x000000043c447824 */ /* 0x040fe200078e023f */
[C---:B------:R-:W-:Y:S01]  /*4ab10*/  PRMT R63, R5.reuse, 0x7770, RZ ;  /* 0x00007770053f7816 */ /* 0x040fe200000000ff */
[----:B------:R-:W-:Y:S01]  /*4ab20*/  IMAD R66, R60, 0x4, R61 ;  /* 0x000000043c427824 */ /* 0x000fe200078e023d */
[----:B------:R-:W-:Y:S01]  /*4ab30*/  PRMT R4, R5, 0x7772, RZ ;  /* 0x0000777205047816 */ /* 0x000fe200000000ff */
[----:B------:R-:W-:-:S02]  /*4ab40*/  IMAD R69, R69, 0xa8, R59 ;  /* 0x000000a845457824 */ /* 0x000fc400078e023b */
[----:B------:R-:W0:Y:S01]  /*4ab50*/  LDC R61, c[0x3][R66+0x4] ;  /* 0x00c00100423d7b82 */ /* 0x000e220000000800 */
[--C-:B------:R-:W-:Y:S02]  /*4ab60*/  IMAD R67, R64, 0xa8, R59.reuse ;  /* 0x000000a840437824 */ /* 0x100fe400078e023b */
[--C-:B------:R-:W-:Y:S02]  /*4ab70*/  IMAD R64, R63, 0xa8, R59.reuse ;  /* 0x000000a83f407824 */ /* 0x100fe400078e023b */
[----:B------:R-:W-:Y:S02]  /*4ab80*/  IMAD R65, R65, 0xa8, R59 ;  /* 0x000000a841417824 */ /* 0x000fe400078e023b */
[C---:B------:R-:W-:Y:S01]  /*4ab90*/  IMAD R67, R60.reuse, 0x4, R67 ;  /* 0x000000043c437824 */ /* 0x040fe200078e0243 */
[----:B------:R-:W0:Y:S01]  /*4aba0*/  LDC R68, c[0x3][R68+0x8] ;  /* 0x00c0020044447b82 */ /* 0x000e220000000800 */
[C---:B------:R-:W-:Y:S01]  /*4abb0*/  IMAD R64, R60.reuse, 0x4, R64 ;  /* 0x000000043c407824 */ /* 0x040fe200078e0240 */
[----:B------:R-:W-:-:S06]  /*4abc0*/  LEA R65, R60, R65, 0x2 ;  /* 0x000000413c417211 */ /* 0x000fcc00078e10ff */
[----:B------:R-:W2:Y:S01]  /*4abd0*/  LDC R65, c[0x3][R65+0x18] ;  /* 0x00c0060041417b82 */ /* 0x000ea20000000800 */
[----:B0-----:R-:W-:Y:S02]  /*4abe0*/  IADD3 R61, PT, PT, R68, R61, R62 ;  /* 0x0000003d443d7210 */ /* 0x001fe40007ffe03e */
[----:B------:R-:W-:Y:S01]  /*4abf0*/  PRMT R62, R5, 0x7773, RZ ;  /* 0x00007773053e7816 */ /* 0x000fe200000000ff */
[----:B------:R-:W-:-:S04]  /*4ac00*/  IMAD R5, R4, 0xa8, R59 ;  /* 0x000000a804057824 */ /* 0x000fc800078e023b */
[----:B------:R-:W0:Y:S01]  /*4ac10*/  LDC R4, c[0x3][R67+0xc] ;  /* 0x00c0030043047b82 */ /* 0x000e220000000800 */
[----:B------:R-:W-:Y:S02]  /*4ac20*/  IMAD R63, R62, 0xa8, R59 ;  /* 0x000000a83e3f7824 */ /* 0x000fe400078e023b */
[----:B------:R-:W-:Y:S01]  /*4ac30*/  IMAD R62, R60, 0x4, R69 ;  /* 0x000000043c3e7824 */ /* 0x000fe200078e0245 */
[----:B---3--:R-:W-:Y:S01]  /*4ac40*/  PRMT R69, R6, 0x7771, RZ ;  /* 0x0000777106457816 */ /* 0x008fe200000000ff */
[C---:B------:R-:W-:Y:S02]  /*4ac50*/  IMAD R68, R60.reuse, 0x4, R63 ;  /* 0x000000043c447824 */ /* 0x040fe400078e023f */
[----:B------:R-:W-:Y:S02]  /*4ac60*/  IMAD R66, R60, 0x4, R5 ;  /* 0x000000043c427824 */ /* 0x000fe400078e0205 */
[----:B------:R-:W0:Y:S01]  /*4ac70*/  LDC R62, c[0x3][R62+0x10] ;  /* 0x00c004003e3e7b82 */ /* 0x000e220000000800 */
[----:B------:R-:W-:-:S04]  /*4ac80*/  IMAD R69, R69, 0xa8, R59 ;  /* 0x000000a845457824 */ /* 0x000fc800078e023b */
[----:B------:R-:W-:-:S03]  /*4ac90*/  IMAD R69, R60, 0x4, R69 ;  /* 0x000000043c457824 */ /* 0x000fc600078e0245 */
[----:B------:R3:W2:Y:S08]  /*4aca0*/  LDC R5, c[0x3][R64+0x14] ;  /* 0x00c0050040057b82 */ /* 0x0006b00000000800 */
[----:B------:R4:W5:Y:S01]  /*4acb0*/  LDC R63, c[0x3][R66+0x1c] ;  /* 0x00c00700423f7b82 */ /* 0x0009620000000800 */
[----:B---3--:R-:W-:-:S07]  /*4acc0*/  PRMT R64, R6, 0x7773, RZ ;  /* 0x0000777306407816 */ /* 0x008fce00000000ff */
[----:B------:R-:W5:Y:S01]  /*4acd0*/  LDC R68, c[0x3][R68+0x20] ;  /* 0x00c0080044447b82 */ /* 0x000f620000000800 */
[----:B0-----:R-:W-:Y:S02]  /*4ace0*/  IADD3 R4, PT, PT, R62, R4, R61 ;  /* 0x000000043e047210 */ /* 0x001fe40007ffe03d */
[----:B------:R-:W-:Y:S02]  /*4acf0*/  PRMT R61, R6, 0x7770, RZ ;  /* 0x00007770063d7816 */ /* 0x000fe400000000ff */
[----:B------:R-:W-:-:S03]  /*4ad00*/  PRMT R62, R7, 0x7773, RZ ;  /* 0x00007773073e7816 */ /* 0x000fc600000000ff */
[----:B----4-:R-:W-:Y:S01]  /*4ad10*/  IMAD R66, R61, 0xa8, R59 ;  /* 0x000000a83d427824 */ /* 0x010fe200078e023b */
[----:B--2---:R-:W-:Y:S02]  /*4ad20*/  IADD3 R4, PT, PT, R65, R5, R4 ;  /* 0x0000000541047210 */ /* 0x004fe40007ffe004 */
[----:B------:R-:W-:Y:S01]  /*4ad30*/  PRMT R5, R7, 0x7770, RZ ;  /* 0x0000777007057816 */ /* 0x000fe200000000ff */
[----:B------:R-:W-:-:S04]  /*4ad40*/  IMAD R66, R60, 0x4, R66 ;  /* 0x000000043c427824 */ /* 0x000fc800078e0242 */
[----:B------:R-:W-:-:S04]  /*4ad50*/  IMAD R5, R5, 0xa8, R59 ;  /* 0x000000a805057824 */ /* 0x000fc800078e023b */
[----:B------:R-:W-:Y:S01]  /*4ad60*/  IMAD R5, R60, 0x4, R5 ;  /* 0x000000043c057824 */ /* 0x000fe200078e0205 */
[----:B-----5:R-:W-:-:S05]  /*4ad70*/  IADD3 R4, PT, PT, R68, R63, R4 ;  /* 0x0000003f44047210 */ /* 0x020fca0007ffe004 */
[----:B------:R-:W0:Y:S01]  /*4ad80*/  LDC R5, c[0x3][R5+0x34] ;  /* 0x00c00d0005057b82 */ /* 0x000e220000000800 */
[----:B------:R-:W-:Y:S02]  /*4ad90*/  PRMT R63, R6, 0x7772, RZ ;  /* 0x00007772063f7816 */ /* 0x000fe400000000ff */
[C---:B------:R-:W-:Y:S02]  /*4ada0*/  PRMT R68, R7.reuse, 0x7771, RZ ;  /* 0x0000777107447816 */ /* 0x040fe400000000ff */
[----:B------:R-:W-:Y:S01]  /*4adb0*/  PRMT R6, R7, 0x7772, RZ ;  /* 0x0000777207067816 */ /* 0x000fe200000000ff */
[--C-:B------:R-:W-:Y:S02]  /*4adc0*/  IMAD R67, R63, 0xa8, R59.reuse ;  /* 0x000000a83f437824 */ /* 0x100fe400078e023b */
[--C-:B------:R-:W-:Y:S02]  /*4add0*/  IMAD R63, R64, 0xa8, R59.reuse ;  /* 0x000000a8403f7824 */ /* 0x100fe400078e023b */
[----:B------:R-:W-:-:S02]  /*4ade0*/  IMAD R7, R68, 0xa8, R59 ;  /* 0x000000a844077824 */ /* 0x000fc400078e023b */
[----:B------:R-:W-:Y:S02]  /*4adf0*/  IMAD R61, R6, 0xa8, R59 ;  /* 0x000000a8063d7824 */ /* 0x000fe400078e023b */
[C---:B------:R-:W-:Y:S01]  /*4ae00*/  IMAD R6, R60.reuse, 0x4, R67 ;  /* 0x000000043c067824 */ /* 0x040fe200078e0243 */
[C---:B------:R-:W-:Y:S01]  /*4ae10*/  LEA R7, R60.reuse, R7, 0x2 ;  /* 0x000000073c077211 */ /* 0x040fe200078e10ff */
[----:B------:R-:W-:Y:S02]  /*4ae20*/  IMAD R65, R60, 0x4, R63 ;  /* 0x000000043c417824 */ /* 0x000fe400078e023f */
[----:B------:R-:W-:Y:S01]  /*4ae30*/  IMAD R59, R62, 0xa8, R59 ;  /* 0x000000a83e3b7824 */ /* 0x000fe200078e023b */
[----:B------:R-:W2:Y:S01]  /*4ae40*/  LDC R63, c[0x3][R66+0x24] ;  /* 0x00c00900423f7b82 */ /* 0x000ea20000000800 */
[C---:B------:R-:W-:Y:S02]  /*4ae50*/  IMAD R61, R60.reuse, 0x4, R61 ;  /* 0x000000043c3d7824 */ /* 0x040fe400078e023d */
[----:B------:R-:W-:-:S02]  /*4ae60*/  IMAD R59, R60, 0x4, R59 ;  /* 0x000000043c3b7824 */ /* 0x000fc400078e023b */
[----:B------:R-:W-:-:S03]  /*4ae70*/  VIADD R60, R60, 0x10 ;  /* 0x000000103c3c7836 */ /* 0x000fc60000000000 */
[----:B------:R-:W2:Y:S02]  /*4ae80*/  LDC R62, c[0x3][R69+0x28] ;  /* 0x00c00a00453e7b82 */ /* 0x000ea40000000800 */
[----:B------:R-:W-:-:S06]  /*4ae90*/  ISETP.NE.AND P2, PT, R60, R16, PT ;  /* 0x000000103c00720c */ /* 0x000fcc0003f45270 */
[----:B------:R-:W3:Y:S08]  /*4aea0*/  LDC R6, c[0x3][R6+0x2c] ;  /* 0x00c00b0006067b82 */ /* 0x000ef00000000800 */
[----:B------:R-:W3:Y:S08]  /*4aeb0*/  LDC R65, c[0x3][R65+0x30] ;  /* 0x00c00c0041417b82 */ /* 0x000ef00000000800 */
[----:B------:R-:W0:Y:S08]  /*4aec0*/  LDC R7, c[0x3][R7+0x38] ;  /* 0x00c00e0007077b82 */ /* 0x000e300000000800 */
[----:B------:R-:W4:Y:S08]  /*4aed0*/  LDC R61, c[0x3][R61+0x3c] ;  /* 0x00c00f003d3d7b82 */ /* 0x000f300000000800 */
[----:B------:R-:W4:Y:S01]  /*4aee0*/  LDC R59, c[0x3][R59+0x40] ;  /* 0x00c010003b3b7b82 */ /* 0x000f220000000800 */
[----:B--2---:R-:W-:-:S04]  /*4aef0*/  IADD3 R4, PT, PT, R62, R63, R4 ;  /* 0x0000003f3e047210 */ /* 0x004fc80007ffe004 */
[----:B---3--:R-:W-:-:S04]  /*4af00*/  IADD3 R4, PT, PT, R65, R6, R4 ;  /* 0x0000000641047210 */ /* 0x008fc80007ffe004 */
[----:B0-----:R-:W-:-:S04]  /*4af10*/  IADD3 R4, PT, PT, R7, R5, R4 ;  /* 0x0000000507047210 */ /* 0x001fc80007ffe004 */
[----:B----4-:R-:W-:Y:S01]  /*4af20*/  IADD3 R62, PT, PT, R59, R61, R4 ;  /* 0x0000003d3b3e7210 */ /* 0x010fe20007ffe004 */
[----:B------:R-:W-:Y:S06]  /*4af30*/  @P2 BRA `(.L_x_1556) ;  /* 0xfffffff800c42947 */ /* 0x000fec000383ffff */
[----:B------:R-:W-:Y:S05]  /*4af40*/  BSYNC.RECONVERGENT B6 ;  /* 0x0000000000067941 */ /* 0x000fea0003800200 */
.L_x_1555:
[----:B------:R-:W-:-:S07]  /*4af50*/  IMAD.MOV.U32 R4, RZ, RZ, R16 ;  /* 0x000000ffff047224 */ /* 0x000fce00078e0010 */
.L_x_1554:
        /* <DEDUP_REMOVED lines=9> */
[----:B------:R-:W5:Y:S04]  /*4aff0*/  LDL.U8 R61, [R7+0x2b] ;  /* 0x00002b00073d7983 */ /* 0x000f680000100000 */
[----:B------:R-:W5:Y:S04]  /*4b000*/  LDL.U8 R66, [R7+0x2c] ;  /* 0x00002c0007427983 */ /* 0x000f680000100000 */
[----:B------:R-:W5:Y:S04]  /*4b010*/  LDL.U8 R64, [R7+0x2d] ;  /* 0x00002d0007407983 */ /* 0x000f680000100000 */
[----:B0-2---:R-:W2:Y:S04]  /*4b020*/  LDL.U8 R60, [R7+0x2e] ;  /* 0x00002e00073c7983 */ /* 0x005ea80000100000 */
[----:B------:R2:W2:Y:S01]  /*4b030*/  LDL.U8 R6, [R7+0x2f] ;  /* 0x00002f0007067983 */ /* 0x0004a20000100000 */
[----:B------:R-:W-:-:S04]  /*4b040*/  IMAD.MOV.U32 R67, RZ, RZ, 0x48 ;  /* 0x00000048ff437424 */ /* 0x000fc800078e00ff */
[--C-:B---3--:R-:W-:Y:S02]  /*4b050*/  IMAD R65, R65, 0xa8, R67.reuse ;  /* 0x000000a841417824 */ /* 0x108fe400078e0243 */
[--C-:B----4-:R-:W-:Y:S02]  /*4b060*/  IMAD R69, R68, 0xa8, R67.reuse ;  /* 0x000000a844457824 */ /* 0x110fe400078e0243 */
[--C-:B-----5:R-:W-:Y:S02]  /*4b070*/  IMAD R63, R63, 0xa8, R67.reuse ;  /* 0x000000a83f3f7824 */ /* 0x120fe400078e0243 */
[--C-:B------:R-:W-:Y:S02]  /*4b080*/  IMAD R61, R61, 0xa8, R67.reuse ;  /* 0x000000a83d3d7824 */ /* 0x100fe400078e0243 */
[--C-:B------:R-:W-:Y:S02]  /*4b090*/  IMAD R5, R66, 0xa8, R67.reuse ;  /* 0x000000a842057824 */ /* 0x100fe400078e0243 */
[----:B------:R-:W-:-:S02]  /*4b0a0*/  IMAD R59, R64, 0xa8, R67 ;  /* 0x000000a8403b7824 */ /* 0x000fc400078e0243 */
[--C-:B--2---:R-:W-:Y:S02]  /*4b0b0*/  IMAD R7, R60, 0xa8, R67.reuse ;  /* 0x000000a83c077824 */ /* 0x104fe400078e0243 */
[----:B------:R-:W-:Y:S01]  /*4b0c0*/  IMAD R67, R6, 0xa8, R67 ;  /* 0x000000a806437824 */ /* 0x000fe200078e0243 */
[C---:B------:R-:W-:Y:S01]  /*4b0d0*/  LEA R6, R4.reuse, R65, 0x2 ;  /* 0x0000004104067211 */ /* 0x040fe200078e10ff */
        /* <DEDUP_REMOVED lines=20> */
.L_x_1557:
[----:B------:R-:W-:Y:S05]  /*4b220*/  @!P3 BRA `(.L_x_1502) ;  /* 0x0000000000b4b947 */ /* 0x000fea0003800000 */
[----:B------:R-:W-:Y:S02]  /*4b230*/  ISETP.GE.U32.AND P2, PT, R10, 0x3, PT ;  /* 0x000000030a00780c */ /* 0x000fe40003f46070 */
[----:B------:R-:W-:-:S11]  /*4b240*/  ISETP.NE.AND P3, PT, R15, RZ, PT ;  /* 0x000000ff0f00720c */ /* 0x000fd60003f65270 */
[----:B------:R-:W-:Y:S05]  /*4b250*/  @!P2 BRA `(.L_x_1558) ;  /* 0x000000000054a947 */ /* 0x000fea0003800000 */
[----:B0-2---:R-:W-:-:S05]  /*4b260*/  IADD3 R5, PT, PT, R1, R4, RZ ;  /* 0x0000000401057210 */ /* 0x005fca0007ffe0ff */
        /* <DEDUP_REMOVED lines=16> */
[----:B------:R-:W2:Y:S08]  /*4b370*/  LDC R63, c[0x3][R63+0xc] ;  /* 0x00c003003f3f7b82 */ /* 0x000eb00000000800 */
[----:B------:R-:W2:Y:S01]  /*4b380*/  LDC R7, c[0x3][R7+0x10] ;  /* 0x00c0040007077b82 */ /* 0x000ea20000000800 */
[----:B0-----:R-:W-:-:S04]  /*4b390*/  IADD3 R62, PT, PT, R61, R59, R62 ;  /* 0x0000003b3d3e7210 */ /* 0x001fc80007ffe03e */
[----:B--2---:R-:W-:-:S07]  /*4b3a0*/  IADD3 R62, PT, PT, R7, R63, R62 ;  /* 0x0000003f073e7210 */ /* 0x004fce0007ffe03e */
.L_x_1558:
[----:B------:R-:W-:Y:S05]  /*4b3b0*/  @!P3 BRA `(.L_x_1502) ;  /* 0x000000000050b947 */ /* 0x000fea0003800000 */
[----:B------:R-:W-:-:S05]  /*4b3c0*/  IMAD.IADD R59, R1, 0x1, R4 ;  /* 0x00000001013b7824 */ /* 0x000fca00078e0204 */
[----:B0-2---:R-:W2:Y:S01]  /*4b3d0*/  LDL.U8 R5, [R59+0x28] ;  /* 0x000028003b057983 */ /* 0x005ea20000100000 */
        /* <DEDUP_REMOVED lines=15> */
[----:B------:R-:W2:Y:S01]  /*4b4d0*/  @P2 LDC R7, c[0x3][R7+0xc] ;  /* 0x00c0030007072b82 */ /* 0x000ea20000000800 */
[----:B0-----:R-:W-:-:S04]  /*4b4e0*/  IMAD.IADD R62, R62, 0x1, R5 ;  /* 0x000000013e3e7824 */ /* 0x001fc800078e0205 */
[----:B--2---:R-:W-:-:S07]  /*4b4f0*/  @P2 IMAD.IADD R62, R62, 0x1, R7 ;  /* 0x000000013e3e2824 */ /* 0x004fce00078e0207 */
.L_x_1502:
[----:B------:R4:W-:Y:S01]  /*4b500*/  STL [R25], R62 ;  /* 0x0000003e19007387 */ /* 0x0009e20000100800 */
[----:B------:R-:W-:Y:S01]  /*4b510*/  BSSY.RECONVERGENT B6, `(.L_x_1559) ;  /* 0x000000e000067945 */ /* 0x000fe20003800200 */
[----:B0--3--:R-:W-:-:S07]  /*4b520*/  IMAD.MOV.U32 R4, RZ, RZ, RZ ;  /* 0x000000ffff047224 */ /* 0x009fce00078e00ff */
.L_x_1561:
[----:B------:R-:W-:Y:S01]  /*4b530*/  ISETP.NE.AND P2, PT, R4, R43, PT ;  /* 0x0000002b0400720c */ /* 0x000fe20003f45270 */
[----:B------:R-:W-:Y:S01]  /*4b540*/  IMAD.MOV.U32 R6, RZ, RZ, R43 ;  /* 0x000000ffff067224 */ /* 0x000fe200078e002b */
[----:B------:R-:W-:-:S11]  /*4b550*/  MOV R59, R4 ;  /* 0x00000004003b7202 */ /* 0x000fd60000000f00 */
[----:B------:R-:W-:Y:S05]  /*4b560*/  @!P2 BRA `(.L_x_1560) ;  /* 0x000000000020a947 */ /* 0x000fea0003800000 */
[----:B------:R-:W-:-:S05]  /*4b570*/  IMAD.IADD R7, R1, 0x1, R4 ;  /* 0x0000000101077824 */ /* 0x000fca00078e0204 */
[----:B------:R-:W3:Y:S04]  /*4b580*/  LDL.U8 R6, [R7+0x14] ;  /* 0x0000140007067983 */ /* 0x000ee80000100000 */
[----:B--2---:R-:W2:Y:S01]  /*4b590*/  LDL.U8 R5, [R7+0x15] ;  /* 0x0000150007057983 */ /* 0x004ea20000100000 */
[----:B------:R-:W-:Y:S02]  /*4b5a0*/  VIADD R4, R4, 0x1 ;  /* 0x0000000104047836 */ /* 0x000fe40000000000 */
[----:B---3--:R-:W-:-:S05]  /*4b5b0*/  VIADD R6, R6, 0x1 ;  /* 0x0000000106067836 */ /* 0x008fca0000000000 */
[----:B--2---:R-:W-:-:S13]  /*4b5c0*/  ISETP.GE.U32.AND P2, PT, R6, R5, PT ;  /* 0x000000050600720c */ /* 0x004fda0003f46070 */
[----:B------:R-:W-:Y:S05]  /*4b5d0*/  @P2 BRA `(.L_x_1561) ;  /* 0xfffffffc00d42947 */ /* 0x000fea000383ffff */
[----:B------:R-:W-:-:S07]  /*4b5e0*/  IMAD.MOV.U32 R6, RZ, RZ, R59 ;  /* 0x000000ffff067224 */ /* 0x000fce00078e003b */
.L_x_1560:
[----:B------:R-:W-:Y:S05]  /*4b5f0*/  BSYNC.RECONVERGENT B6 ;  /* 0x0000000000067941 */ /* 0x000fea0003800200 */
.L_x_1559:
[----:B------:R-:W3:Y:S01]  /*4b600*/  LDL.U8 R4, [R1+0x14] ;  /* 0x0000140001047983 */ /* 0x000ee20000100000 */
[----:B------:R-:W-:Y:S01]  /*4b610*/  IADD3 R30, P3, PT, R30, 0x4, RZ ;  /* 0x000000041e1e7810 */ /* 0x000fe20007f7e0ff */
[----:B----4-:R-:W-:-:S04]  /*4b620*/  VIADD R25, R25, 0x4 ;  /* 0x0000000419197836 */ /* 0x010fc80000000000 */
[----:B------:R-:W-:Y:S01]  /*4b630*/  IMAD.X R28, RZ, RZ, R28, P3 ;  /* 0x000000ffff1c7224 */ /* 0x000fe200018e061c */
[----:B---3--:R-:W-:-:S13]  /*4b640*/  ISETP.GT.AND P2, PT, R53, R4, PT ;  /* 0x000000043500720c */ /* 0x008fda0003f44270 */
[----:B------:R-:W-:Y:S05]  /*4b650*/  @!P2 BRA `(.L_x_1562) ;  /* 0x0000000400d8a947 */ /* 0x000fea0003800000 */
[----:B--2---:R-:W-:-:S05]  /*4b660*/  IADD3 R5, PT, PT, R1, R6, RZ ;  /* 0x0000000601057210 */ /* 0x004fca0007ffe0ff */
        /* <DEDUP_REMOVED lines=13> */
.L_x_1567:
[C---:B0-2---:R-:W-:Y:S02]  /*4b740*/  VIADD R4, R7.reuse, 0x4 ;  /* 0x0000000407047836 */ /* 0x045fe40000000000 */
[C---:B------:R-:W-:Y:S02]  /*4b750*/  VIADD R5, R7.reuse, 0x5 ;  /* 0x0000000507057836 */ /* 0x040fe40000000000 */
[C---:B------:R-:W-:Y:S01]  /*4b760*/  VIADD R59, R7.reuse, 0x7 ;  /* 0x00000007073b7836 */ /* 0x040fe20000000000 */
[----:B------:R-:W-:Y:S01]  /*4b770*/  LOP3.LUT R62, R4, 0xffff, RZ, 0xc0, !PT ;  /* 0x0000ffff043e7812 */ /* 0x000fe200078ec0ff */
[----:B------:R-:W-:Y:S01]  /*4b780*/  VIADD R4, R7, 0x6 ;  /* 0x0000000607047836 */ /* 0x000fe20000000000 */
[----:B------:R-:W-:Y:S01]  /*4b790*/  LOP3.LUT R5, R5, 0xffff, RZ, 0xc0, !PT ;  /* 0x0000ffff05057812 */ /* 0x000fe200078ec0ff */
[----:B------:R-:W-:-:S03]  /*4b7a0*/  VIADD R65, R7, 0xb ;  /* 0x0000000b07417836 */ /* 0x000fc60000000000 */
[----:B------:R-:W-:Y:S02]  /*4b7b0*/  LOP3.LUT R61, R4, 0xffff, RZ, 0xc0, !PT ;  /* 0x0000ffff043d7812 */ /* 0x000fe400078ec0ff */
[----:B------:R-:W-:Y:S02]  /*4b7c0*/  LOP3.LUT R4, R59, 0xffff, RZ, 0xc0, !PT ;  /* 0x0000ffff3b047812 */ /* 0x000fe400078ec0ff */
[C---:B------:R-:W-:Y:S02]  /*4b7d0*/  IADD3 R59, PT, PT, R7.reuse, 0x8, RZ ;  /* 0x00000008073b7810 */ /* 0x040fe40007ffe0ff */
        /* <DEDUP_REMOVED lines=17> */
[----:B------:R-:W-:Y:S01]  /*4b8f0*/  PRMT R4, R5, 0x5410, R4 ;  /* 0x0000541005047816 */ /* 0x000fe20000000004 */
[C---:B------:R-:W-:Y:S01]  /*4b900*/  VIADD R5, R7.reuse, 0xe ;  /* 0x0000000e07057836 */ /* 0x040fe20000000000 */
[C---:B------:R-:W-:Y:S02]  /*4b910*/  PRMT R66, R7.reuse, 0x3340, R62 ;  /* 0x0000334007427816 */ /* 0x040fe4000000003e */
[----:B------:R-:W-:Y:S02]  /*4b920*/  PRMT R62, R68, 0x3340, R65 ;  /* 0x00003340443e7816 */ /* 0x000fe40000000041 */
[----:B------:R-:W-:Y:S02]  /*4b930*/  IADD3 R65, PT, PT, R7, 0xd, RZ ;  /* 0x0000000d07417810 */ /* 0x000fe40007ffe0ff */
[----:B------:R-:W-:Y:S02]  /*4b940*/  PRMT R61, R66, 0x5410, R61 ;  /* 0x00005410423d7816 */ /* 0x000fe4000000003d */
[----:B------:R-:W-:-:S02]  /*4b950*/  LOP3.LUT R66, R63, 0xffff, RZ, 0xc0, !PT ;  /* 0x0000ffff3f427812 */ /* 0x000fc400078ec0ff */
[----:B------:R-:W-:Y:S01]  /*4b960*/  LOP3.LUT R63, R65, 0xffff, RZ, 0xc0, !PT ;  /* 0x0000ffff413f7812 */ /* 0x000fe200078ec0ff */
[----:B------:R-:W-:-:S03]  /*4b970*/  VIADD R65, R7, 0xf ;  /* 0x0000000f07417836 */ /* 0x000fc60000000000 */
[----:B------:R-:W-:Y:S02]  /*4b980*/  PRMT R63, R66, 0x3340, R63 ;  /* 0x00003340423f7816 */ /* 0x000fe4000000003f */
[----:B------:R-:W-:Y:S02]  /*4b990*/  LOP3.LUT R66, R5, 0xffff, RZ, 0xc0, !PT ;  /* 0x0000ffff05427812 */ /* 0x000fe400078ec0ff */
[----:B------:R-:W-:Y:S02]  /*4b9a0*/  LOP3.LUT R65, R65, 0xffff, RZ, 0xc0, !PT ;  /* 0x0000ffff41417812 */ /* 0x000fe400078ec0ff */
[----:B------:R-:W-:Y:S01]  /*4b9b0*/  PRMT R5, R59, 0x5410, R62 ;  /* 0x000054103b057816 */ /* 0x000fe2000000003e */
[----:B------:R-:W-:Y:S01]  /*4b9c0*/  IMAD.IADD R62, R1, 0x1, R7 ;  /* 0x00000001013e7824 */ /* 0x000fe200078e0207 */
[----:B------:R-:W-:Y:S01]  /*4b9d0*/  PRMT R66, R66, 0x3340, R65 ;  /* 0x0000334042427816 */ /* 0x000fe20000000041 */
[----:B------:R-:W-:-:S03]  /*4b9e0*/  VIADD R7, R7, 0x10 ;  /* 0x0000001007077836 */ /* 0x000fc60000000000 */
[----:B------:R-:W-:Y:S01]  /*4b9f0*/  PRMT R63, R63, 0x5410, R66 ;  /* 0x000054103f3f7816 */ /* 0x000fe20000000042 */
[----:B------:R2:W-:Y:S01]  /*4ba00*/  STL.64 [R62+0x18], R4 ;  /* 0x000018043e007387 */ /* 0x0005e20000100a00 */
[----:B------:R-:W-:-:S03]  /*4ba10*/  ISETP.NE.AND P2, PT, R7, R60, PT ;  /* 0x0000003c0700720c */ /* 0x000fc60003f45270 */
[----:B------:R2:W-:Y:S04]  /*4ba20*/  STL [R62+0x14], R61 ;  /* 0x0000143d3e007387 */ /* 0x0005e80000100800 */
[----:B------:R2:W-:Y:S06]  /*4ba30*/  STL [R62+0x20], R63 ;  /* 0x0000203f3e007387 */ /* 0x0005ec0000100800 */
[----:B------:R-:W-:Y:S05]  /*4ba40*/  @P2 BRA `(.L_x_1567) ;  /* 0xfffffffc003c2947 */ /* 0x000fea000383ffff */
.L_x_1566:
[----:B------:R-:W-:Y:S05]  /*4ba50*/  BSYNC.RECONVERGENT B7 ;  /* 0x0000000000077941 */ /* 0x000fea0003800200 */
.L_x_1565:
        /* <DEDUP_REMOVED lines=8> */
[C---:B0-2---:R-:W-:Y:S02]  /*4bae0*/  VIADD R4, R60.reuse, 0x1 ;  /* 0x000000013c047836 */ /* 0x045fe40000000000 */
        /* <DEDUP_REMOVED lines=14> */
.L_x_1569:
[----:B------:R-:W-:Y:S05]  /*4bbd0*/  BSYNC.RECONVERGENT B7 ;  /* 0x0000000000077941 */ /* 0x000fea0003800200 */
.L_x_1568:
[----:B------:R-:W-:-:S13]  /*4bbe0*/  ISETP.NE.AND P2, PT, R65, RZ, PT ;  /* 0x000000ff4100720c */ /* 0x000fda0003f45270 */
[----:B------:R-:W-:Y:S05]  /*4bbf0*/  @!P2 BRA `(.L_x_1564) ;  /* 0x000000000068a947 */ /* 0x000fea0003800000 */
[----:B------:R-:W-:Y:S01]  /*4bc00*/  ISETP.GE.U32.AND P2, PT, R65, 0x4, PT ;  /* 0x000000044100780c */ /* 0x000fe20003f46070 */
[----:B------:R-:W-:Y:S01]  /*4bc10*/  BSSY.RECONVERGENT B7, `(.L_x_1570) ;  /* 0x000000c000077945 */ /* 0x000fe20003800200 */
[----:B---3--:R-:W-:-:S11]  /*4bc20*/  LOP3.LUT R7, R6, 0x3, RZ, 0xc0, !PT ;  /* 0x0000000306077812 */ /* 0x008fd600078ec0ff */
[----:B------:R-:W-:Y:S05]  /*4bc30*/  @!P2 BRA `(.L_x_1571) ;  /* 0x000000000024a947 */ /* 0x000fea0003800000 */
[----:B0-2---:R-:W-:Y:S01]  /*4bc40*/  IMAD.IADD R5, R1, 0x1, R60 ;  /* 0x0000000101057824 */ /* 0x005fe200078e023c */
        /* <DEDUP_REMOVED lines=8> */
.L_x_1571:
[----:B------:R-:W-:Y:S05]  /*4bcd0*/  BSYNC.RECONVERGENT B7 ;  /* 0x0000000000077941 */ /* 0x000fea0003800200 */
.L_x_1570:
[----:B------:R-:W-:-:S13]  /*4bce0*/  ISETP.NE.AND P2, PT, R7, RZ, PT ;  /* 0x000000ff0700720c */ /* 0x000fda0003f45270 */
[----:B------:R-:W-:Y:S05]  /*4bcf0*/  @!P2 BRA `(.L_x_1564) ;  /* 0x000000000028a947 */ /* 0x000fea0003800000 */
[----:B0-23--:R-:W-:Y:S01]  /*4bd00*/  IMAD.IADD R5, R1, 0x1, R60 ;  /* 0x0000000101057824 */ /* 0x00dfe200078e023c */
        /* <DEDUP_REMOVED lines=9> */
.L_x_1564:
[----:B------:R-:W-:Y:S05]  /*4bda0*/  BSYNC.RECONVERGENT B6 ;  /* 0x0000000000067941 */ /* 0x000fea0003800200 */
.L_x_1563:
[----:B------:R-:W-:Y:S05]  /*4bdb0*/  BRA `(.L_x_1572) ;  /* 0xffffffd800bc7947 */ /* 0x000fea000383ffff */
.L_x_1562:
[----:B------:R-:W-:Y:S05]  /*4bdc0*/  BSYNC.RECONVERGENT B5 ;  /* 0x0000000000057941 */ /* 0x000fea0003800200 */
.L_x_1501:
[----:B------:R-:W-:Y:S01]  /*4bdd0*/  BSSY.RECONVERGENT B5, `(.L_x_1573) ;  /* 0x000000e000057945 */ /* 0x000fe20003800200 */
[----:B------:R-:W-:-:S07]  /*4bde0*/  IMAD.MOV.U32 R4, RZ, RZ, RZ ;  /* 0x000000ffff047224 */ /* 0x000fce00078e00ff */
.L_x_1575:
[-C--:B------:R-:W-:Y:S01]  /*4bdf0*/  ISETP.NE.AND P2, PT, R4, R42.reuse, PT ;  /* 0x0000002a0400720c */ /* 0x080fe20003f45270 */
[----:B------:R-:W-:Y:S01]  /*4be00*/  IMAD.MOV.U32 R59, RZ, RZ, R4 ;  /* 0x000000ffff3b7224 */ /* 0x000fe200078e0004 */
[----:B--2---:R-:W-:-:S11]  /*4be10*/  MOV R60, R42 ;  /* 0x0000002a003c7202 */ /* 0x004fd60000000f00 */
        /* <DEDUP_REMOVED lines=9> */
.L_x_1574:
[----:B------:R-:W-:Y:S05]  /*4beb0*/  BSYNC.RECONVERGENT B5 ;  /* 0x0000000000057941 */ /* 0x000fea0003800200 */
.L_x_1573:
        /* <DEDUP_REMOVED lines=17> */
.L_x_1581:
[C---:B0-2---:R-:W-:Y:S02]  /*4bfd0*/  VIADD R4, R59.reuse, 0x4 ;  /* 0x000000043b047836 */ /* 0x045fe40000000000 */
[C---:B------:R-:W-:Y:S02]  /*4bfe0*/  VIADD R5, R59.reuse, 0x5 ;  /* 0x000000053b057836 */ /* 0x040fe40000000000 */
[C---:B------:R-:W-:Y:S01]  /*4bff0*/  VIADD R61, R59.reuse, 0x9 ;  /* 0x000000093b3d7836 */ /* 0x040fe20000000000 */
[----:B------:R-:W-:Y:S01]  /*4c000*/  LOP3.LUT R6, R4, 0xffff, RZ, 0xc0, !PT ;  /* 0x0000ffff04067812 */ /* 0x000fe200078ec0ff */
[----:B------:R-:W-:Y:S01]  /*4c010*/  VIADD R4, R59, 0x6 ;  /* 0x000000063b047836 */ /* 0x000fe20000000000 */
[----:B------:R-:W-:-:S04]  /*4c020*/  LOP3.LUT R5, R5, 0xffff, RZ, 0xc0, !PT ;  /* 0x0000ffff05057812 */ /* 0x000fc800078ec0ff */
[----:B------:R-:W-:Y:S01]  /*4c030*/  LOP3.LUT R7, R4, 0xffff, RZ, 0xc0, !PT ;  /* 0x0000ffff04077812 */ /* 0x000fe200078ec0ff */
[C---:B------:R-:W-:Y:S01]  /*4c040*/  VIADD R4, R59.reuse, 0x7 ;  /* 0x000000073b047836 */ /* 0x040fe20000000000 */
[----:B------:R-:W-:Y:S01]  /*4c050*/  PRMT R5, R6, 0x3340, R5 ;  /* 0x0000334006057816 */ /* 0x000fe20000000005 */
[----:B------:R-:W-:-:S03]  /*4c060*/  VIADD R6, R59, 0x8 ;  /* 0x000000083b067836 */ /* 0x000fc60000000000 */
[----:B------:R-:W-:Y:S02]  /*4c070*/  LOP3.LUT R4, R4, 0xffff, RZ, 0xc0, !PT ;  /* 0x0000ffff04047812 */ /* 0x000fe400078ec0ff */
[----:B------:R-:W-:Y:S02]  /*4c080*/  LOP3.LUT R63, R6, 0xffff, RZ, 0xc0, !PT ;  /* 0x0000ffff063f7812 */ /* 0x000fe400078ec0ff */
[----:B------:R-:W-:Y:S01]  /*4c090*/  PRMT R64, R7, 0x3340, R4 ;  /* 0x0000334007407816 */ /* 0x000fe20000000004 */
[----:B------:R-:W-:Y:S01]  /*4c0a0*/  VIADD R4, R59, 0xa ;  /* 0x0000000a3b047836 */ /* 0x000fe20000000000 */
[----:B------:R-:W-:Y:S01]  /*4c0b0*/  LOP3.LUT R6, R61, 0xffff, RZ, 0xc0, !PT ;  /* 0x0000ffff3d067812 */ /* 0x000fe200078ec0ff */
[----:B------:R-:W-:Y:S01]  /*4c0c0*/  VIADD R7, R59, 0xc ;  /* 0x0000000c3b077836 */ /* 0x000fe20000000000 */
[----:B------:R-:W-:Y:S01]  /*4c0d0*/  PRMT R5, R5, 0x5410, R64 ;  /* 0x0000541005057816 */ /* 0x000fe20000000040 */
[----:B------:R-:W-:Y:S01]  /*4c0e0*/  VIADD R64, R59, 0x3 ;  /* 0x000000033b407836 */ /* 0x000fe20000000000 */
[----:B------:R-:W-:Y:S01]  /*4c0f0*/  PRMT R6, R63, 0x3340, R6 ;  /* 0x000033403f067816 */ /* 0x000fe20000000006 */
[----:B------:R-:W-:Y:S01]  /*4c100*/  VIADD R63, R59, 0xd ;  /* 0x0000000d3b3f7836 */ /* 0x000fe20000000000 */
[----:B------:R-:W-:-:S02]  /*4c110*/  LOP3.LUT R61, R4, 0xffff, RZ, 0xc0, !PT ;  /* 0x0000ffff043d7812 */ /* 0x000fc400078ec0ff */
[----:B------:R-:W-:Y:S02]  /*4c120*/  IADD3 R4, PT, PT, R59, 0xb, RZ ;  /* 0x0000000b3b047810 */ /* 0x000fe40007ffe0ff */
[----:B------:R-:W-:Y:S01]  /*4c130*/  LOP3.LUT R66, R7, 0xffff, RZ, 0xc0, !PT ;  /* 0x0000ffff07427812 */ /* 0x000fe200078ec0ff */
[----:B------:R-:W-:Y:S01]  /*4c140*/  VIADD R7, R59, 0xe ;  /* 0x0000000e3b077836 */ /* 0x000fe20000000000 */
[----:B------:R-:W-:Y:S02]  /*4c150*/  LOP3.LUT R4, R4, 0xffff, RZ, 0xc0, !PT ;  /* 0x0000ffff04047812 */ /* 0x000fe400078ec0ff */
[----:B------:R-:W-:Y:S02]  /*4c160*/  LOP3.LUT R63, R63, 0xffff, RZ, 0xc0, !PT ;  /* 0x0000ffff3f3f7812 */ /* 0x000fe400078ec0ff */
[----:B------:R-:W-:Y:S02]  /*4c170*/  PRMT R61, R61, 0x3340, R4 ;  /* 0x000033403d3d7816 */ /* 0x000fe40000000004 */
[----:B------:R-:W-:Y:S01]  /*4c180*/  PRMT R4, R66, 0x3340, R63 ;  /* 0x0000334042047816 */ /* 0x000fe2000000003f */
[----:B------:R-:W-:Y:S01]  /*4c190*/  VIADD R63, R59, 0xf ;  /* 0x0000000f3b3f7836 */ /* 0x000fe20000000000 */
[----:B------:R-:W-:-:S02]  /*4c1a0*/  LOP3.LUT R66, R7, 0xffff, RZ, 0xc0, !PT ;  /* 0x0000ffff07427812 */ /* 0x000fc400078ec0ff */
[----:B------:R-:W-:Y:S02]  /*4c1b0*/  LOP3.LUT R64, R64, 0xffff, RZ, 0xc0, !PT ;  /* 0x0000ffff40407812 */ /* 0x000fe400078ec0ff */
[----:B------:R-:W-:Y:S01]  /*4c1c0*/  LOP3.LUT R7, R63, 0xffff, RZ, 0xc0, !PT ;  /* 0x0000ffff3f077812 */ /* 0x000fe200078ec0ff */
[----:B------:R-:W-:Y:S01]  /*4c1d0*/  VIADD R63, R59, 0x2 ;  /* 0x000000023b3f7836 */ /* 0x000fe20000000000 */
[----:B------:R-:W-:Y:S02]  /*4c1e0*/  PRMT R6, R6, 0x5410, R61 ;  /* 0x0000541006067816 */ /* 0x000fe4000000003d */
[----:B------:R-:W-:Y:S02]  /*4c1f0*/  PRMT R7, R66, 0x3340, R7 ;  /* 0x0000334042077816 */ /* 0x000fe40000000007 */
[----:B------:R-:W-:Y:S02]  /*4c200*/  LOP3.LUT R63, R63, 0xffff, RZ, 0xc0, !PT ;  /* 0x0000ffff3f3f7812 */ /* 0x000fe400078ec0ff */
[----:B------:R-:W-:-:S02]  /*4c210*/  PRMT R7, R4, 0x5410, R7 ;  /* 0x0000541004077816 */ /* 0x000fc40000000007 */
[----:B------:R-:W-:Y:S01]  /*4c220*/  PRMT R64, R63, 0x3340, R64 ;  /* 0x000033403f407816 */ /* 0x000fe20000000040 */
[----:B------:R-:W-:-:S05]  /*4c230*/  VIADD R63, R59, 0x1 ;  /* 0x000000013b3f7836 */ /* 0x000fca0000000000 */
[----:B------:R-:W-:-:S04]  /*4c240*/  LOP3.LUT R66, R63, 0xffff, RZ, 0xc0, !PT ;  /* 0x0000ffff3f427812 */ /* 0x000fc800078ec0ff */
[----:B------:R-:W-:-:S04]  /*4c250*/  PRMT R61, R59, 0x3340, R66 ;  /* 0x000033403b3d7816 */ /* 0x000fc80000000042 */
[----:B------:R-:W-:Y:S02]  /*4c260*/  PRMT R4, R61, 0x5410, R64 ;  /* 0x000054103d047816 */ /* 0x000fe40000000040 */
[----:B------:R-:W-:Y:S01]  /*4c270*/  IADD3 R61, PT, PT, R1, R59, RZ ;  /* 0x0000003b013d7210 */ /* 0x000fe20007ffe0ff */
[----:B------:R-:W-:-:S04]  /*4c280*/  VIADD R59, R59, 0x10 ;  /* 0x000000103b3b7836 */ /* 0x000fc80000000000 */
[----:B------:R2:W-:Y:S01]  /*4c290*/  STL.128 [R61], R4 ;  /* 0x000000043d007387 */ /* 0x0005e20000100c00 */
[----:B------:R-:W-:-:S13]  /*4c2a0*/  ISETP.NE.AND P2, PT, R59, R62, PT ;  /* 0x0000003e3b00720c */ /* 0x000fda0003f45270 */
[----:B------:R-:W-:Y:S05]  /*4c2b0*/  @P2 BRA `(.L_x_1581) ;  /* 0xfffffffc00442947 */ /* 0x000fea000383ffff */
.L_x_1580:
[----:B------:R-:W-:Y:S05]  /*4c2c0*/  BSYNC.RECONVERGENT B6 ;  /* 0x0000000000067941 */ /* 0x000fea0003800200 */
.L_x_1579:
[----:B------:R-:W-:-:S13]  /*4c2d0*/  ISETP.NE.AND P2, PT, R65, RZ, PT ;  /* 0x000000ff4100720c */ /* 0x000fda0003f45270 */
[----:B------:R-:W-:Y:S05]  /*4c2e0*/  @!P2 BRA `(.L_x_1578) ;  /* 0x0000000000c8a947 */ /* 0x000fea0003800000 */
[----:B------:R-:W-:Y:S01]  /*4c2f0*/  ISETP.GE.U32.AND P2, PT, R65, 0x8, PT ;  /* 0x000000084100780c */ /* 0x000fe20003f46070 */
[----:B------:R-:W-:Y:S01]  /*4c300*/  BSSY.RECONVERGENT B6, `(.L_x_1582) ;  /* 0x0000014000067945 */ /* 0x000fe20003800200 */
[----:B------:R-:W-:-:S11]  /*4c310*/  LOP3.LUT R65, R60, 0x7, RZ, 0xc0, !PT ;  /* 0x000000073c417812 */ /* 0x000fd600078ec0ff */
[----:B------:R-:W-:Y:S05]  /*4c320*/  @!P2 BRA `(.L_x_1583) ;  /* 0x000000000044a947 */ /* 0x000fea0003800000 */
[----:B------:R-:W-:Y:S01]  /*4c330*/  IMAD.IADD R64, R1, 0x1, R62 ;  /* 0x0000000101407824 */ /* 0x000fe200078e023e */
[C---:B--2---:R-:W-:Y:S01]  /*4c340*/  IADD3 R61, PT, PT, R62.reuse, 0x6, RZ ;  /* 0x000000063e3d7810 */ /* 0x044fe20007ffe0ff */
[C---:B0-----:R-:W-:Y:S02]  /*4c350*/  VIADD R4, R62.reuse, 0x1 ;  /* 0x000000013e047836 */ /* 0x041fe40000000000 */
        /* <DEDUP_REMOVED lines=14> */
.L_x_1583:
[----:B------:R-:W-:Y:S05]  /*4c440*/  BSYNC.RECONVERGENT B6 ;  /* 0x0000000000067941 */ /* 0x000fea0003800200 */
.L_x_1582:
[----:B------:R-:W-:-:S13]  /*4c450*/  ISETP.NE.AND P2, PT, R65, RZ, PT ;  /* 0x000000ff4100720c */ /* 0x000fda0003f45270 */
[----:B------:R-:W-:Y:S05]  /*4c460*/  @!P2 BRA `(.L_x_1578) ;  /* 0x000000000068a947 */ /* 0x000fea0003800000 */
[----:B------:R-:W-:Y:S01]  /*4c470*/  ISETP.GE.U32.AND P2, PT, R65, 0x4, PT ;  /* 0x000000044100780c */ /* 0x000fe20003f46070 */
[----:B------:R-:W-:Y:S01]  /*4c480*/  BSSY.RECONVERGENT B6, `(.L_x_1584) ;  /* 0x000000c000067945 */ /* 0x000fe20003800200 */
[----:B--23--:R-:W-:-:S11]  /*4c490*/  LOP3.LUT R7, R60, 0x3, RZ, 0xc0, !PT ;  /* 0x000000033c077812 */ /* 0x00cfd600078ec0ff */
        /* <DEDUP_REMOVED lines=10> */
.L_x_1585:
[----:B------:R-:W-:Y:S05]  /*4c540*/  BSYNC.RECONVERGENT B6 ;  /* 0x0000000000067941 */ /* 0x000fea0003800200 */
.L_x_1584:
[----:B------:R-:W-:-:S13]  /*4c550*/  ISETP.NE.AND P2, PT, R7, RZ, PT ;  /* 0x000000ff0700720c */ /* 0x000fda0003f45270 */
[----:B------:R-:W-:Y:S05]  /*4c560*/  @!P2 BRA `(.L_x_1578) ;  /* 0x000000000028a947 */ /* 0x000fea0003800000 */
[----:B0-2---:R-:W-:Y:S02]  /*4c570*/  IADD3 R5, PT, PT, R1, R62, RZ ;  /* 0x0000003e01057210 */ /* 0x005fe40007ffe0ff */
[----:B------:R-:W-:-:S03]  /*4c580*/  ISETP.NE.AND P2, PT, R7, 0x1, PT ;  /* 0x000000010700780c */ /* 0x000fc60003f45270 */
[----:B------:R4:W-:Y:S10]  /*4c590*/  STL.U8 [R5], R62 ;  /* 0x0000003e05007387 */ /* 0x0009f40000100000 */
[----:B----4-:R-:W-:Y:S05]  /*4c5a0*/  @!P2 BRA `(.L_x_1578) ;  /* 0x000000000018a947 */ /* 0x010fea0003800000 */
[----:B------:R-:W-:Y:S01]  /*4c5b0*/  VIADD R4, R62, 0x1 ;  /* 0x000000013e047836 */ /* 0x000fe20000000000 */
[----:B------:R-:W-:-:S04]  /*4c5c0*/  ISETP.NE.AND P2, PT, R7, 0x2, PT ;  /* 0x000000020700780c */ /* 0x000fc80003f45270 */
[----:B------:R4:W-:Y:S09]  /*4c5d0*/  STL.U8 [R5+0x1], R4 ;  /* 0x0000010405007387 */ /* 0x0009f20000100000 */
[----:B------:R-:W-:Y:S05]  /*4c5e0*/  @!P2 BRA `(.L_x_1578) ;  /* 0x000000000008a947 */ /* 0x000fea0003800000 */
[----:B------:R-:W-:-:S05]  /*4c5f0*/  VIADD R62, R62, 0x2 ;  /* 0x000000023e3e7836 */ /* 0x000fca0000000000 */
[----:B------:R0:W-:Y:S02]  /*4c600*/  STL.U8 [R5+0x2], R62 ;  /* 0x0000023e05007387 */ /* 0x0001e40000100000 */
.L_x_1578:
[----:B------:R-:W-:Y:S05]  /*4c610*/  BSYNC.RECONVERGENT B5 ;  /* 0x0000000000057941 */ /* 0x000fea0003800200 */
.L_x_1577:
[----:B------:R-:W-:Y:S05]  /*4c620*/  BRA `(.L_x_1586) ;  /* 0xffffffc800e47947 */ /* 0x000fea000383ffff */
.L_x_1490:
[----:B------:R-:W-:Y:S01]  /*4c630*/  ISETP.GT.AND P0, PT, R50, RZ, PT ;  /* 0x000000ff3200720c */ /* 0x000fe20003f04270 */
[----:B------:R-:W-:-:S12]  /*4c640*/  BSSY.RECONVERGENT B5, `(.L_x_1587) ;  /* 0x000006d000057945 */ /* 0x000fd80003800200 */
[----:B------:R-:W-:Y:S05]  /*4c650*/  @!P0 BRA `(.L_x_1588) ;  /* 0x0000000400ac8947 */ /* 0x000fea0003800000 */
[----:B------:R-:W-:Y:S01]  /*4c660*/  IMAD.IADD R4, R19, 0x1, R41 ;  /* 0x0000000113047824 */ /* 0x000fe200078e0229 */
[----:B------:R-:W-:Y:S01]  /*4c670*/  BSSY.RECONVERGENT B6, `(.L_x_1589) ;  /* 0x0000038000067945 */ /* 0x000fe20003800200 */
[----:B------:R-:W-:Y:S01]  /*4c680*/  LOP3.LUT P2, RZ, R56, 0xf, RZ, 0xc0, !PT ;  /* 0x0000000f38ff7812 */ /* 0x000fe2000784c0ff */
[----:B------:R-:W-:Y:S02]  /*4c690*/  IMAD.MOV.U32 R6, RZ, RZ, RZ ;  /* 0x000000ffff067224 */ /* 0x000fe400078e00ff */
[----:B------:R-:W-:-:S13]  /*4c6a0*/  ISETP.GT.U32.AND P0, PT, R4, -0x10, PT ;  /* 0xfffffff00400780c */ /* 0x000fda0003f04070 */
[----:B------:R-:W-:Y:S05]  /*4c6b0*/  @P0 BRA `(.L_x_1590) ;  /* 0x0000000000cc0947 */ /* 0x000fea0003800000 */
[----:B------:R-:W-:Y:S01]  /*4c6c0*/  LOP3.LUT R6, R56, 0xfffffff0, RZ, 0xc0, !PT ;  /* 0xfffffff038067812 */ /* 0x000fe200078ec0ff */
[----:B------:R-:W-:-:S07]  /*4c6d0*/  IMAD.MOV.U32 R7, RZ, RZ, RZ ;  /* 0x000000ffff077224 */ /* 0x000fce00078e00ff */
.L_x_1591:
        /* <DEDUP_REMOVED lines=19> */
[----:B------:R-:W-:Y:S02]  /*4c810*/  PRMT R5, R56, 0x3340, R51 ;  /* 0x0000334038057816 */ /* 0x000fe40000000033 */
[----:B------:R-:W-:Y:S02]  /*4c820*/  LOP3.LUT R60, R60, 0xffff, RZ, 0xc0, !PT ;  /* 0x0000ffff3c3c7812 */ /* 0x000fe400078ec0ff */
[----:B------:R-:W-:Y:S02]  /*4c830*/  LOP3.LUT R61, R61, 0xffff, RZ, 0xc0, !PT ;  /* 0x0000ffff3d3d7812 */ /* 0x000fe400078ec0ff */
[----:B------:R-:W-:-:S02]  /*4c840*/  IADD3 R56, PT, PT, R7, 0xc, RZ ;  /* 0x0000000c07387810 */ /* 0x000fc40007ffe0ff */
[----:B------:R-:W-:Y:S01]  /*4c850*/  PRMT R42, R62, 0x3340, R59 ;  /* 0x000033403e2a7816 */ /* 0x000fe2000000003b */
[----:B------:R-:W-:Y:S01]  /*4c860*/  VIADD R59, R7, 0xe ;  /* 0x0000000e073b7836 */ /* 0x000fe20000000000 */
[----:B------:R-:W-:Y:S01]  /*4c870*/  PRMT R50, R57, 0x3340, R50 ;  /* 0x0000334039327816 */ /* 0x000fe20000000032 */
[C---:B------:R-:W-:Y:S01]  /*4c880*/  VIADD R57, R7.reuse, 0xd ;  /* 0x0000000d07397836 */ /* 0x040fe20000000000 */
[----:B------:R-:W-:Y:S01]  /*4c890*/  PRMT R51, R60, 0x3340, R61 ;  /* 0x000033403c337816 */ /* 0x000fe2000000003d */
[C---:B------:R-:W-:Y:S01]  /*4c8a0*/  VIADD R60, R7.reuse, 0xf ;  /* 0x0000000f073c7836 */ /* 0x040fe20000000000 */
[----:B------:R-:W-:Y:S01]  /*4c8b0*/  LOP3.LUT R62, R56, 0xffff, RZ, 0xc0, !PT ;  /* 0x0000ffff383e7812 */ /* 0x000fe200078ec0ff */
[----:B------:R-:W-:Y:S01]  /*4c8c0*/  VIADD R56, R7, 0x1 ;  /* 0x0000000107387836 */ /* 0x000fe20000000000 */
[----:B------:R-:W-:Y:S02]  /*4c8d0*/  LOP3.LUT R57, R57, 0xffff, RZ, 0xc0, !PT ;  /* 0x0000ffff39397812 */ /* 0x000fe400078ec0ff */
[----:B------:R-:W-:-:S02]  /*4c8e0*/  LOP3.LUT R59, R59, 0xffff, RZ, 0xc0, !PT ;  /* 0x0000ffff3b3b7812 */ /* 0x000fc400078ec0ff */
[----:B------:R-:W-:Y:S02]  /*4c8f0*/  LOP3.LUT R60, R60, 0xffff, RZ, 0xc0, !PT ;  /* 0x0000ffff3c3c7812 */ /* 0x000fe400078ec0ff */
[----:B------:R-:W-:Y:S02]  /*4c900*/  LOP3.LUT R56, R56, 0xffff, RZ, 0xc0, !PT ;  /* 0x0000ffff38387812 */ /* 0x000fe400078ec0ff */
[----:B------:R-:W-:Y:S02]  /*4c910*/  PRMT R62, R62, 0x3340, R57 ;  /* 0x000033403e3e7816 */ /* 0x000fe40000000039 */
[----:B------:R-:W-:Y:S02]  /*4c920*/  PRMT R59, R59, 0x3340, R60 ;  /* 0x000033403b3b7816 */ /* 0x000fe4000000003c */
[----:B------:R-:W-:Y:S02]  /*4c930*/  PRMT R57, R7, 0x3340, R56 ;  /* 0x0000334007397816 */ /* 0x000fe40000000038 */
[----:B------:R-:W-:-:S02]  /*4c940*/  PRMT R4, R4, 0x5410, R5 ;  /* 0x0000541004047816 */ /* 0x000fc40000000005 */
[----:B------:R-:W-:Y:S01]  /*4c950*/  PRMT R5, R42, 0x5410, R51 ;  /* 0x000054102a057816 */ /* 0x000fe20000000033 */
[----:B------:R-:W-:Y:S01]  /*4c960*/  IMAD.IADD R42, R1, 0x1, R7 ;  /* 0x00000001012a7824 */ /* 0x000fe200078e0207 */
[----:B------:R-:W-:Y:S01]  /*4c970*/  PRMT R50, R57, 0x5410, R50 ;  /* 0x0000541039327816 */ /* 0x000fe20000000032 */
[----:B------:R-:W-:Y:S01]  /*4c980*/  VIADD R7, R7, 0x10 ;  /* 0x0000001007077836 */ /* 0x000fe20000000000 */
[----:B------:R-:W-:Y:S02]  /*4c990*/  PRMT R59, R62, 0x5410, R59 ;  /* 0x000054103e3b7816 */ /* 0x000fe4000000003b */
[----:B------:R0:W-:Y:S02]  /*4c9a0*/  STL.64 [R42+0x18], R4 ;  /* 0x000018042a007387 */ /* 0x0001e40000100a00 */
[----:B------:R-:W-:Y:S02]  /*4c9b0*/  ISETP.NE.AND P0, PT, R7, R6, PT ;  /* 0x000000060700720c */ /* 0x000fe40003f05270 */
[----:B------:R0:W-:Y:S04]  /*4c9c0*/  STL [R42+0x14], R50 ;  /* 0x000014322a007387 */ /* 0x0001e80000100800 */
[----:B------:R0:W-:Y:S07]  /*4c9d0*/  STL [R42+0x20], R59 ;  /* 0x0000203b2a007387 */ /* 0x0001ee0000100800 */
[----:B------:R-:W-:Y:S05]  /*4c9e0*/  @P0 BRA `(.L_x_1591) ;  /* 0xfffffffc003c0947 */ /* 0x000fea000383ffff */
.L_x_1590:
[----:B------:R-:W-:Y:S05]  /*4c9f0*/  BSYNC.RECONVERGENT B6 ;  /* 0x0000000000067941 */ /* 0x000fea0003800200 */
.L_x_1589:
[----:B------:R-:W-:Y:S05]  /*4ca00*/  @!P2 BRA `(.L_x_1588) ;  /* 0x0000000000c0a947 */ /* 0x000fea0003800000 */
[----:B------:R-:W-:Y:S01]  /*4ca10*/  ISETP.GE.U32.AND P0, PT, R52, 0x7, PT ;  /* 0x000000073400780c */ /* 0x000fe20003f06070 */
[----:B------:R-:W-:Y:S01]  /*4ca20*/  BSSY.RECONVERGENT B6, `(.L_x_1592) ;  /* 0x0000014000067945 */ /* 0x000fe20003800200 */
        /* <DEDUP_REMOVED lines=19> */
.L_x_1593:
[----:B------:R-:W-:Y:S05]  /*4cb60*/  BSYNC.RECONVERGENT B6 ;  /* 0x0000000000067941 */ /* 0x000fea0003800200 */
.L_x_1592:
[----:B------:R-:W-:Y:S05]  /*4cb70*/  @!P2 BRA `(.L_x_1588) ;  /* 0x000000000064a947 */ /* 0x000fea0003800000 */
[----:B------:R-:W-:Y:S01]  /*4cb80*/  ISETP.GE.U32.AND P2, PT, R55, 0x3, PT ;  /* 0x000000033700780c */ /* 0x000fe20003f46070 */
[----:B------:R-:W-:Y:S01]  /*4cb90*/  BSSY.RECONVERGENT B6, `(.L_x_1594) ;  /* 0x000000d000067945 */ /* 0x000fe20003800200 */
[----:B------:R-:W-:-:S04]  /*4cba0*/  LOP3.LUT R58, R58, 0x3, RZ, 0xc0, !PT ;  /* 0x000000033a3a7812 */ /* 0x000fc800078ec0ff */
[----:B------:R-:W-:-:S07]  /*4cbb0*/  ISETP.NE.AND P0, PT, R58, RZ, PT ;  /* 0x000000ff3a00720c */ /* 0x000fce0003f05270 */
[----:B------:R-:W-:Y:S06]  /*4cbc0*/  @!P2 BRA `(.L_x_1595) ;  /* 0x000000000024a947 */ /* 0x000fec0003800000 */
[----:B0-2---:R-:W-:Y:S01]  /*4cbd0*/  IADD3 R5, PT, PT, R1, R6, RZ ;  /* 0x0000000601057210 */ /* 0x005fe20007ffe0ff */
        /* <DEDUP_REMOVED lines=8> */
.L_x_1595:
[----:B------:R-:W-:Y:S05]  /*4cc60*/  BSYNC.RECONVERGENT B6 ;  /* 0x0000000000067941 */ /* 0x000fea0003800200 */
.L_x_1594:
[----:B------:R-:W-:Y:S05]  /*4cc70*/  @!P0 BRA `(.L_x_1588) ;  /* 0x0000000000248947 */ /* 0x000fea0003800000 */
[----:B0-2---:R-:W-:Y:S01]  /*4cc80*/  IMAD.IADD R5, R1, 0x1, R6 ;  /* 0x0000000101057824 */ /* 0x005fe200078e0206 */
[----:B------:R-:W-:-:S04]  /*4cc90*/  ISETP.NE.AND P0, PT, R58, 0x1, PT ;  /* 0x000000013a00780c */ /* 0x000fc80003f05270 */
[----:B------:R3:W-:Y:S09]  /*4cca0*/  STL.U8 [R5+0x14], R6 ;  /* 0x0000140605007387 */ /* 0x0007f20000100000 */
[----:B------:R-:W-:Y:S05]  /*4ccb0*/  @!P0 BRA `(.L_x_1588) ;  /* 0x0000000000148947 */ /* 0x000fea0003800000 */
[----:B------:R-:W-:Y:S01]  /*4ccc0*/  ISETP.NE.AND P0, PT, R58, 0x2, PT ;  /* 0x000000023a00780c */ /* 0x000fe20003f05270 */
[----:B------:R-:W-:-:S05]  /*4ccd0*/  VIADD R4, R6, 0x1 ;  /* 0x0000000106047836 */ /* 0x000fca0000000000 */
[----:B------:R4:W-:Y:S07]  /*4cce0*/  STL.U8 [R5+0x15], R4 ;  /* 0x0000150405007387 */ /* 0x0009ee0000100000 */
[----:B---3--:R-:W-:-:S05]  /*4ccf0*/  @P0 VIADD R6, R6, 0x2 ;  /* 0x0000000206060836 */ /* 0x008fca0000000000 */
[----:B------:R4:W-:Y:S02]  /*4cd00*/  @P0 STL.U8 [R5+0x16], R6 ;  /* 0x0000160605000387 */ /* 0x0009e40000100000 */
.L_x_1588:
[----:B------:R-:W-:Y:S05]  /*4cd10*/  BSYNC.RECONVERGENT B5 ;  /* 0x0000000000057941 */ /* 0x000fea0003800200 */
.L_x_1587:
[----:B--23--:R-:W2:Y:S01]  /*4cd20*/  LDC R51, c[0x3][0x1b3c] ;  /* 0x00c6cf00ff337b82 */ /* 0x00cea20000000800 */
[----:B0-----:R-:W-:Y:S02]  /*4cd30*/  MOV R50, RZ ;  /* 0x000000ff00327202 */ /* 0x001fe40000000f00 */
[----:B--2---:R-:W-:-:S13]  /*4cd40*/  ISETP.GT.AND P0, PT, R51, RZ, PT ;  /* 0x000000ff3300720c */ /* 0x004fda0003f04270 */
[----:B----4-:R-:W-:Y:S05]  /*4cd50*/  @!P0 BRA `(.L_x_1596) ;  /* 0x0000000c00948947 */ /* 0x010fea0003800000 */
[----:B------:R-:W-:Y:S01]  /*4cd60*/  ISETP.GE.AND P0, PT, R51, 0x4, PT ;  /* 0x000000043300780c */ /* 0x000fe20003f06270 */
[----:B----4-:R-:W-:-:S12]  /*4cd70*/  IMAD.MOV.U32 R4, RZ, RZ, RZ ;  /* 0x000000ffff047224 */ /* 0x010fd800078e00ff */
[----:B------:R-:W-:Y:S05]  /*4cd80*/  @!P0 BRA `(.L_x_1597) ;  /* 0x0000000000748947 */ /* 0x000fea0003800000 */
[----:B------:R-:W-:Y:S01]  /*4cd90*/  BSSY.RECONVERGENT B5, `(.L_x_1598) ;  /* 0x000001b000057945 */ /* 0x000fe20003800200 */
[----:B------:R-:W-:-:S07]  /*4cda0*/  IMAD.MOV.U32 R4, RZ, RZ, RZ ;  /* 0x000000ffff047224 */ /* 0x000fce00078e00ff */
.L_x_1599:
[----:B0-----:R-:W-:-:S05]  /*4cdb0*/  IMAD.IADD R54, R1, 0x1, R4 ;  /* 0x0000000101367824 */ /* 0x001fca00078e0204 */
[----:B---3--:R-:W2:Y:S02]  /*4cdc0*/  LDL R5, [R54+0x14] ;  /* 0x0000140036057983 */ /* 0x008ea40000100800 */
        /* <DEDUP_REMOVED lines=17> */
[----:B------:R-:W-:Y:S02]  /*4cee0*/  ISETP.NE.AND P0, PT, R4, R12, PT ;  /* 0x0000000c0400720c */ /* 0x000fe40003f05270 */
[----:B--2---:R-:W-:Y:S02]  /*4cef0*/  PRMT R42, R42, 0x3340, R7 ;  /* 0x000033402a2a7816 */ /* 0x004fe40000000007 */
[----:B---3--:R-:W-:-:S04]  /*4cf00*/  PRMT R5, R6, 0x3340, R5 ;  /* 0x0000334006057816 */ /* 0x008fc80000000005 */
[----:B------:R-:W-:-:S05]  /*4cf10*/  PRMT R5, R42, 0x5410, R5 ;  /* 0x000054102a057816 */ /* 0x000fca0000000005 */
[----:B------:R0:W-:Y:S01]  /*4cf20*/  STL [R54+0x28], R5 ;  /* 0x0000280536007387 */ /* 0x0001e20000100800 */
[----:B------:R-:W-:Y:S05]  /*4cf30*/  @P0 BRA `(.L_x_1599) ;  /* 0xfffffffc009c0947 */ /* 0x000fea000383ffff */
[----:B------:R-:W-:Y:S05]  /*4cf40*/  BSYNC.RECONVERGENT B5 ;  /* 0x0000000000057941 */ /* 0x000fea0003800200 */
.L_x_1598:
[----:B------:R-:W-:-:S07]  /*4cf50*/  IMAD.MOV.U32 R4, RZ, RZ, R12 ;  /* 0x000000ffff047224 */ /* 0x000fce00078e000c */
.L_x_1597:
[----:B------:R-:W-:-:S13]  /*4cf60*/  ISETP.NE.AND P0, PT, R13, RZ, PT ;  /* 0x000000ff0d00720c */ /* 0x000fda0003f05270 */
[----:B------:R-:W-:Y:S05]  /*4cf70*/  @!P0 BRA `(.L_x_1600) ;  /* 0x0000000000448947 */ /* 0x000fea0003800000 */
[----:B0--3--:R-:W-:-:S05]  /*4cf80*/  IMAD.IADD R5, R1, 0x1, R4 ;  /* 0x0000000101057824 */ /* 0x009fca00078e0204 */
        /* <DEDUP_REMOVED lines=16> */
.L_x_1600:
[----:B------:R-:W-:Y:S01]  /*4d090*/  ISETP.GE.U32.AND P0, PT, R51, 0x10, PT ;  /* 0x000000103300780c */ /* 0x000fe20003f06070 */
[----:B0-2-4-:R-:W-:Y:S02]  /*4d0a0*/  IMAD.MOV.U32 R4, RZ, RZ, RZ ;  /* 0x000000ffff047224 */ /* 0x015fe400078e00ff */
[----:B------:R-:W-:-:S10]  /*4d0b0*/  IMAD.MOV.U32 R50, RZ, RZ, RZ ;  /* 0x000000ffff327224 */ /* 0x000fd400078e00ff */
[----:B------:R-:W-:Y:S05]  /*4d0c0*/  @!P0 BRA `(.L_x_1601) ;  /* 0x0000000400508947 */ /* 0x000fea0003800000 */
[----:B------:R-:W-:Y:S01]  /*4d0d0*/  HFMA2 R42, -RZ, RZ, 0, 0 ;  /* 0x00000000ff2a7431 */ /* 0x000fe200000001ff */
[----:B------:R-:W-:Y:S01]  /*4d0e0*/  BSSY.RECONVERGENT B5, `(.L_x_1602) ;  /* 0x0000051000057945 */ /* 0x000fe20003800200 */
[----:B------:R-:W-:-:S07]  /*4d0f0*/  IMAD.MOV.U32 R50, RZ, RZ, RZ ;  /* 0x000000ffff327224 */ /* 0x000fce00078e00ff */
.L_x_1603:
[----:B------:R-:W-:-:S05]  /*4d100*/  IMAD.IADD R52, R1, 0x1, R42 ;  /* 0x0000000101347824 */ /* 0x000fca00078e022a */
[----:B---3--:R-:W2:Y:S04]  /*4d110*/  LDL.64 R4, [R52+0x28] ;  /* 0x0000280034047983 */ /* 0x008ea80000100a00 */
        /* <DEDUP_REMOVED lines=32> */
[--C-:B------:R-:W-:Y:S01]  /*4d320*/  IMAD R6, R6, 0xa8, R4.reuse ;  /* 0x000000a806067824 */ /* 0x100fe200078e0204 */
[----:B------:R-:W0:Y:S01]  /*4d330*/  LDC R62, c[0x3][R62+0x14] ;  /* 0x00c005003e3e7b82 */ /* 0x000e220000000800 */
[--C-:B------:R-:W-:Y:S01]  /*4d340*/  IMAD R5, R5, 0xa8, R4.reuse ;  /* 0x000000a805057824 */ /* 0x100fe200078e0204 */
[C---:B------:R-:W-:Y:S01]  /*4d350*/  LEA R52, R42.reuse, R52, 0x2 ;  /* 0x000000342a347211 */ /* 0x040fe200078e10ff */
[----:B------:R-:W-:Y:S02]  /*4d360*/  IMAD R69, R69, 0xa8, R4 ;  /* 0x000000a845457824 */ /* 0x000fe400078e0204 */
[C---:B------:R-:W-:Y:S02]  /*4d370*/  IMAD R4, R42.reuse, 0x4, R7 ;  /* 0x000000042a047824 */ /* 0x040fe400078e0207 */
[----:B------:R-:W-:-:S02]  /*4d380*/  IMAD R7, R42, 0x4, R63 ;  /* 0x000000042a077824 */ /* 0x000fc400078e023f */
[C---:B------:R-:W-:Y:S02]  /*4d390*/  IMAD R60, R42.reuse, 0x4, R67 ;  /* 0x000000042a3c7824 */ /* 0x040fe400078e0243 */
[C---:B------:R-:W-:Y:S01]  /*4d3a0*/  IMAD R63, R42.reuse, 0x4, R59 ;  /* 0x000000042a3f7824 */ /* 0x040fe200078e023b */
        /* <DEDUP_REMOVED lines=11> */
[----:B------:R-:W-:-:S07]  /*4d460*/  IMAD R69, R42, 0x4, R69 ;  /* 0x000000042a457824 */ /* 0x000fce00078e0245 */
[----:B------:R4:W3:Y:S08]  /*4d470*/  LDC R55, c[0x3][R63+0x10] ;  /* 0x00c004003f377b82 */ /* 0x0008f00000000800 */
[----:B------:R-:W0:Y:S01]  /*4d480*/  LDC R51, c[0x3][R64+0x18] ;  /* 0x00c0060040337b82 */ /* 0x000e220000000800 */
[C---:B----4-:R-:W-:Y:S02]  /*4d490*/  IMAD R63, R42.reuse, 0x4, R5 ;  /* 0x000000042a3f7824 */ /* 0x050fe400078e0205 */
[----:B------:R-:W-:-:S05]  /*4d4a0*/  VIADD R42, R42, 0x10 ;  /* 0x000000102a2a7836 */ /* 0x000fca0000000000 */
[----:B------:R-:W4:Y:S01]  /*4d4b0*/  LDC R58, c[0x3][R65+0x1c] ;  /* 0x00c00700413a7b82 */ /* 0x000f220000000800 */
[----:B------:R-:W-:-:S07]  /*4d4c0*/  ISETP.NE.AND P0, PT, R42, R16, PT ;  /* 0x000000102a00720c */ /* 0x000fce0003f05270 */
[----:B------:R-:W4:Y:S08]  /*4d4d0*/  LDC R57, c[0x3][R66+0x20] ;  /* 0x00c0080042397b82 */ /* 0x000f300000000800 */
[----:B------:R-:W5:Y:S01]  /*4d4e0*/  LDC R59, c[0x3][R59+0x24] ;  /* 0x00c009003b3b7b82 */ /* 0x000f620000000800 */
[----:B--2---:R-:W-:-:S07]  /*4d4f0*/  IADD3 R4, PT, PT, R7, R4, R50 ;  /* 0x0000000407047210 */ /* 0x004fce0007ffe032 */
[----:B------:R-:W5:Y:S08]  /*4d500*/  LDC R54, c[0x3][R67+0x28] ;  /* 0x00c00a0043367b82 */ /* 0x000f700000000800 */
[----:B------:R-:W2:Y:S01]  /*4d510*/  LDC R61, c[0x3][R61+0x2c] ;  /* 0x00c00b003d3d7b82 */ /* 0x000ea20000000800 */
[----:B---3--:R-:W-:-:S07]  /*4d520*/  IADD3 R4, PT, PT, R55, R60, R4 ;  /* 0x0000003c37047210 */ /* 0x008fce0007ffe004 */
[----:B------:R-:W2:Y:S01]  /*4d530*/  LDC R6, c[0x3][R68+0x30] ;  /* 0x00c00c0044067b82 */ /* 0x000ea20000000800 */
[----:B0-----:R-:W-:-:S07]  /*4d540*/  IADD3 R4, PT, PT, R51, R62, R4 ;  /* 0x0000003e33047210 */ /* 0x001fce0007ffe004 */
[----:B------:R0:W3:Y:S08]  /*4d550*/  LDC R5, c[0x3][R52+0x34] ;  /* 0x00c00d0034057b82 */ /* 0x0000f00000000800 */
[----:B------:R-:W3:Y:S01]  /*4d560*/  LDC R56, c[0x3][R56+0x38] ;  /* 0x00c00e0038387b82 */ /* 0x000ee20000000800 */
[----:B----4-:R-:W-:-:S07]  /*4d570*/  IADD3 R4, PT, PT, R57, R58, R4 ;  /* 0x0000003a39047210 */ /* 0x010fce0007ffe004 */
[----:B------:R-:W4:Y:S08]  /*4d580*/  LDC R63, c[0x3][R63+0x3c] ;  /* 0x00c00f003f3f7b82 */ /* 0x000f300000000800 */
[----:B0-----:R-:W4:Y:S01]  /*4d590*/  LDC R52, c[0x3][R69+0x40] ;  /* 0x00c0100045347b82 */ /* 0x001f220000000800 */
[----:B-----5:R-:W-:-:S04]  /*4d5a0*/  IADD3 R4, PT, PT, R54, R59, R4 ;  /* 0x0000003b36047210 */ /* 0x020fc80007ffe004 */
[----:B--2---:R-:W-:-:S04]  /*4d5b0*/  IADD3 R4, PT, PT, R6, R61, R4 ;  /* 0x0000003d06047210 */ /* 0x004fc80007ffe004 */
[----:B---3--:R-:W-:-:S04]  /*4d5c0*/  IADD3 R4, PT, PT, R56, R5, R4 ;  /* 0x0000000538047210 */ /* 0x008fc80007ffe004 */
[----:B----4-:R-:W-:Y:S01]  /*4d5d0*/  IADD3 R50, PT, PT, R52, R63, R4 ;  /* 0x0000003f34327210 */ /* 0x010fe20007ffe004 */
[----:B------:R-:W-:Y:S06]  /*4d5e0*/  @P0 BRA `(.L_x_1603) ;  /* 0xfffffff800c40947 */ /* 0x000fec000383ffff */
[----:B------:R-:W-:Y:S05]  /*4d5f0*/  BSYNC.RECONVERGENT B5 ;  /* 0x0000000000057941 */ /* 0x000fea0003800200 */
.L_x_1602:
[----:B------:R-:W-:-:S07]  /*4d600*/  IMAD.MOV.U32 R4, RZ, RZ, R16 ;  /* 0x000000ffff047224 */ /* 0x000fce00078e0010 */
.L_x_1601:
[----:B------:R-:W-:-:S13]  /*4d610*/  ISETP.NE.AND P0, PT, R18, RZ, PT ;  /* 0x000000ff1200720c */ /* 0x000fda0003f05270 */
[----:B------:R-:W-:Y:S05]  /*4d620*/  @!P0 BRA `(.L_x_1596) ;  /* 0x0000000400608947 */ /* 0x000fea0003800000 */
[----:B------:R-:W-:Y:S02]  /*4d630*/  ISETP.GE.U32.AND P0, PT, R11, 0x7, PT ;  /* 0x000000070b00780c */ /* 0x000fe40003f06070 */
[----:B------:R-:W-:-:S11]  /*4d640*/  ISETP.NE.AND P2, PT, R17, RZ, PT ;  /* 0x000000ff1100720c */ /* 0x000fd60003f45270 */
[----:B------:R-:W-:Y:S05]  /*4d650*/  @!P0 BRA `(.L_x_1604) ;  /* 0x00000000009c8947 */ /* 0x000fea0003800000 */
[----:B------:R-:W-:-:S05]  /*4d660*/  IMAD.IADD R62, R1, 0x1, R4 ;  /* 0x00000001013e7824 */ /* 0x000fca00078e0204 */
[----:B---3--:R-:W2:Y:S04]  /*4d670*/  LDL.U8 R5, [R62+0x28] ;  /* 0x000028003e057983 */ /* 0x008ea80000100000 */
        /* <DEDUP_REMOVED lines=37> */
.L_x_1604:
[----:B------:R-:W-:Y:S05]  /*4d8d0*/  @!P2 BRA `(.L_x_1596) ;  /* 0x0000000000b4a947 */ /* 0x000fea0003800000 */
[----:B------:R-:W-:Y:S02]  /*4d8e0*/  ISETP.GE.U32.AND P0, PT, R10, 0x3, PT ;  /* 0x000000030a00780c */ /* 0x000fe40003f06070 */
[----:B------:R-:W-:-:S11]  /*4d8f0*/  ISETP.NE.AND P2, PT, R15, RZ, PT ;  /* 0x000000ff0f00720c */ /* 0x000fd60003f45270 */
[----:B------:R-:W-:Y:S05]  /*4d900*/  @!P0 BRA `(.L_x_1605) ;  /* 0x0000000000548947 */ /* 0x000fea0003800000 */
[----:B---3--:R-:W-:-:S05]  /*4d910*/  IMAD.IADD R5, R1, 0x1, R4 ;  /* 0x0000000101057824 */ /* 0x008fca00078e0204 */
        /* <DEDUP_REMOVED lines=20> */
.L_x_1605:
[----:B------:R-:W-:Y:S05]  /*4da60*/  @!P2 BRA `(.L_x_1596) ;  /* 0x000000000050a947 */ /* 0x000fea0003800000 */
[----:B------:R-:W-:-:S05]  /*4da70*/  IADD3 R42, PT, PT, R1, R4, RZ ;  /* 0x00000004012a7210 */ /* 0x000fca0007ffe0ff */
[----:B---3--:R-:W2:Y:S01]  /*4da80*/  LDL.U8 R5, [R42+0x28] ;  /* 0x000028002a057983 */ /* 0x008ea20000100000 */
        /* <DEDUP_REMOVED lines=18> */
.L_x_1596:
[----:B------:R0:W-:Y:S01]  /*4dbb0*/  STL [R25], R50 ;  /* 0x0000003219007387 */ /* 0x0001e20000100800 */
[----:B----4-:R-:W-:Y:S01]  /*4dbc0*/  HFMA2 R4, -RZ, RZ, 0, 0 ;  /* 0x00000000ff047431 */ /* 0x010fe200000001ff */
[----:B------:R-:W-:Y:S06]  /*4dbd0*/  BSSY.RECONVERGENT B5, `(.L_x_1606) ;  /* 0x000000d000057945 */ /* 0x000fec0003800200 */
.L_x_1608:
[----:B------:R-:W-:Y:S01]  /*4dbe0*/  ISETP.NE.AND P0, PT, R4, R43, PT ;  /* 0x0000002b0400720c */ /* 0x000fe20003f05270 */
[----:B------:R-:W-:Y:S02]  /*4dbf0*/  IMAD.MOV.U32 R42, RZ, RZ, R4 ;  /* 0x000000ffff2a7224 */ /* 0x000fe400078e0004 */
[----:B---3--:R-:W-:-:S10]  /*4dc00*/  IMAD.MOV.U32 R6, RZ, RZ, R43 ;  /* 0x000000ffff067224 */ /* 0x008fd400078e002b */
        /* <DEDUP_REMOVED lines=9> */
.L_x_1607:
[----:B------:R-:W-:Y:S05]  /*4dca0*/  BSYNC.RECONVERGENT B5 ;  /* 0x0000000000057941 */ /* 0x000fea0003800200 */
.L_x_1606:
[----:B------:R-:W2:Y:S01]  /*4dcb0*/  LDL.U8 R4, [R1+0x14] ;  /* 0x0000140001047983 */ /* 0x000ea20000100000 */
[----:B------:R-:W-:Y:S01]  /*4dcc0*/  IADD3 R30, P2, PT, R30, 0x4, RZ ;  /* 0x000000041e1e7810 */ /* 0x000fe20007f5e0ff */
[----:B0-----:R-:W-:-:S03]  /*4dcd0*/  VIADD R25, R25, 0x4 ;  /* 0x0000000419197836 */ /* 0x001fc60000000000 */
[----:B------:R-:W-:Y:S02]  /*4dce0*/  IADD3.X R28, PT, PT, RZ, R28, RZ, P2, !PT ;  /* 0x0000001cff1c7210 */ /* 0x000fe400017fe4ff */
        /* <DEDUP_REMOVED lines=16> */
.L_x_1613:
[C---:B0-2---:R-:W-:Y:S01]  /*4ddf0*/  VIADD R4, R7.reuse, 0x4 ;  /* 0x0000000407047836 */ /* 0x045fe20000000000 */
        /* <DEDUP_REMOVED lines=15> */
[----:B------:R-:W-:Y:S01]  /*4def0*/  LOP3.LUT R51, R58, 0xffff, RZ, 0xc0, !PT ;  /* 0x0000ffff3a337812 */ /* 0x000fe200078ec0ff */
[----:B------:R-:W-:Y:S01]  /*4df00*/  VIADD R58, R7, 0xd ;  /* 0x0000000d073a7836 */ /* 0x000fe20000000000 */
[----:B------:R-:W-:Y:S02]  /*4df10*/  PRMT R5, R50, 0x3340, R5 ;  /* 0x0000334032057816 */ /* 0x000fe40000000005 */
[----:B------:R-:W-:Y:S01]  /*4df20*/  PRMT R4, R55, 0x3340, R4 ;  /* 0x0000334037047816 */ /* 0x000fe20000000004 */
[----:B------:R-:W-:Y:S01]  /*4df30*/  VIADD R55, R7, 0x3 ;  /* 0x0000000307377836 */ /* 0x000fe20000000000 */
        /* <DEDUP_REMOVED lines=28> */
.L_x_1612:
[----:B------:R-:W-:Y:S05]  /*4e100*/  BSYNC.RECONVERGENT B6 ;  /* 0x0000000000067941 */ /* 0x000fea0003800200 */
.L_x_1611:
[----:B------:R-:W-:-:S13]  /*4e110*/  ISETP.NE.AND P0, PT, R56, RZ, PT ;  /* 0x000000ff3800720c */ /* 0x000fda0003f05270 */
[----:B------:R-:W-:Y:S05]  /*4e120*/  @!P0 BRA `(.L_x_1610) ;  /* 0x0000000000c88947 */ /* 0x000fea0003800000 */
[----:B------:R-:W-:Y:S01]  /*4e130*/  ISETP.GE.U32.AND P0, PT, R56, 0x8, PT ;  /* 0x000000083800780c */ /* 0x000fe20003f06070 */
[----:B------:R-:W-:Y:S01]  /*4e140*/  BSSY.RECONVERGENT B6, `(.L_x_1614) ;  /* 0x0000014000067945 */ /* 0x000fe20003800200 */
[----:B------:R-:W-:-:S11]  /*4e150*/  LOP3.LUT R56, R6, 0x7, RZ, 0xc0, !PT ;  /* 0x0000000706387812 */ /* 0x000fd600078ec0ff */
[----:B------:R-:W-:Y:S05]  /*4e160*/  @!P0 BRA `(.L_x_1615) ;  /* 0x0000000000448947 */ /* 0x000fea0003800000 */
[----:B------:R-:W-:Y:S01]  /*4e170*/  IMAD.IADD R55, R1, 0x1, R42 ;  /* 0x0000000101377824 */ /* 0x000fe200078e022a */
[C---:B0-2---:R-:W-:Y:S01]  /*4e180*/  IADD3 R5, PT, PT, R42.reuse, 0x2, RZ ;  /* 0x000000022a057810 */ /* 0x045fe20007ffe0ff */
        /* <DEDUP_REMOVED lines=15> */
.L_x_1615:
[----:B------:R-:W-:Y:S05]  /*4e280*/  BSYNC.RECONVERGENT B6 ;  /* 0x0000000000067941 */ /* 0x000fea0003800200 */
.L_x_1614:
        /* <DEDUP_REMOVED lines=15> */
.L_x_1617:
[----:B------:R-:W-:Y:S05]  /*4e380*/  BSYNC.RECONVERGENT B6 ;  /* 0x0000000000067941 */ /* 0x000fea0003800200 */
.L_x_1616:
        /* <DEDUP_REMOVED lines=12> */
.L_x_1610:
[----:B------:R-:W-:Y:S05]  /*4e450*/  BSYNC.RECONVERGENT B5 ;  /* 0x0000000000057941 */ /* 0x000fea0003800200 */
.L_x_1609:
[----:B------:R-:W-:Y:S05]  /*4e460*/  BRA `(.L_x_1587) ;  /* 0xffffffe8002c7947 */ /* 0x000fea000383ffff */
.L_x_1489:
[----:B------:R-:W-:-:S13]  /*4e470*/  ISETP.NE.AND P0, PT, R40, RZ, PT ;  /* 0x000000ff2800720c */ /* 0x000fda0003f05270 */
[----:B------:R-:W-:Y:S05]  /*4e480*/  @!P0 BRA `(.L_x_1618) ;  /* 0x0000002400448947 */ /* 0x000fea0003800000 */
.L_x_1688:
[----:B------:R-:W-:Y:S01]  /*4e490*/  ISETP.GT.AND P0, PT, R50, RZ, PT ;  /* 0x000000ff3200720c */ /* 0x000fe20003f04270 */
[----:B0-----:R-:W0:Y:S01]  /*4e4a0*/  LDCU UR4, c[0x3][0x1b3c] ;  /* 0x00c36780ff0477ac */ /* 0x001e220008000800 */
[----:B--2---:R-:W-:-:S11]  /*4e4b0*/  IMAD.MOV.U32 R52, RZ, RZ, RZ ;  /* 0x000000ffff347224 */ /* 0x004fd600078e00ff */
[----:B------:R2:W-:Y:S01]  /*4e4c0*/  @P0 STL.U8 [R1+0x14], RZ ;  /* 0x000014ff01000387 */ /* 0x0005e20000100000 */
[----:B0-----:R-:W-:-:S09]  /*4e4d0*/  UISETP.GT.AND UP0, UPT, UR4, URZ, UPT ;  /* 0x000000ff0400728c */ /* 0x001fd2000bf04270 */
[----:B--234-:R-:W-:Y:S05]  /*4e4e0*/  BRA.U !UP0, `(.L_x_1619) ;  /* 0x0000001d08047547 */ /* 0x01cfea000b800000 */
[----:B------:R-:W-:Y:S01]  /*4e4f0*/  UISETP.GE.AND UP0, UPT, UR4, 0x4, UPT ;  /* 0x000000040400788c */ /* 0x000fe2000bf06270 */
[----:B------:R-:W-:Y:S01]  /*4e500*/  MOV R52, RZ ;  /* 0x000000ff00347202 */ /* 0x000fe20000000f00 */
[----:B------:R-:W-:Y:S02]  /*4e510*/  IMAD.MOV.U32 R4, RZ, RZ, RZ ;  /* 0x000000ffff047224 */ /* 0x000fe400078e00ff */
[----:B------:R-:W-:-:S05]  /*4e520*/  IMAD.MOV.U32 R6, RZ, RZ, RZ ;  /* 0x000000ffff067224 */ /* 0x000fca00078e00ff */
[----:B------:R-:W-:Y:S05]  /*4e530*/  BRA.U !UP0, `(.L_x_1620) ;  /* 0x0000000908607547 */ /* 0x000fea000b800000 */
[----:B------:R-:W-:Y:S01]  /*4e540*/  BSSY.RECONVERGENT B5, `(.L_x_1621) ;  /* 0x0000096000057945 */ /* 0x000fe20003800200 */
[----:B------:R-:W-:Y:S01]  /*4e550*/  CS2R R4, SRZ ;  /* 0x0000000000047805 */ /* 0x000fe2000001ff00 */
[----:B------:R-:W-:-:S07]  /*4e560*/  IMAD.MOV.U32 R6, RZ, RZ, RZ ;  /* 0x000000ffff067224 */ /* 0x000fce00078e00ff */
.L_x_1649:
[----:B------:R-:W-:-:S13]  /*4e570*/  ISETP.GE.AND P2, PT, R6, R40, PT ;  /* 0x000000280600720c */ /* 0x000fda0003f46270 */
[----:B------:R-:W-:-:S05]  /*4e580*/  @P2 IMAD.IADD R43, R1, 0x1, R4 ;  /* 0x00000001012b2824 */ /* 0x000fca00078e0204 */
[----:B0-2---:R-:W2:Y:S01]  /*4e590*/  @P2 LDL.U8 R52, [R43+0x14] ;  /* 0x000014002b342983 */ /* 0x005ea20000100000 */
        /* <DEDUP_REMOVED lines=11> */
[----:B------:R-:W-:-:S05]  /*4e650*/  IADD3 R43, PT, PT, R1, R6, RZ ;  /* 0x00000006012b7210 */ /* 0x000fca0007ffe0ff */
[----:B-----5:R-:W2:Y:S02]  /*4e660*/  LDL.U8 R52, [R43] ;  /* 0x000000002b347983 */ /* 0x020ea40000100000 */
[----:B--2---:R-:W-:-:S06]  /*4e670*/  IMAD.IADD R52, R1, 0x1, R52 ;  /* 0x0000000101347824 */ /* 0x004fcc00078e0234 */
[----:B------:R-:W5:Y:S01]  /*4e680*/  LDL.U8 R52, [R52+0x4050] ;  /* 0x0040500034347983 */ /* 0x000f620000100000 */
[----:B------:R-:W-:Y:S05]  /*4e690*/  BRA `(.L_x_1626) ;  /* 0x0000000000407947 */ /* 0x000fea0003800000 */
.L_x_1625:
        /* <DEDUP_REMOVED lines=12> */
.L_x_1624:
[----:B------:R-:W-:Y:S05]  /*4e760*/  BSYNC.RELIABLE B7 ;  /* 0x0000000000077941 */ /* 0x000fea0003800100 */
.L_x_1623:
[----:B-----5:R2:W-:Y:S01]  /*4e770*/  STL.U8 [R7+0x28], R52 ;  /* 0x0000283407007387 */ /* 0x0205e20000100000 */
[----:B------:R-:W-:Y:S01]  /*4e780*/  VIADD R4, R4, 0x1 ;  /* 0x0000000104047836 */ /* 0x000fe20000000000 */
[----:B------:R-:W-:Y:S06]  /*4e790*/  BRA `(.L_x_1627) ;  /* 0x0000000000087947 */ /* 0x000fec0003800000 */
.L_x_1626:
[----:B-----5:R0:W-:Y:S01]  /*4e7a0*/  STL.U8 [R7+0x28], R52 ;  /* 0x0000283407007387 */ /* 0x0201e20000100000 */
[----:B------:R-:W-:-:S07]  /*4e7b0*/  VIADD R6, R6, 0x1 ;  /* 0x0000000106067836 */ /* 0x000fce0000000000 */
.L_x_1627:
[----:B------:R-:W-:Y:S05]  /*4e7c0*/  BSYNC.RECONVERGENT B6 ;  /* 0x0000000000067941 */ /* 0x000fea0003800200 */
.L_x_1622:
[----:B------:R-:W-:Y:S01]  /*4e7d0*/  ISETP.GE.AND P2, PT, R6, R40, PT ;  /* 0x000000280600720c */ /* 0x000fe20003f46270 */
[----:B------:R-:W-:Y:S04]  /*4e7e0*/  BSSY.RECONVERGENT B6, `(.L_x_1628) ;  /* 0x0000022000067945 */ /* 0x000fe80003800200 */
[----:B------:R-:W-:Y:S08]  /*4e7f0*/  BSSY.RELIABLE B7, `(.L_x_1629) ;  /* 0x000001b000077945 */ /* 0x000ff00003800100 */
[----:B------:R-:W-:Y:S05]  /*4e800*/  @!P2 BRA `(.L_x_1630) ;  /* 0x000000000014a947 */ /* 0x000fea0003800000 */
[----:B------:R-:W-:-:S05]  /*4e810*/  IADD3 R43, PT, PT, R1, R4, RZ ;  /* 0x00000004012b7210 */ /* 0x000fca0007ffe0ff */
[----:B0-2---:R-:W2:Y:S02]  /*4e820*/  LDL.U8 R52, [R43+0x14] ;  /* 0x000014002b347983 */ /* 0x005ea40000100000 */
[----:B--2---:R-:W-:-:S06]  /*4e830*/  IMAD.IADD R52, R1, 0x1, R52 ;  /* 0x0000000101347824 */ /* 0x004fcc00078e0234 */
[----:B------:R-:W5:Y:S01]  /*4e840*/  LDL.U8 R52, [R52+0x4065] ;  /* 0x0040650034347983 */ /* 0x000f620000100000 */
[----:B------:R-:W-:Y:S05]  /*4e850*/  BRA `(.L_x_1631) ;  /* 0x0000000000507947 */ /* 0x000fea0003800000 */
.L_x_1630:
[----:B------:R-:W-:-:S13]  /*4e860*/  ISETP.GE.AND P2, PT, R4, RZ, PT ;  /* 0x000000ff0400720c */ /* 0x000fda0003f46270 */
[----:B------:R-:W-:Y:S05]  /*4e870*/  @P2 BREAK.RELIABLE B7 ;  /* 0x0000000000072942 */ /* 0x000fea0003800100 */
[----:B------:R-:W-:Y:S05]  /*4e880*/  @!P2 BRA `(.L_x_1632) ;  /* 0x000000000014a947 */ /* 0x000fea0003800000 */
[----:B------:R-:W-:-:S05]  /*4e890*/  IMAD.IADD R43, R1, 0x1, R6 ;  /* 0x00000001012b7824 */ /* 0x000fca00078e0206 */
[----:B0-2---:R-:W2:Y:S02]  /*4e8a0*/  LDL.U8 R52, [R43] ;  /* 0x000000002b347983 */ /* 0x005ea40000100000 */
[----:B--2---:R-:W-:-:S06]  /*4e8b0*/  IMAD.IADD R52, R1, 0x1, R52 ;  /* 0x0000000101347824 */ /* 0x004fcc00078e0234 */
[----:B------:R-:W5:Y:S01]  /*4e8c0*/  LDL.U8 R52, [R52+0x4050] ;  /* 0x0040500034347983 */ /* 0x000f620000100000 */
[----:B------:R-:W-:Y:S05]  /*4e8d0*/  BRA `(.L_x_1633) ;  /* 0x0000000000407947 */ /* 0x000fea0003800000 */
.L_x_1632:
        /* <DEDUP_REMOVED lines=12> */
.L_x_1631:
[----:B------:R-:W-:Y:S05]  /*4e9a0*/  BSYNC.RELIABLE B7 ;  /* 0x0000000000077941 */ /* 0x000fea0003800100 */
.L_x_1629:
[----:B-----5:R2:W-:Y:S01]  /*4e9b0*/  STL.U8 [R7+0x29], R52 ;  /* 0x0000293407007387 */ /* 0x0205e20000100000 */
[----:B------:R-:W-:Y:S01]  /*4e9c0*/  IADD3 R4, PT, PT, R4, 0x1, RZ ;  /* 0x0000000104047810 */ /* 0x000fe20007ffe0ff */
[----:B------:R-:W-:Y:S06]  /*4e9d0*/  BRA `(.L_x_1634) ;  /* 0x0000000000087947 */ /* 0x000fec0003800000 */
.L_x_1633:
[----:B-----5:R0:W-:Y:S01]  /*4e9e0*/  STL.U8 [R7+0x29], R52 ;  /* 0x0000293407007387 */ /* 0x0201e20000100000 */
[----:B------:R-:W-:-:S07]  /*4e9f0*/  VIADD R6, R6, 0x1 ;  /* 0x0000000106067836 */ /* 0x000fce0000000000 */
.L_x_1634:
[----:B------:R-:W-:Y:S05]  /*4ea00*/  BSYNC.RECONVERGENT B6 ;  /* 0x0000000000067941 */ /* 0x000fea0003800200 */
.L_x_1628:
        /* <DEDUP_REMOVED lines=9> */
.L_x_1637:
        /* <DEDUP_REMOVED lines=8> */
.L_x_1639:
[C---:B------:R-:W-:Y:S02]  /*4eb20*/  IMAD.IADD R54, R1.reuse, 0x1, R4 ;  /* 0x0000000101367824 */ /* 0x040fe400078e0204 */
[----:B------:R-:W-:-:S04]  /*4eb30*/  IMAD.IADD R43, R1, 0x1, R6 ;  /* 0x00000001012b7824 */ /* 0x000fc800078e0206 */
[----:B------:R-:W3:Y:S04]  /*4eb40*/  LDL.U8 R54, [R54+0x14] ;  /* 0x0000140036367983 */ /* 0x000ee80000100000 */
[----:B0-2---:R-:W2:Y:S01]  /*4eb50*/  LDL.U8 R52, [R43] ;  /* 0x000000002b347983 */ /* 0x005ea20000100000 */
[C---:B---3--:R-:W-:Y:S01]  /*4eb60*/  IMAD.IADD R53, R1.reuse, 0x1, R54 ;  /* 0x0000000101357824 */ /* 0x048fe200078e0236 */
[----:B--2---:R-:W-:-:S05]  /*4eb70*/  IADD3 R52, PT, PT, R1, R52, RZ ;  /* 0x0000003401347210 */ /* 0x004fca0007ffe0ff */
[----:B------:R-:W2:Y:S04]  /*4eb80*/  LDL.U8 R53, [R53+0x4065] ;  /* 0x0040650035357983 */ /* 0x000ea80000100000 */
[----:B------:R-:W2:Y:S02]  /*4eb90*/  LDL.U8 R52, [R52+0x4050] ;  /* 0x0040500034347983 */ /* 0x000ea40000100000 */
[----:B--2---:R-:W-:-:S13]  /*4eba0*/  ISETP.GE.U32.AND P2, PT, R52, R53, PT ;  /* 0x000000353400720c */ /* 0x004fda0003f46070 */
[----:B------:R-:W-:Y:S05]  /*4ebb0*/  @!P2 BREAK.RELIABLE B7 ;  /* 0x000000000007a942 */ /* 0x000fea0003800100 */
[----:B------:R-:W-:Y:S05]  /*4ebc0*/  @!P2 BRA `(.L_x_1640) ;  /* 0x000000000014a947 */ /* 0x000fea0003800000 */
[----:B------:R-:W-:-:S07]  /*4ebd0*/  PRMT R52, R53, 0x7610, R52 ;  /* 0x0000761035347816 */ /* 0x000fce0000000034 */
.L_x_1638:
[----:B------:R-:W-:Y:S05]  /*4ebe0*/  BSYNC.RELIABLE B7 ;  /* 0x0000000000077941 */ /* 0x000fea0003800100 */
.L_x_1636:
[----:B-----5:R2:W-:Y:S01]  /*4ebf0*/  STL.U8 [R7+0x2a], R52 ;  /* 0x00002a3407007387 */ /* 0x0205e20000100000 */
[----:B------:R-:W-:Y:S01]  /*4ec00*/  VIADD R4, R4, 0x1 ;  /* 0x0000000104047836 */ /* 0x000fe20000000000 */
[----:B------:R-:W-:Y:S06]  /*4ec10*/  BRA `(.L_x_1641) ;  /* 0x0000000000087947 */ /* 0x000fec0003800000 */
.L_x_1640:
[----:B-----5:R0:W-:Y:S01]  /*4ec20*/  STL.U8 [R7+0x2a], R52 ;  /* 0x00002a3407007387 */ /* 0x0201e20000100000 */
[----:B------:R-:W-:-:S07]  /*4ec30*/  VIADD R6, R6, 0x1 ;  /* 0x0000000106067836 */ /* 0x000fce0000000000 */
.L_x_1641:
[----:B------:R-:W-:Y:S05]  /*4ec40*/  BSYNC.RECONVERGENT B6 ;  /* 0x0000000000067941 */ /* 0x000fea0003800200 */
.L_x_1635:
        /* <DEDUP_REMOVED lines=9> */
.L_x_1644:
        /* <DEDUP_REMOVED lines=8> */
.L_x_1646:
[C---:B------:R-:W-:Y:S01]  /*4ed60*/  IMAD.IADD R54, R1.reuse, 0x1, R4 ;  /* 0x0000000101367824 */ /* 0x040fe200078e0204 */
[----:B------:R-:W-:-:S05]  /*4ed70*/  IADD3 R43, PT, PT, R1, R6, RZ ;  /* 0x00000006012b7210 */ /* 0x000fca0007ffe0ff */
        /* <DEDUP_REMOVED lines=10> */
.L_x_1645:
[----:B------:R-:W-:Y:S05]  /*4ee20*/  BSYNC.RELIABLE B7 ;  /* 0x0000000000077941 */ /* 0x000fea0003800100 */
.L_x_1643:
[----:B-----5:R2:W-:Y:S01]  /*4ee30*/  STL.U8 [R7+0x2b], R52 ;  /* 0x00002b3407007387 */ /* 0x0205e20000100000 */
[----:B------:R-:W-:Y:S01]  /*4ee40*/  VIADD R4, R4, 0x1 ;  /* 0x0000000104047836 */ /* 0x000fe20000000000 */
[----:B------:R-:W-:Y:S06]  /*4ee50*/  BRA `(.L_x_1648) ;  /* 0x0000000000087947 */ /* 0x000fec0003800000 */
.L_x_1647:
[----:B-----5:R0:W-:Y:S01]  /*4ee60*/  STL.U8 [R7+0x2b], R52 ;  /* 0x00002b3407007387 */ /* 0x0201e20000100000 */
[----:B------:R-:W-:-:S07]  /*4ee70*/  VIADD R6, R6, 0x1 ;  /* 0x0000000106067836 */ /* 0x000fce0000000000 */
.L_x_1648:
[----:B------:R-:W-:Y:S05]  /*4ee80*/  BSYNC.RECONVERGENT B6 ;  /* 0x0000000000067941 */ /* 0x000fea0003800200 */
.L_x_1642:
[----:B------:R-:W-:Y:S05]  /*4ee90*/  @P0 BRA `(.L_x_1649) ;  /* 0xfffffff400b40947 */ /* 0x000fea000383ffff */
[----:B------:R-:W-:Y:S05]  /*4eea0*/  BSYNC.RECONVERGENT B5 ;  /* 0x0000000000057941 */ /* 0x000fea0003800200 */
.L_x_1621:
[----:B0-2---:R-:W-:-:S07]  /*4eeb0*/  IMAD.MOV.U32 R52, RZ, RZ, R12 ;  /* 0x000000ffff347224 */ /* 0x005fce00078e000c */
.L_x_1620:
[----:B------:R-:W-:-:S13]  /*4eec0*/  ISETP.NE.AND P0, PT, R13, RZ, PT ;  /* 0x000000ff0d00720c */ /* 0x000fda0003f05270 */
[----:B------:R-:W-:Y:S05]  /*4eed0*/  @!P0 BRA `(.L_x_1650) ;  /* 0x0000000400bc8947 */ /* 0x000fea0003800000 */
[----:B------:R-:W-:Y:S01]  /*4eee0*/  ISETP.GE.AND P0, PT, R6, R40, PT ;  /* 0x000000280600720c */ /* 0x000fe20003f06270 */
[----:B------:R-:W-:Y:S04]  /*4eef0*/  BSSY.RECONVERGENT B5, `(.L_x_1651) ;  /* 0x0000023000057945 */ /* 0x000fe80003800200 */
[----:B------:R-:W-:Y:S01]  /*4ef00*/  BSSY.RELIABLE B6, `(.L_x_1652) ;  /* 0x000001c000067945 */ /* 0x000fe20003800100 */
[----:B------:R-:W-:-:S07]  /*4ef10*/  IMAD.IADD R5, R1, 0x1, R52 ;  /* 0x0000000101057824 */ /* 0x000fce00078e0234 */
[----:B------:R-:W-:Y:S05]  /*4ef20*/  @!P0 BRA `(.L_x_1653) ;  /* 0x0000000000148947 */ /* 0x000fea0003800000 */
[----:B------:R-:W-:-:S05]  /*4ef30*/  IADD3 R7, PT, PT, R1, R4, RZ ;  /* 0x0000000401077210 */ /* 0x000fca0007ffe0ff */
[----:B------:R-:W2:Y:S02]  /*4ef40*/  LDL.U8 R52, [R7+0x14] ;  /* 0x0000140007347983 */ /* 0x000ea40000100000 */
[----:B--2---:R-:W-:-:S06]  /*4ef50*/  IMAD.IADD R52, R1, 0x1, R52 ;  /* 0x0000000101347824 */ /* 0x004fcc00078e0234 */
[----:B------:R-:W5:Y:S01]  /*4ef60*/  LDL.U8 R52, [R52+0x4065] ;  /* 0x0040650034347983 */ /* 0x000f620000100000 */
[----:B------:R-:W-:Y:S05]  /*4ef70*/  BRA `(.L_x_1654) ;  /* 0x0000000000507947 */ /* 0x000fea0003800000 */
.L_x_1653:
        /* <DEDUP_REMOVED lines=8> */
.L_x_1655:
        /* <DEDUP_REMOVED lines=12> */
.L_x_1654:
[----:B------:R-:W-:Y:S05]  /*4f0c0*/  BSYNC.RELIABLE B6 ;  /* 0x0000000000067941 */ /* 0x000fea0003800100 */
.L_x_1652:
[----:B-----5:R2:W-:Y:S01]  /*4f0d0*/  STL.U8 [R5+0x28], R52 ;  /* 0x0000283405007387 */ /* 0x0205e20000100000 */
[----:B------:R-:W-:Y:S01]  /*4f0e0*/  IADD3 R4, PT, PT, R4, 0x1, RZ ;  /* 0x0000000104047810 */ /* 0x000fe20007ffe0ff */
[----:B------:R-:W-:Y:S06]  /*4f0f0*/  BRA `(.L_x_1657) ;  /* 0x0000000000087947 */ /* 0x000fec0003800000 */
.L_x_1656:
[----:B-----5:R0:W-:Y:S01]  /*4f100*/  STL.U8 [R5+0x28], R52 ;  /* 0x0000283405007387 */ /* 0x0201e20000100000 */
[----:B------:R-:W-:-:S07]  /*4f110*/  VIADD R6, R6, 0x1 ;  /* 0x0000000106067836 */ /* 0x000fce0000000000 */
.L_x_1657:
[----:B------:R-:W-:Y:S05]  /*4f120*/  BSYNC.RECONVERGENT B5 ;  /* 0x0000000000057941 */ /* 0x000fea0003800200 */
.L_x_1651:
        /* <DEDUP_REMOVED lines=12> */
.L_x_1661:
        /* <DEDUP_REMOVED lines=8> */
.L_x_1663:
        /* <DEDUP_REMOVED lines=12> */
.L_x_1662:
[----:B------:R-:W-:Y:S05]  /*4f330*/  BSYNC.RELIABLE B7 ;  /* 0x0000000000077941 */ /* 0x000fea0003800100 */
.L_x_1660:
[----:B-----5:R2:W-:Y:S01]  /*4f340*/  STL.U8 [R5+0x29], R52 ;  /* 0x0000293405007387 */ /* 0x0205e20000100000 */
[----:B------:R-:W-:Y:S01]  /*4f350*/  VIADD R4, R4, 0x1 ;  /* 0x0000000104047836 */ /* 0x000fe20000000000 */
[----:B------:R-:W-:Y:S06]  /*4f360*/  BRA `(.L_x_1665) ;  /* 0x0000000000087947 */ /* 0x000fec0003800000 */
.L_x_1664:
[----:B-----5:R0:W-:Y:S01]  /*4f370*/  STL.U8 [R5+0x29], R52 ;  /* 0x0000293405007387 */ /* 0x0201e20000100000 */
[----:B------:R-:W-:-:S07]  /*4f380*/  VIADD R6, R6, 0x1 ;  /* 0x0000000106067836 */ /* 0x000fce0000000000 */
.L_x_1665:
[----:B------:R-:W-:Y:S05]  /*4f390*/  BSYNC.RECONVERGENT B6 ;  /* 0x0000000000067941 */ /* 0x000fea0003800200 */
.L_x_1659:
        /* <DEDUP_REMOVED lines=10> */
.L_x_1667:
        /* <DEDUP_REMOVED lines=8> */
.L_x_1669:
[C---:B------:R-:W-:Y:S01]  /*4f4c0*/  IADD3 R7, PT, PT, R1.reuse, R6, RZ ;  /* 0x0000000601077210 */ /* 0x040fe20007ffe0ff */
[----:B------:R-:W-:-:S04]  /*4f4d0*/  IMAD.IADD R6, R1, 0x1, R4 ;  /* 0x0000000101067824 */ /* 0x000fc800078e0204 */
        /* <DEDUP_REMOVED lines=10> */
.L_x_1668:
[----:B------:R-:W-:Y:S05]  /*4f580*/  BSYNC.RELIABLE B6 ;  /* 0x0000000000067941 */ /* 0x000fea0003800100 */
.L_x_1666:
[----:B-----5:R3:W-:Y:S01]  /*4f590*/  STL.U8 [R5+0x2a], R4 ;  /* 0x00002a0405007387 */ /* 0x0207e20000100000 */
[----:B------:R-:W-:Y:S05]  /*4f5a0*/  BRA `(.L_x_1658) ;  /* 0x0000000000047947 */ /* 0x000fea0003800000 */
.L_x_1670:
[----:B-----5:R4:W-:Y:S02]  /*4f5b0*/  STL.U8 [R5+0x2a], R4 ;  /* 0x00002a0405007387 */ /* 0x0209e40000100000 */
.L_x_1658:
[----:B------:R-:W-:Y:S05]  /*4f5c0*/  BSYNC.RECONVERGENT B5 ;  /* 0x0000000000057941 */ /* 0x000fea0003800200 */
.L_x_1650:
[----:B---34-:R-:W-:Y:S02]  /*4f5d0*/  VIADD R4, R27, 0xffffffff ;  /* 0xffffffff1b047836 */ /* 0x018fe40000000000 */
[----:B0-2---:R-:W-:-:S03]  /*4f5e0*/  IMAD.MOV.U32 R52, RZ, RZ, RZ ;  /* 0x000000ffff347224 */ /* 0x005fc600078e00ff */
[----:B------:R-:W-:Y:S01]  /*4f5f0*/  ISETP.GE.U32.AND P0, PT, R4, 0xf, PT ;  /* 0x0000000f0400780c */ /* 0x000fe20003f06070 */
[----:B------:R-:W-:-:S12]  /*4f600*/  IMAD.MOV.U32 R4, RZ, RZ, RZ ;  /* 0x000000ffff047224 */ /* 0x000fd800078e00ff */
[----:B------:R-:W-:Y:S05]  /*4f610*/  @!P0 BRA `(.L_x_1671) ;  /* 0x0000000400508947 */ /* 0x000fea0003800000 */
[----:B------:R-:W-:Y:S01]  /*4f620*/  HFMA2 R52, -RZ, RZ, 0, 0 ;  /* 0x00000000ff347431 */ /* 0x000fe200000001ff */
[----:B------:R-:W-:Y:S01]  /*4f630*/  BSSY.RECONVERGENT B5, `(.L_x_1672) ;  /* 0x0000051000057945 */ /* 0x000fe20003800200 */
[----:B------:R-:W-:-:S07]  /*4f640*/  IMAD.MOV.U32 R54, RZ, RZ, RZ ;  /* 0x000000ffff367224 */ /* 0x000fce00078e00ff */
.L_x_1673:
[----:B------:R-:W-:-:S05]  /*4f650*/  IMAD.IADD R43, R1, 0x1, R54 ;  /* 0x00000001012b7824 */ /* 0x000fca00078e0236 */
[----:B------:R-:W2:Y:S04]  /*4f660*/  LDL.64 R4, [R43+0x28] ;  /* 0x000028002b047983 */ /* 0x000ea80000100a00 */
[----:B------:R-:W3:Y:S01]  /*4f670*/  LDL.64 R6, [R43+0x30] ;  /* 0x000030002b067983 */ /* 0x000ee20000100a00 */
[----:B------:R-:W-:Y:S01]  /*4f680*/  IMAD.MOV.U32 R53, RZ, RZ, 0x48 ;  /* 0x00000048ff357424 */ /* 0x000fe200078e00ff */
[C---:B--2---:R-:W-:Y:S02]  /*4f690*/  PRMT R55, R4.reuse, 0x7770, RZ ;  /* 0x0000777004377816 */ /* 0x044fe400000000ff */
[C---:B------:R-:W-:Y:S02]  /*4f6a0*/  PRMT R59, R4.reuse, 0x7771, RZ ;  /* 0x00007771043b7816 */ /* 0x040fe400000000ff */
[----:B------:R-:W-:-:S02]  /*4f6b0*/  PRMT R63, R4, 0x7772, RZ ;  /* 0x00007772043f7816 */ /* 0x000fc400000000ff */
        /* <DEDUP_REMOVED lines=8> */
[----:B------:R-:W-:Y:S02]  /*4f740*/  PRMT R66, R5, 0x7773, RZ ;  /* 0x0000777305427816 */ /* 0x000fe400000000ff */
[----:B---3--:R-:W-:Y:S01]  /*4f750*/  PRMT R62, R6, 0x7770, RZ ;  /* 0x00007770063e7816 */ /* 0x008fe200000000ff */
[--C-:B------:R-:W-:Y:S01]  /*4f760*/  IMAD R65, R64, 0xa8, R53.reuse ;  /* 0x000000a840417824 */ /* 0x100fe200078e0235 */
[----:B------:R-:W-:Y:S01]  /*4f770*/  PRMT R5, R6, 0x7771, RZ ;  /* 0x0000777106057816 */ /* 0x000fe200000000ff */
[--C-:B------:R-:W-:Y:S01]  /*4f780*/  IMAD R67, R66, 0xa8, R53.reuse ;  /* 0x000000a842437824 */ /* 0x100fe200078e0235 */
        /* <DEDUP_REMOVED lines=11> */
[----:B------:R-:W-:-:S02]  /*4f840*/  IMAD R7, R55, 0xa8, R53 ;  /* 0x000000a837077824 */ /* 0x000fc400078e0235 */
[----:B------:R-:W-:Y:S02]  /*4f850*/  IMAD R55, R68, 0xa8, R53 ;  /* 0x000000a844377824 */ /* 0x000fe400078e0235 */
[C---:B------:R-:W-:Y:S02]  /*4f860*/  IMAD R66, R54.reuse, 0x4, R7 ;  /* 0x0000000436427824 */ /* 0x040fe400078e0207 */
[C---:B------:R-:W-:Y:S01]  /*4f870*/  IMAD R7, R54.reuse, 0x4, R59 ;  /* 0x0000000436077824 */ /* 0x040fe200078e023b */
[----:B------:R-:W-:Y:S01]  /*4f880*/  LEA R59, R54, R55, 0x2 ;  /* 0x00000037363b7211 */ /* 0x000fe200078e10ff */
[--C-:B------:R-:W-:Y:S02]  /*4f890*/  IMAD R56, R56, 0xa8, R53.reuse ;  /* 0x000000a838387824 */ /* 0x100fe400078e0235 */
[--C-:B------:R-:W-:Y:S02]  /*4f8a0*/  IMAD R6, R6, 0xa8, R53.reuse ;  /* 0x000000a806067824 */ /* 0x100fe400078e0235 */
[----:B------:R-:W-:Y:S01]  /*4f8b0*/  IMAD R53, R60, 0xa8, R53 ;  /* 0x000000a83c357824 */ /* 0x000fe200078e0235 */
[----:B------:R-:W0:Y:S01]  /*4f8c0*/  LDC R7, c[0x3][R7+0x8] ;  /* 0x00c0020007077b82 */ /* 0x000e220000000800 */
[----:B------:R-:W-:-:S02]  /*4f8d0*/  IMAD R60, R54, 0x4, R63 ;  /* 0x00000004363c7824 */ /* 0x000fc400078e023f */
[C---:B------:R-:W-:Y:S02]  /*4f8e0*/  IMAD R68, R54.reuse, 0x4, R57 ;  /* 0x0000000436447824 */ /* 0x040fe400078e0239 */
[C---:B------:R-:W-:Y:S02]  /*4f8f0*/  IMAD R62, R54.reuse, 0x4, R61 ;  /* 0x00000004363e7824 */ /* 0x040fe400078e023d */
[C---:B------:R-:W-:Y:S01]  /*4f900*/  IMAD R64, R54.reuse, 0x4, R65 ;  /* 0x0000000436407824 */ /* 0x040fe200078e0241 */
[----:B------:R2:W0:Y:S01]  /*4f910*/  LDC R57, c[0x3][R66+0x4] ;  /* 0x00c0010042397b82 */ /* 0x0004220000000800 */
[C---:B------:R-:W-:Y:S02]  /*4f920*/  IMAD R67, R54.reuse, 0x4, R67 ;  /* 0x0000000436437824 */ /* 0x040fe400078e0243 */
[C---:B------:R-:W-:Y:S02]  /*4f930*/  IMAD R61, R54.reuse, 0x4, R69 ;  /* 0x00000004363d7824 */ /* 0x040fe400078e0245 */
[----:B------:R-:W-:-:S02]  /*4f940*/  IMAD R65, R54, 0x4, R5 ;  /* 0x0000000436417824 */ /* 0x000fc400078e0205 */
[C---:B------:R-:W-:Y:S01]  /*4f950*/  IMAD R69, R54.reuse, 0x4, R4 ;  /* 0x0000000436457824 */ /* 0x040fe200078e0204 */
[----:B------:R-:W3:Y:S01]  /*4f960*/  LDC R60, c[0x3][R60+0xc] ;  /* 0x00c003003c3c7b82 */ /* 0x000ee20000000800 */
[C---:B------:R-:W-:Y:S02]  /*4f970*/  IMAD R58, R54.reuse, 0x4, R58 ;  /* 0x00000004363a7824 */ /* 0x040fe400078e023a */
[C---:B------:R-:W-:Y:S02]  /*4f980*/  IMAD R63, R54.reuse, 0x4, R43 ;  /* 0x00000004363f7824 */ /* 0x040fe400078e022b */
[C---:B--2---:R-:W-:Y:S02]  /*4f990*/  IMAD R66, R54.reuse, 0x4, R6 ;  /* 0x0000000436427824 */ /* 0x044fe400078e0206 */
[----:B------:R-:W-:Y:S01]  /*4f9a0*/  IMAD R6, R54, 0x4, R53 ;  /* 0x0000000436067824 */ /* 0x000fe200078e0235 */
[----:B------:R-:W3:Y:S08]  /*4f9b0*/  LDC R55, c[0x3][R68+0x10] ;  /* 0x00c0040044377b82 */ /* 0x000ef00000000800 */
[----:B------:R-:W2:Y:S08]  /*4f9c0*/  LDC R62, c[0x3][R62+0x14] ;  /* 0x00c005003e3e7b82 */ /* 0x000eb00000000800 */
[----:B------:R-:W2:Y:S08]  /*4f9d0*/  LDC R59, c[0x3][R59+0x18] ;  /* 0x00c006003b3b7b82 */ /* 0x000eb00000000800 */
[----:B------:R-:W4:Y:S08]  /*4f9e0*/  LDC R64, c[0x3][R64+0x1c] ;  /* 0x00c0070040407b82 */ /* 0x000f300000000800 */
[----:B------:R-:W4:Y:S01]  /*4f9f0*/  LDC R5, c[0x3][R67+0x20] ;  /* 0x00c0080043057b82 */ /* 0x000f220000000800 */
[----:B0-----:R-:W-:-:S07]  /*4fa00*/  IADD3 R7, PT, PT, R7, R57, R52 ;  /* 0x0000003907077210 */ /* 0x001fce0007ffe034 */
[----:B------:R-:W0:Y:S08]  /*4fa10*/  LDC R61, c[0x3][R61+0x24] ;  /* 0x00c009003d3d7b82 */ /* 0x000e300000000800 */
[----:B------:R5:W0:Y:S01]  /*4fa20*/  LDC R4, c[0x3][R65+0x28] ;  /* 0x00c00a0041047b82 */ /* 0x000a220000000800 */
[----:B---3--:R-:W-:Y:S02]  /*4fa30*/  IADD3 R7, PT, PT, R55, R60, R7 ;  /* 0x0000003c37077210 */ /* 0x008fe40007ffe007 */
[----:B-----5:R-:W-:-:S05]  /*4fa40*/  LEA R65, R54, R56, 0x2 ;  /* 0x0000003836417211 */ /* 0x020fca00078e10ff */
[----:B------:R3:W5:Y:S01]  /*4fa50*/  LDC R43, c[0x3][R58+0x30] ;  /* 0x00c00c003a2b7b82 */ /* 0x0007620000000800 */
[----:B------:R-:W-:-:S05]  /*4fa60*/  VIADD R54, R54, 0x10 ;  /* 0x0000001036367836 */ /* 0x000fca0000000000 */
[----:B------:R-:W-:Y:S02]  /*4fa70*/  ISETP.NE.AND P0, PT, R54, R16, PT ;  /* 0x000000103600720c */ /* 0x000fe40003f05270 */
[----:B------:R-:W5:Y:S01]  /*4fa80*/  LDC R56, c[0x3][R69+0x2c] ;  /* 0x00c00b0045387b82 */ /* 0x000f620000000800 */
[----:B--2---:R-:W-:-:S07]  /*4fa90*/  IADD3 R7, PT, PT, R59, R62, R7 ;  /* 0x0000003e3b077210 */ /* 0x004fce0007ffe007 */
[----:B------:R-:W2:Y:S01]  /*4faa0*/  LDC R63, c[0x3][R63+0x34] ;  /* 0x00c00d003f3f7b82 */ /* 0x000ea20000000800 */
[----:B----4-:R-:W-:-:S07]  /*4fab0*/  IADD3 R5, PT, PT, R5, R64, R7 ;  /* 0x0000004005057210 */ /* 0x010fce0007ffe007 */
[----:B---3--:R-:W2:Y:S08]  /*4fac0*/  LDC R58, c[0x3][R65+0x38] ;  /* 0x00c00e00413a7b82 */ /* 0x008eb00000000800 */
[----:B------:R-:W3:Y:S01]  /*4fad0*/  LDC R53, c[0x3][R66+0x3c] ;  /* 0x00c00f0042357b82 */ /* 0x000ee20000000800 */
[----:B0-----:R-:W-:-:S07]  /*4fae0*/  IADD3 R4, PT, PT, R4, R61, R5 ;  /* 0x0000003d04047210 */ /* 0x001fce0007ffe005 */
[----:B------:R-:W3:Y:S01]  /*4faf0*/  LDC R6, c[0x3][R6+0x40] ;  /* 0x00c0100006067b82 */ /* 0x000ee20000000800 */
[----:B-----5:R-:W-:-:S04]  /*4fb00*/  IADD3 R4, PT, PT, R43, R56, R4 ;  /* 0x000000382b047210 */ /* 0x020fc80007ffe004 */
[----:B--2---:R-:W-:-:S04]  /*4fb10*/  IADD3 R4, PT, PT, R58, R63, R4 ;  /* 0x0000003f3a047210 */ /* 0x004fc80007ffe004 */
[----:B---3--:R-:W-:Y:S01]  /*4fb20*/  IADD3 R52, PT, PT, R6, R53, R4 ;  /* 0x0000003506347210 */ /* 0x008fe20007ffe004 */
[----:B------:R-:W-:Y:S06]  /*4fb30*/  @P0 BRA `(.L_x_1673) ;  /* 0xfffffff800c40947 */ /* 0x000fec000383ffff */
[----:B------:R-:W-:Y:S05]  /*4fb40*/  BSYNC.RECONVERGENT B5 ;  /* 0x0000000000057941 */ /* 0x000fea0003800200 */
.L_x_1672:
[----:B------:R-:W-:-:S07]  /*4fb50*/  IMAD.MOV.U32 R4, RZ, RZ, R16 ;  /* 0x000000ffff047224 */ /* 0x000fce00078e0010 */
.L_x_1671:
        /* <DEDUP_REMOVED lines=19> */
[C---:B------:R-:W-:Y:S02]  /*4fc90*/  IMAD R5, R4.reuse, 0x4, R5 ;  /* 0x0000000404057824 */ /* 0x040fe400078e0205 */
        /* <DEDUP_REMOVED lines=24> */
.L_x_1674:
        /* <DEDUP_REMOVED lines=25> */
.L_x_1675:
[----:B------:R-:W-:Y:S05]  /*4ffb0*/  @!P2 BRA `(.L_x_1619) ;  /* 0x000000000050a947 */ /* 0x000fea0003800000 */
[----:B------:R-:W-:-:S05]  /*4ffc0*/  IMAD.IADD R43, R1, 0x1, R4 ;  /* 0x00000001012b7824 */ /* 0x000fca00078e0204 */
        /* <DEDUP_REMOVED lines=19> */
.L_x_1619:
[----:B------:R0:W-:Y:S01]  /*50100*/  STL [R25], R52 ;  /* 0x0000003419007387 */ /* 0x0001e20000100800 */
[----:B------:R-:W-:Y:S01]  /*50110*/  BSSY.RECONVERGENT B5, `(.L_x_1676) ;  /* 0x000000e000057945 */ /* 0x000fe20003800200 */
[----:B------:R-:W-:-:S07]  /*50120*/  IMAD.MOV.U32 R4, RZ, RZ, RZ ;  /* 0x000000ffff047224 */ /* 0x000fce00078e00ff */
.L_x_1678:
[----:B------:R-:W-:Y:S01]  /*50130*/  ISETP.NE.AND P0, PT, R4, R42, PT ;  /* 0x0000002a0400720c */ /* 0x000fe20003f05270 */
[----:B0-----:R-:W-:Y:S01]  /*50140*/  IMAD.MOV.U32 R52, RZ, RZ, R42 ;  /* 0x000000ffff347224 */ /* 0x001fe200078e002a */
[----:B------:R-:W-:-:S11]  /*50150*/  MOV R43, R4 ;  /* 0x00000004002b7202 */ /* 0x000fd60000000f00 */
        /* <DEDUP_REMOVED lines=9> */
.L_x_1677:
[----:B------:R-:W-:Y:S05]  /*501f0*/  BSYNC.RECONVERGENT B5 ;  /* 0x0000000000057941 */ /* 0x000fea0003800200 */
.L_x_1676:
[----:B------:R-:W2:Y:S01]  /*50200*/  LDL.U8 R4, [R1] ;  /* 0x0000000001047983 */ /* 0x000ea20000100000 */
[----:B------:R-:W-:Y:S01]  /*50210*/  IADD3 R30, P2, PT, R30, 0x4, RZ ;  /* 0x000000041e1e7810 */ /* 0x000fe20007f5e0ff */
[----:B------:R-:W-:-:S04]  /*50220*/  VIADD R25, R25, 0x4 ;  /* 0x0000000419197836 */ /* 0x000fc80000000000 */
[----:B------:R-:W-:Y:S01]  /*50230*/  IMAD.X R28, RZ, RZ, R28, P2 ;  /* 0x000000ffff1c7224 */ /* 0x000fe200010e061c */
[----:B--2---:R-:W-:-:S13]  /*50240*/  ISETP.GT.AND P0, PT, R51, R4, PT ;  /* 0x000000043300720c */ /* 0x004fda0003f04270 */
[----:B------:R-:W-:Y:S05]  /*50250*/  @!P0 BRA `(.L_x_1576) ;  /* 0x00000014008c8947 */ /* 0x000fea0003800000 */
[----:B------:R-:W-:-:S05]  /*50260*/  IADD3 R5, PT, PT, R1, R52, RZ ;  /* 0x0000003401057210 */ /* 0x000fca0007ffe0ff */
        /* <DEDUP_REMOVED lines=13> */
.L_x_1683:
[C---:B0-2---:R-:W-:Y:S01]  /*50340*/  VIADD R4, R43.reuse, 0x4 ;  /* 0x000000042b047836 */ /* 0x045fe20000000000 */
        /* <DEDUP_REMOVED lines=9> */
[----:B------:R-:W-:Y:S01]  /*503e0*/  PRMT R5, R56, 0x3340, R5 ;  /* 0x0000334038057816 */ /* 0x000fe20000000005 */
[C---:B------:R-:W-:Y:S01]  /*503f0*/  VIADD R60, R43.reuse, 0xd ;  /* 0x0000000d2b3c7836 */ /* 0x040fe20000000000 */
        /* <DEDUP_REMOVED lines=14> */
[----:B------:R-:W-:Y:S01]  /*504e0*/  PRMT R53, R56, 0x3340, R53 ;  /* 0x0000334038357816 */ /* 0x000fe20000000035 */
[C---:B------:R-:W-:Y:S01]  /*504f0*/  VIADD R55, R43.reuse, 0x1 ;  /* 0x000000012b377836 */ /* 0x040fe20000000000 */
[----:B------:R-:W-:-:S02]  /*50500*/  IADD3 R56, PT, PT, R43, 0x2, RZ ;  /* 0x000000022b387810 */ /* 0x000fc40007ffe0ff */
[----:B------:R-:W-:Y:S02]  /*50510*/  PRMT R6, R61, 0x3340, R6 ;  /* 0x000033403d067816 */ /* 0x000fe40000000006 */
        /* <DEDUP_REMOVED lines=17> */
.L_x_1682:
[----:B------:R-:W-:Y:S05]  /*50630*/  BSYNC.RECONVERGENT B6 ;  /* 0x0000000000067941 */ /* 0x000fea0003800200 */
.L_x_1681:
        /* <DEDUP_REMOVED lines=23> */
.L_x_1685:
[----:B------:R-:W-:Y:S05]  /*507b0*/  BSYNC.RECONVERGENT B6 ;  /* 0x0000000000067941 */ /* 0x000fea0003800200 */
.L_x_1684:
[----:B------:R-:W-:-:S13]  /*507c0*/  ISETP.NE.AND P0, PT, R57, RZ, PT ;  /* 0x000000ff3900720c */ /* 0x000fda0003f05270 */
[----:B------:R-:W-:Y:S05]  /*507d0*/  @!P0 BRA `(.L_x_1680) ;  /* 0x0000000000688947 */ /* 0x000fea0003800000 */
[----:B------:R-:W-:Y:S01]  /*507e0*/  ISETP.GE.U32.AND P0, PT, R57, 0x4, PT ;  /* 0x000000043900780c */ /* 0x000fe20003f06070 */
[----:B------:R-:W-:Y:S01]  /*507f0*/  BSSY.RECONVERGENT B6, `(.L_x_1686) ;  /* 0x000000c000067945 */ /* 0x000fe20003800200 */
[----:B--23--:R-:W-:-:S11]  /*50800*/  LOP3.LUT R7, R52, 0x3, RZ, 0xc0, !PT ;  /* 0x0000000334077812 */ /* 0x00cfd600078ec0ff */
        /* <DEDUP_REMOVED lines=10> */
.L_x_1687:
[----:B------:R-:W-:Y:S05]  /*508b0*/  BSYNC.RECONVERGENT B6 ;  /* 0x0000000000067941 */ /* 0x000fea0003800200 */
.L_x_1686:
[----:B------:R-:W-:-:S13]  /*508c0*/  ISETP.NE.AND P0, PT, R7, RZ, PT ;  /* 0x000000ff0700720c */ /* 0x000fda0003f05270 */
[----:B------:R-:W-:Y:S05]  /*508d0*/  @!P0 BRA `(.L_x_1680) ;  /* 0x0000000000288947 */ /* 0x000fea0003800000 */
[----:B0-2---:R-:W-:Y:S01]  /*508e0*/  IMAD.IADD R5, R1, 0x1, R54 ;  /* 0x0000000101057824 */ /* 0x005fe200078e0236 */
[----:B------:R-:W-:-:S04]  /*508f0*/  ISETP.NE.AND P0, PT, R7, 0x1, PT ;  /* 0x000000010700780c */ /* 0x000fc80003f05270 */
[----:B------:R4:W-:Y:S09]  /*50900*/  STL.U8 [R5], R54 ;  /* 0x0000003605007387 */ /* 0x0009f20000100000 */
[----:B------:R-:W-:Y:S05]  /*50910*/  @!P0 BRA `(.L_x_1680) ;  /* 0x0000000000188947 */ /* 0x000fea0003800000 */
[----:B------:R-:W-:Y:S01]  /*50920*/  VIADD R4, R54, 0x1 ;  /* 0x0000000136047836 */ /* 0x000fe20000000000 */
[----:B------:R-:W-:-:S04]  /*50930*/  ISETP.NE.AND P0, PT, R7, 0x2, PT ;  /* 0x000000020700780c */ /* 0x000fc80003f05270 */
[----:B------:R0:W-:Y:S09]  /*50940*/  STL.U8 [R5+0x1], R4 ;  /* 0x0000010405007387 */ /* 0x0001f20000100000 */
[----:B------:R-:W-:Y:S05]  /*50950*/  @!P0 BRA `(.L_x_1680) ;  /* 0x0000000000088947 */ /* 0x000fea0003800000 */
[----:B----4-:R-:W-:-:S05]  /*50960*/  VIADD R54, R54, 0x2 ;  /* 0x0000000236367836 */ /* 0x010fca0000000000 */
[----:B------:R2:W-:Y:S02]  /*50970*/  STL.U8 [R5+0x2], R54 ;  /* 0x0000023605007387 */ /* 0x0005e40000100000 */
.L_x_1680:
[----:B------:R-:W-:Y:S05]  /*50980*/  BSYNC.RECONVERGENT B5 ;  /* 0x0000000000057941 */ /* 0x000fea0003800200 */
.L_x_1679:
[----:B------:R-:W-:Y:S05]  /*50990*/  BRA `(.L_x_1688) ;  /* 0xffffffd800bc7947 */ /* 0x000fea000383ffff */
.L_x_1618:
        /* <DEDUP_REMOVED lines=8> */
[----:B------:R-:W-:Y:S01]  /*50a20*/  HFMA2 R4, -RZ, RZ, 0, 0 ;  /* 0x00000000ff047431 */ /* 0x000fe200000001ff */
[----:B------:R-:W-:Y:S06]  /*50a30*/  BSSY.RECONVERGENT B5, `(.L_x_1691) ;  /* 0x000001a000057945 */ /* 0x000fec0003800200 */
.L_x_1692:
[----:B0-----:R-:W-:-:S05]  /*50a40*/  IMAD.IADD R54, R1, 0x1, R4 ;  /* 0x0000000101367824 */ /* 0x001fca00078e0204 */
        /* <DEDUP_REMOVED lines=24> */
[----:B------:R-:W-:Y:S05]  /*50bd0*/  BSYNC.RECONVERGENT B5 ;  /* 0x0000000000057941 */ /* 0x000fea0003800200 */
.L_x_1691:
[----:B------:R-:W-:-:S07]  /*50be0*/  IMAD.MOV.U32 R4, RZ, RZ, R12 ;  /* 0x000000ffff047224 */ /* 0x000fce00078e000c */
.L_x_1690:
[----:B------:R-:W-:-:S13]  /*50bf0*/  ISETP.NE.AND P0, PT, R13, RZ, PT ;  /* 0x000000ff0d00720c */ /* 0x000fda0003f05270 */
[----:B------:R-:W-:Y:S05]  /*50c00*/  @!P0 BRA `(.L_x_1693) ;  /* 0x0000000000448947 */ /* 0x000fea0003800000 */
[----:B0-----:R-:W-:-:S05]  /*50c10*/  IADD3 R5, PT, PT, R1, R4, RZ ;  /* 0x0000000401057210 */ /* 0x001fca0007ffe0ff */
        /* <DEDUP_REMOVED lines=16> */
.L_x_1693:
[----:B--234-:R-:W-:Y:S02]  /*50d20*/  VIADD R4, R27, 0xffffffff ;  /* 0xffffffff1b047836 */ /* 0x01cfe40000000000 */
[----:B------:R-:W-:-:S03]  /*50d30*/  IMAD.MOV.U32 R42, RZ, RZ, RZ ;  /* 0x000000ffff2a7224 */ /* 0x000fc600078e00ff */
[----:B------:R-:W-:Y:S01]  /*50d40*/  ISETP.GE.U32.AND P0, PT, R4, 0xf, PT ;  /* 0x0000000f0400780c */ /* 0x000fe20003f06070 */
[----:B------:R-:W-:-:S12]  /*50d50*/  IMAD.MOV.U32 R4, RZ, RZ, RZ ;  /* 0x000000ffff047224 */ /* 0x000fd800078e00ff */
[----:B------:R-:W-:Y:S05]  /*50d60*/  @!P0 BRA `(.L_x_1694) ;  /* 0x0000000400508947 */ /* 0x000fea0003800000 */
[----:B------:R-:W-:Y:S01]  /*50d70*/  BSSY.RECONVERGENT B5, `(.L_x_1695) ;  /* 0x0000052000057945 */ /* 0x000fe20003800200 */
[----:B------:R-:W-:Y:S01]  /*50d80*/  IMAD.MOV.U32 R50, RZ, RZ, RZ ;  /* 0x000000ffff327224 */ /* 0x000fe200078e00ff */
[----:B------:R-:W-:-:S07]  /*50d90*/  MOV R42, RZ ;  /* 0x000000ff002a7202 */ /* 0x000fce0000000f00 */
.L_x_1696:
[----:B------:R-:W-:-:S05]  /*50da0*/  IMAD.IADD R51, R1, 0x1, R50 ;  /* 0x0000000101337824 */ /* 0x000fca00078e0232 */
[----:B0-----:R-:W2:Y:S04]  /*50db0*/  LDL.64 R4, [R51+0x28] ;  /* 0x0000280033047983 */ /* 0x001ea80000100a00 */
        /* <DEDUP_REMOVED lines=36> */
[----:B------:R-:W-:-:S02]  /*51000*/  IMAD R61, R50, 0x4, R63 ;  /* 0x00000004323d7824 */ /* 0x000fc400078e023f */
[C---:B------:R-:W-:Y:S02]  /*51010*/  IMAD R56, R50.reuse, 0x4, R67 ;  /* 0x0000000432387824 */ /* 0x040fe400078e0243 */
[C---:B------:R-:W-:Y:S01]  /*51020*/  IMAD R65, R50.reuse, 0x4, R65 ;  /* 0x0000000432417824 */ /* 0x040fe200078e0241 */
[----:B------:R-:W0:Y:S01]  /*51030*/  LDC R4, c[0x3][R4+0x4] ;  /* 0x00c0010004047b82 */ /* 0x000e220000000800 */
[C---:B------:R-:W-:Y:S02]  /*51040*/  IMAD R58, R50.reuse, 0x4, R57 ;  /* 0x00000004323a7824 */ /* 0x040fe400078e0239 */
        /* <DEDUP_REMOVED lines=9> */
[----:B------:R-:W2:Y:S01]  /*510e0*/  LDC R57, c[0x3][R65+0xc] ;  /* 0x00c0030041397b82 */ /* 0x000ea20000000800 */
[C---:B------:R-:W-:Y:S02]  /*510f0*/  IMAD R53, R50.reuse, 0x4, R69 ;  /* 0x0000000432357824 */ /* 0x040fe400078e0245 */
        /* <DEDUP_REMOVED lines=8> */
[----:B0-----:R-:W-:-:S07]  /*51180*/  IADD3 R4, PT, PT, R61, R4, R42 ;  /* 0x000000043d047210 */ /* 0x001fce0007ffe02a */
[----:B------:R-:W0:Y:S08]  /*51190*/  LDC R5, c[0x3][R64+0x24] ;  /* 0x00c0090040057b82 */ /* 0x000e300000000800 */
[----:B------:R-:W0:Y:S01]  /*511a0*/  LDC R62, c[0x3][R62+0x28] ;  /* 0x00c00a003e3e7b82 */ /* 0x000e220000000800 */
        /* <DEDUP_REMOVED lines=9> */
[----:B0-----:R-:W-:-:S04]  /*51240*/  IADD3 R4, PT, PT, R62, R5, R4 ;  /* 0x000000053e047210 */ /* 0x001fc80007ffe004 */
[----:B--2---:R-:W-:-:S04]  /*51250*/  IADD3 R4, PT, PT, R52, R51, R4 ;  /* 0x0000003334047210 */ /* 0x004fc80007ffe004 */
[----:B---3--:R-:W-:-:S04]  /*51260*/  IADD3 R4, PT, PT, R55, R6, R4 ;  /* 0x0000000637047210 */ /* 0x008fc80007ffe004 */
[----:B----4-:R-:W-:Y:S01]  /*51270*/  IADD3 R42, PT, PT, R67, R53, R4 ;  /* 0x00000035432a7210 */ /* 0x010fe20007ffe004 */
[----:B------:R-:W-:Y:S06]  /*51280*/  @P0 BRA `(.L_x_1696) ;  /* 0xfffffff800c40947 */ /* 0x000fec000383ffff */
[----:B------:R-:W-:Y:S05]  /*51290*/  BSYNC.RECONVERGENT B5 ;  /* 0x0000000000057941 */ /* 0x000fea0003800200 */
.L_x_1695:
[----:B------:R-:W-:-:S07]  /*512a0*/  IMAD.MOV.U32 R4, RZ, RZ, R16 ;  /* 0x000000ffff047224 */ /* 0x000fce00078e0010 */
.L_x_1694:
[----:B------:R-:W-:-:S13]  /*512b0*/  ISETP.NE.AND P0, PT, R18, RZ, PT ;  /* 0x000000ff1200720c */ /* 0x000fda0003f05270 */
[----:B------:R-:W-:Y:S05]  /*512c0*/  @!P0 BRA `(.L_x_1689) ;  /* 0x0000000400608947 */ /* 0x000fea0003800000 */
[----:B------:R-:W-:Y:S02]  /*512d0*/  ISETP.GE.U32.AND P0, PT, R11, 0x7, PT ;  /* 0x000000070b00780c */ /* 0x000fe40003f06070 */
[----:B------:R-:W-:-:S11]  /*512e0*/  ISETP.NE.AND P2, PT, R17, RZ, PT ;  /* 0x000000ff1100720c */ /* 0x000fd60003f45270 */
[----:B------:R-:W-:Y:S05]  /*512f0*/  @!P0 BRA `(.L_x_1697) ;  /* 0x00000000009c8947 */ /* 0x000fea0003800000 */
[----:B------:R-:W-:-:S05]  /*51300*/  IMAD.IADD R60, R1, 0x1, R4 ;  /* 0x00000001013c7824 */ /* 0x000fca00078e0204 */
[----:B------:R-:W2:Y:S04]  /*51310*/  LDL.U8 R6, [R60+0x29] ;  /* 0x000029003c067983 */ /* 0x000ea80000100000 */
[----:B0-----:R-:W3:Y:S04]  /*51320*/  LDL.U8 R5, [R60+0x28] ;  /* 0x000028003c057983 */ /* 0x001ee80000100000 */
        /* <DEDUP_REMOVED lines=36> */
.L_x_1697:
        /* <DEDUP_REMOVED lines=25> */
.L_x_1698:
[----:B------:R-:W-:Y:S05]  /*51700*/  @!P2 BRA `(.L_x_1689) ;  /* 0x000000000050a947 */ /* 0x000fea0003800000 */
[----:B------:R-:W-:-:S05]  /*51710*/  IMAD.IADD R43, R1, 0x1, R4 ;  /* 0x00000001012b7824 */ /* 0x000fca00078e0204 */
[----:B0-----:R-:W2:Y:S01]  /*51720*/  LDL.U8 R5, [R43+0x28] ;  /* 0x000028002b057983 */ /* 0x001ea20000100000 */
        /* <DEDUP_REMOVED lines=18> */
.L_x_1689:
[----:B------:R-:W-:Y:S01]  /*51850*/  IADD3 R30, P0, PT, R30, 0x4, RZ ;  /* 0x000000041e1e7810 */ /* 0x000fe20007f1e0ff */
[----:B------:R2:W-:Y:S04]  /*51860*/  STL [R25], R42 ;  /* 0x0000002a19007387 */ /* 0x0005e80000100800 */
[----:B------:R-:W-:Y:S01]  /*51870*/  IMAD.X R28, RZ, RZ, R28, P0 ;  /* 0x000000ffff1c7224 */ /* 0x000fe200000e061c */
[----:B--2---:R-:W-:-:S07]  /*51880*/  IADD3 R25, PT, PT, R25, 0x4, RZ ;  /* 0x0000000419197810 */ /* 0x004fce0007ffe0ff */
.L_x_1576:
[----:B------:R-:W-:Y:S05]  /*51890*/  BSYNC.RECONVERGENT B3 ;  /* 0x0000000000037941 */ /* 0x000fea0003800200 */
.L_x_1488:
[----:B0-----:R-:W-:Y:S01]  /*518a0*/  VIMNMX R5, PT, PT, R27, R29, PT ;  /* 0x0000001d1b057248 */ /* 0x001fe20003fe0100 */
[----:B------:R-:W-:Y:S02]  /*518b0*/  VIADD R31, R31, 0xffffffff ;  /* 0xffffffff1f1f7836 */ /* 0x000fe40000000000 */
[----:B------:R-:W-:Y:S01]  /*518c0*/  VIADD R37, R37, 0x1 ;  /* 0x0000000125257836 */ /* 0x000fe20000000000 */
[C---:B------:R-:W-:Y:S01]  /*518d0*/  ISETP.NE.AND P0, PT, R40.reuse, R5, PT ;  /* 0x000000052800720c */ /* 0x040fe20003f05270 */
[----:B------:R-:W-:Y:S02]  /*518e0*/  VIADD R39, R39, 0x1 ;  /* 0x0000000127277836 */ /* 0x000fe40000000000 */
[----:B------:R-:W-:Y:S02]  /*518f0*/  VIADD R40, R40, 0x1 ;  /* 0x0000000128287836 */ /* 0x000fe40000000000 */
[----:B------:R-:W-:-:S08]  /*51900*/  VIADD R41, R41, 0x1 ;  /* 0x0000000129297836 */ /* 0x000fd00000000000 */
[----:B------:R-:W-:Y:S05]  /*51910*/  @P0 BRA `(.L_x_1699) ;  /* 0xffffff6c00dc0947 */ /* 0x000fea000383ffff */
[----:B------:R-:W-:Y:S05]  /*51920*/  BSYNC.RECONVERGENT B4 ;  /* 0x0000000000047941 */ /* 0x000fea0003800200 */
.L_x_1478:
[----:B------:R-:W-:Y:S01]  /*51930*/  UIADD3 UR4, UP0, UPT, UR6, 0x3050, URZ ;  /* 0x0000305006047890 */ /* 0x000fe2000ff1e0ff */
[----:B------:R2:W-:Y:S01]  /*51940*/  STL [R25], R38 ;  /* 0x0000002619007387 */ /* 0x0005e20000100800 */
[----:B------:R-:W-:Y:S02]  /*51950*/  BSSY.RECONVERGENT B3, `(.L_x_1700) ;  /* 0x0000049000037945 */ /* 0x000fe40003800200 */
[----:B------:R-:W-:Y:S02]  /*51960*/  UIADD3.X UR5, UPT, UPT, URZ, UR7, URZ, UP0, !UPT ;  /* 0x00000007ff057290 */ /* 0x000fe400087fe4ff */
[----:B------:R-:W-:-:S04]  /*51970*/  IADD3 R30, P0, PT, R30, -UR4, RZ ;  /* 0x800000041e1e7c10 */ /* 0x000fc8000ff1e0ff */
[----:B0-----:R-:W-:-:S04]  /*51980*/  IADD3.X R5, PT, PT, R28, ~UR5, RZ, P0, !PT ;  /* 0x800000051c057c10 */ /* 0x001fc800087fe4ff */
[----:B------:R-:W-:-:S04]  /*51990*/  SHF.R.U64 R31, R30, 0x2, R5 ;  /* 0x000000021e1f7819 */ /* 0x000fc80000001205 */
[----:B------:R-:W-:-:S13]  /*519a0*/  ISETP.GT.AND P0, PT, R31, 0x1, PT ;  /* 0x000000011f00780c */ /* 0x000fda0003f04270 */
[----:B--2---:R-:W-:Y:S05]  /*519b0*/  @!P0 BRA `(.L_x_1701) ;  /* 0x0000000400088947 */ /* 0x004fea0003800000 */
[C---:B------:R-:W-:Y:S02]  /*519c0*/  VIADD R37, R31.reuse, 0xffffffff ;  /* 0xffffffff1f257836 */ /* 0x040fe40000000000 */
[----:B------:R-:W-:Y:S02]  /*519d0*/  HFMA2 R28, -RZ, RZ, 0, 0 ;  /* 0x00000000ff1c7431 */ /* 0x000fe400000001ff */
[----:B------:R-:W-:Y:S02]  /*519e0*/  VIADD R39, R31, 0xfffffffe ;  /* 0xfffffffe1f277836 */ /* 0x000fe40000000000 */
[----:B------:R-:W-:-:S07]  /*519f0*/  IMAD.MOV.U32 R29, RZ, RZ, R37 ;  /* 0x000000ffff1d7224 */ /* 0x000fce00078e0025 */
.L_x_1707:
[----:B------:R-:W-:Y:S01]  /*51a00*/  IMAD.IADD R4, R28, 0x1, -R31 ;  /* 0x000000011c047824 */ /* 0x000fe200078e0a1f */
[----:B------:R-:W-:Y:S04]  /*51a10*/  BSSY.RECONVERGENT B4, `(.L_x_1702) ;  /* 0x0000038000047945 */ /* 0x000fe80003800200 */
[----:B------:R-:W-:-:S13]  /*51a20*/  ISETP.GE.AND P0, PT, R4, -0x1, PT ;  /* 0xffffffff0400780c */ /* 0x000fda0003f06270 */
[----:B0-23--:R-:W-:Y:S05]  /*51a30*/  @P0 BRA `(.L_x_1703) ;  /* 0x0000000000d40947 */ /* 0x00dfea0003800000 */
        /* <DEDUP_REMOVED lines=10> */
.L_x_1706:
        /* <DEDUP_REMOVED lines=12> */
[----:B---3--:R-:W-:-:S05]  /*51ba0*/  @P2 IMAD.MOV.U32 R27, RZ, RZ, R6 ;  /* 0x000000ffff1b2224 */ /* 0x008fca00078e0006 */
[----:B----4-:R-:W-:-:S13]  /*51bb0*/  ISETP.GT.U32.AND P3, PT, R27, R26, PT ;  /* 0x0000001a1b00720c */ /* 0x010fda0003f64070 */
[----:B------:R3:W-:Y:S02]  /*51bc0*/  @P3 STL.64 [R25+0x8], R26 ;  /* 0x0000081a19003387 */ /* 0x0007e40000100a00 */
[----:B---3--:R-:W-:Y:S02]  /*51bd0*/  @P3 MOV R26, R27 ;  /* 0x0000001b001a3202 */ /* 0x008fe40000000f00 */
[----:B------:R-:W-:Y:S02]  /*51be0*/  ISETP.NE.AND P3, PT, R4, R5, PT ;  /* 0x000000050400720c */ /* 0x000fe40003f65270 */
[----:B--2---:R-:W-:-:S13]  /*51bf0*/  ISETP.GT.U32.AND P2, PT, R26, R7, PT ;  /* 0x000000071a00720c */ /* 0x004fda0003f44070 */
[----:B------:R-:W-:Y:S04]  /*51c00*/  @P2 STL [R25+0x10], R26 ;  /* 0x0000101a19002387 */ /* 0x000fe80000100800 */
[----:B------:R2:W-:Y:S02]  /*51c10*/  @P2 STL [R25+0xc], R7 ;  /* 0x00000c0719002387 */ /* 0x0005e40000100800 */
[----:B--2---:R-:W-:Y:S01]  /*51c20*/  @P2 IMAD.MOV.U32 R7, RZ, RZ, R26 ;  /* 0x000000ffff072224 */ /* 0x004fe200078e001a */
[----:B------:R-:W-:Y:S06]  /*51c30*/  @P3 BRA `(.L_x_1706) ;  /* 0xfffffffc00a83947 */ /* 0x000fec000383ffff */
.L_x_1705:
[----:B------:R-:W-:Y:S05]  /*51c40*/  BSYNC.RECONVERGENT B5 ;  /* 0x0000000000057941 */ /* 0x000fea0003800200 */
.L_x_1704:
        /* <DEDUP_REMOVED lines=20> */
.L_x_1703:
[----:B------:R-:W-:Y:S05]  /*51d90*/  BSYNC.RECONVERGENT B4 ;  /* 0x0000000000047941 */ /* 0x000fea0003800200 */
.L_x_1702:
[----:B------:R-:W-:Y:S01]  /*51da0*/  VIADD R28, R28, 0x1 ;  /* 0x000000011c1c7836 */ /* 0x000fe20000000000 */
[----:B------:R-:W-:-:S04]  /*51db0*/  IADD3 R29, PT, PT, R29, -0x1, RZ ;  /* 0xffffffff1d1d7810 */ /* 0x000fc80007ffe0ff */
[----:B------:R-:W-:-:S13]  /*51dc0*/  ISETP.NE.AND P0, PT, R28, R37, PT ;  /* 0x000000251c00720c */ /* 0x000fda0003f05270 */
[----:B------:R-:W-:Y:S05]  /*51dd0*/  @P0 BRA `(.L_x_1707) ;  /* 0xfffffffc00080947 */ /* 0x000fea000383ffff */
.L_x_1701:
[----:B------:R-:W-:Y:S05]  /*51de0*/  BSYNC.RECONVERGENT B3 ;  /* 0x0000000000037941 */ /* 0x000fea0003800200 */
.L_x_1700:
[----:B------:R-:W4:Y:S01]  /*51df0*/  LDL R5, [R1+0x3050] ;  /* 0x0030500001057983 */ /* 0x000f220000100800 */
[----:B------:R-:W-:Y:S01]  /*51e00*/  BSSY.RECONVERGENT B3, `(.L_x_1708) ;  /* 0x000000e000037945 */ /* 0x000fe20003800200 */
[----:B----4-:R-:W-:-:S13]  /*51e10*/  ISETP.NE.AND P0, PT, R5, R38, PT ;  /* 0x000000260500720c */ /* 0x010fda0003f05270 */
[----:B------:R-:W-:Y:S05]  /*51e20*/  @!P0 BRA `(.L_x_1709) ;  /* 0x00000000002c8947 */ /* 0x000fea0003800000 */
[----:B--23--:R-:W-:Y:S02]  /*51e30*/  IMAD.MOV.U32 R7, RZ, RZ, R5 ;  /* 0x000000ffff077224 */ /* 0x00cfe400078e0005 */
[----:B------:R-:W-:-:S07]  /*51e40*/  IMAD.MOV.U32 R6, RZ, RZ, RZ ;  /* 0x000000ffff067224 */ /* 0x000fce00078e00ff */
.L_x_1710:
[----:B------:R-:W-:Y:S01]  /*51e50*/  IMAD.WIDE.U32 R4, R7, 0x2, R46 ;  /* 0x0000000207047825 */ /* 0x000fe200078e002e */
[----:B------:R-:W-:-:S04]  /*51e60*/  LEA R7, R6, UR8, 0x2 ;  /* 0x0000000806077c11 */ /* 0x000fc8000f8e10ff */
[----:B------:R-:W2:Y:S04]  /*51e70*/  LDG.E.U16 R25, desc[UR18][R4.64] ;  /* 0x0000001204197981 */ /* 0x000ea8000c1e1500 */
[----:B------:R-:W3:Y:S01]  /*51e80*/  LDL R7, [R7+0x4] ;  /* 0x0000040007077983 */ /* 0x000ee20000100800 */
[----:B------:R-:W-:Y:S02]  /*51e90*/  VIADD R6, R6, 0x1 ;  /* 0x0000000106067836 */ /* 0x000fe40000000000 */
[----:B--2---:R-:W-:Y:S01]  /*51ea0*/  VIADD R25, R25, 0x1 ;  /* 0x0000000119197836 */ /* 0x004fe20000000000 */
[----:B---3--:R-:W-:-:S04]  /*51eb0*/  ISETP.NE.AND P0, PT, R7, R38, PT ;  /* 0x000000260700720c */ /* 0x008fc80003f05270 */
[----:B------:R4:W-:Y:S09]  /*51ec0*/  STG.E.U16 desc[UR18][R4.64], R25 ;  /* 0x0000001904007986 */ /* 0x0009f2000c101512 */
[----:B----4-:R-:W-:Y:S05]  /*51ed0*/  @P0 BRA `(.L_x_1710) ;  /* 0xfffffffc00dc0947 */ /* 0x010fea000383ffff */
.L_x_1709:
[----:B------:R-:W-:Y:S05]  /*51ee0*/  BSYNC.RECONVERGENT B3 ;  /* 0x0000000000037941 */ /* 0x000fea0003800200 */
.L_x_1708:
[----:B------:R-:W4:Y:S01]  /*51ef0*/  LDCU.64 UR4, c[0x0][0x398] ;  /* 0x00007300ff0477ac */ /* 0x000f220008000a00 */
[C---:B--23--:R-:W-:Y:S01]  /*51f00*/  IMAD.SHL.U32 R6, R48.reuse, 0x8, RZ ;  /* 0x0000000830067824 */ /* 0x04cfe200078e00ff */
[C-C-:B------:R-:W-:Y:S01]  /*51f10*/  SHF.L.U64.HI R7, R48.reuse, 0x3, R49.reuse ;  /* 0x0000000330077819 */ /* 0x140fe20000010231 */
[----:B------:R-:W-:Y:S01]  /*51f20*/  IMAD.IADD R23, R23, 0x1, R36 ;  /* 0x0000000117177824 */ /* 0x000fe200078e0224 */
[----:B------:R-:W2:Y:S01]  /*51f30*/  LDCU.64 UR10, c[0x0][0x3a0] ;  /* 0x00007400ff0a77ac */ /* 0x000ea20008000a00 */
[----:B----4-:R-:W-:Y:S01]  /*51f40*/  LEA R4, P0, R48, UR4, 0x2 ;  /* 0x0000000430047c11 */ /* 0x010fe2000f8010ff */
[----:B------:R-:W3:Y:S01]  /*51f50*/  LDCU UR4, c[0x0][0x3c0] ;  /* 0x00007800ff0477ac */ /* 0x000ee20008000800 */
[----:B--2---:R-:W-:Y:S02]  /*51f60*/  IADD3 R6, P2, PT, R6, UR10, RZ ;  /* 0x0000000a06067c10 */ /* 0x004fe4000ff5e0ff */
[----:B------:R-:W-:Y:S02]  /*51f70*/  LEA.HI.X R5, R48, UR5, R49, 0x2, P0 ;  /* 0x0000000530057c11 */ /* 0x000fe400080f1431 */
[----:B------:R-:W-:-:S02]  /*51f80*/  IADD3.X R7, PT, PT, R7, UR11, RZ, P2, !PT ;  /* 0x0000000b07077c10 */ /* 0x000fc400097fe4ff */
[----:B------:R-:W-:Y:S01]  /*51f90*/  ISETP.GE.AND P0, PT, R36, RZ, PT ;  /* 0x000000ff2400720c */ /* 0x000fe20003f06270 */
[----:B------:R-:W-:-:S03]  /*51fa0*/  IMAD.WIDE R4, R2, 0x4, R4 ;  /* 0x0000000402047825 */ /* 0x000fc600078e0204 */
[----:B------:R-:W-:Y:S01]  /*51fb0*/  SEL R14, R14, RZ, P0 ;  /* 0x000000ff0e0e7207 */ /* 0x000fe20000000000 */
[----:B------:R-:W-:Y:S01]  /*51fc0*/  IMAD.WIDE R26, R2, 0x8, R6 ;  /* 0x00000008021a7825 */ /* 0x000fe200078e0206 */
[----:B------:R4:W-:Y:S01]  /*51fd0*/  STG.E desc[UR18][R4.64], R0 ;  /* 0x0000000004007986 */ /* 0x0009e2000c101912 */
[----:B---3--:R-:W-:-:S03]  /*51fe0*/  ISETP.GT.AND P2, PT, R23, UR4, PT ;  /* 0x0000000417007c0c */ /* 0x008fc6000bf44270 */
[----:B------:R4:W-:Y:S01]  /*51ff0*/  STG.E.64 desc[UR18][R26.64], R44 ;  /* 0x0000002c1a007986 */ /* 0x0009e2000c101b12 */
[----:B------:R-:W-:-:S09]  /*52000*/  IMAD.MOV.U32 R7, RZ, RZ, R9 ;  /* 0x000000ffff077224 */ /* 0x000fd200078e0009 */
[----:B------:R-:W-:Y:S05]  /*52010*/  @!P2 BREAK.RELIABLE B2 ;  /* 0x000000000002a942 */ /* 0x000fea0003800100 */
[----:B------:R-:W-:Y:S05]  /*52020*/  @!P2 BRA `(.L_x_1711) ;  /* 0x000000000024a947 */ /* 0x000fea0003800000 */
.L_x_1220:
[----:B------:R-:W-:Y:S05]  /*52030*/  BSYNC.RELIABLE B2 ;  /* 0x0000000000027941 */ /* 0x000fea0003800100 */
.L_x_1216:
[----:B------:R-:W3:Y:S01]  /*52040*/  LDCU UR4, c[0x0][0x3b8] ;  /* 0x00007700ff0477ac */ /* 0x000ee20008000800 */
[----:B------:R-:W-:Y:S01]  /*52050*/  IADD3 R3, PT, PT, R3, 0x1, RZ ;  /* 0x0000000103037810 */ /* 0x000fe20007ffe0ff */
[----:B------:R-:W-:Y:S02]  /*52060*/  IMAD.MOV.U32 R7, RZ, RZ, R9 ;  /* 0x000000ffff077224 */ /* 0x000fe400078e0009 */
[----:B----4-:R-:W-:Y:S02]  /*52070*/  IMAD.MOV.U32 R27, RZ, RZ, R24 ;  /* 0x000000ffff1b7224 */ /* 0x010fe400078e0018 */
[----:B------:R-:W-:Y:S02]  /*52080*/  IMAD.MOV.U32 R28, RZ, RZ, R33 ;  /* 0x000000ffff1c7224 */ /* 0x000fe400078e0021 */
[----:B------:R-:W-:Y:S01]  /*52090*/  IMAD.MOV.U32 R9, RZ, RZ, R35 ;  /* 0x000000ffff097224 */ /* 0x000fe200078e0023 */
[----:B---3--:R-:W-:-:S13]  /*520a0*/  ISETP.NE.AND P0, PT, R3, UR4, PT ;  /* 0x0000000403007c0c */ /* 0x008fda000bf05270 */
[----:B------:R-:W-:Y:S05]  /*520b0*/  @P0 BRA `(.L_x_1712) ;  /* 0xfffffd4400080947 */ /* 0x000fea000383ffff */
.L_x_1711:
[----:B------:R-:W-:Y:S05]  /*520c0*/  BSYNC.RECONVERGENT B0 ;  /* 0x0000000000007941 */ /* 0x000fea0003800200 */
.L_x_744:
[----:B------:R-:W3:Y:S01]  /*520d0*/  LDCU UR5, c[0x0][0x3c0] ;  /* 0x00007800ff0577ac */ /* 0x000ee20008000800 */
[----:B------:R-:W-:Y:S01]  /*520e0*/  ISETP.GT.AND P0, PT, R8, R23, PT ;  /* 0x000000170800720c */ /* 0x000fe20003f04270 */
[----:B----4-:R-:W-:Y:S01]  /*520f0*/  VIADD R0, R14, 0x1 ;  /* 0x000000010e007836 */ /* 0x010fe20000000000 */
[----:B------:R-:W4:Y:S01]  /*52100*/  LDCU UR9, c[0x0][0x3bc] ;  /* 0x00007780ff0977ac */ /* 0x000f220008000800 */
[----:B------:R-:W5:Y:S10]  /*52110*/  LDCU UR4, c[0x0][0x3a8] ;  /* 0x00007500ff0477ac */ /* 0x000f740008000800 */
[----:B------:R-:W-:Y:S01]  /*52120*/  @P0 IMAD.MOV R0, RZ, RZ, R14 ;  /* 0x000000ffff000224 */ /* 0x000fe200078e020e */
[----:B---3--:R-:W-:-:S03]  /*52130*/  ISETP.GT.AND P0, PT, R23, UR5, PT ;  /* 0x0000000517007c0c */ /* 0x008fc6000bf04270 */
[----:B------:R-:W-:Y:S01]  /*52140*/  IMAD.MOV.U32 R14, RZ, RZ, R0 ;  /* 0x000000ffff0e7224 */ /* 0x000fe200078e0000 */
[----:B----4-:R-:W-:Y:S01]  /*52150*/  ISETP.LT.AND P2, PT, R0, UR9, PT ;  /* 0x0000000900007c0c */ /* 0x010fe2000bf41270 */
[----:B-----5:R-:W-:-:S12]  /*52160*/  FMUL R22, R22, UR4 ;  /* 0x0000000416167c20 */ /* 0x020fd80008400000 */
[----:B------:R-:W-:Y:S05]  /*52170*/  @P0 BRA P2, `(.L_x_1713) ;  /* 0xfffffd4000c00947 */ /* 0x000fea000103ffff */
.L_x_743:
[----:B------:R-:W-:Y:S05]  /*52180*/  BSYNC.RECONVERGENT B1 ;  /* 0x0000000000017941 */ /* 0x000fea0003800200 */
.L_x_742:
[----:B------:R-:W-:Y:S05]  /*52190*/  WARPSYNC.ALL ;  /* 0x0000000000007948 */ /* 0x000fea0003800000 */
[----:B------:R-:W3:Y:S01]  /*521a0*/  S2R R0, SR_TID.X ;  /* 0x0000000000007919 */ /* 0x000ee20000002100 */
[----:B------:R-:W4:Y:S08]  /*521b0*/  LDC R4, c[0x3][0x1b40] ;  /* 0x00c6d000ff047b82 */ /* 0x000f300000000800 */
[----:B------:R-:W3:Y:S08]  /*521c0*/  S2UR UR4, SR_CTAID.X ;  /* 0x00000000000479c3 */ /* 0x000ef00000002500 */
[----:B------:R-:W3:Y:S08]  /*521d0*/  LDC R5, c[0x0][0x360] ;  /* 0x0000d800ff057b82 */ /* 0x000ef00000000800 */
[----:B------:R-:W5:Y:S01]  /*521e0*/  LDC.64 R2, c[0x0][0x388] ;  /* 0x0000e200ff027b82 */ /* 0x000f620000000a00 */
[----:B----4-:R-:W-:Y:S01]  /*521f0*/  ISETP.GE.AND P0, PT, R4, 0x1, PT ;  /* 0x000000010400780c */ /* 0x010fe20003f06270 */
[----:B---3--:R-:W-:-:S04]  /*52200*/  IMAD R5, R5, UR4, R0 ;  /* 0x0000000405057c24 */ /* 0x008fc8000f8e0200 */
[----:B-----5:R-:W-:-:S05]  /*52210*/  IMAD.WIDE R2, R5, 0x4, R2 ;  /* 0x0000000405027825 */ /* 0x020fca00078e0202 */
[----:B------:R3:W-:Y:S03]  /*52220*/  STG.E desc[UR18][R2.64], R23 ;  /* 0x0000001702007986 */ /* 0x0007e6000c101912 */
[----:B------:R-:W-:Y:S05]  /*52230*/  @!P0 EXIT ;  /* 0x000000000000894d */ /* 0x000fea0003800000 */
[----:B------:R-:W-:Y:S01]  /*52240*/  ISETP.GE.U32.AND P0, PT, R4, 0x4, PT ;  /* 0x000000040400780c */ /* 0x000fe20003f06070 */
[----:B------:R-:W-:Y:S01]  /*52250*/  IMAD.SHL.U32 R6, R5, 0x400, RZ ;  /* 0x0000040005067824 */ /* 0x000fe200078e00ff */
[----:B---3--:R-:W-:Y:S01]  /*52260*/  MOV R3, 0xffffffff ;  /* 0xffffffff00037802 */ /* 0x008fe20000000f00 */
[----:B------:R-:W-:-:S03]  /*52270*/  IMAD.MOV.U32 R7, RZ, RZ, RZ ;  /* 0x000000ffff077224 */ /* 0x000fc600078e00ff */
[----:B------:R-:W-:-:S05]  /*52280*/  VIADDMNMX.U32 R0, R4, R3, 0x3ff, PT ;  /* 0x000003ff04007446 */ /* 0x000fca0003800003 */
[----:B------:R-:W-:-:S05]  /*52290*/  VIADD R2, R0, 0x1 ;  /* 0x0000000100027836 */ /* 0x000fca0000000000 */
[----:B------:R-:W-:Y:S01]  /*522a0*/  LOP3.LUT R0, R2, 0x3, RZ, 0xc0, !PT ;  /* 0x0000000302007812 */ /* 0x000fe200078ec0ff */
[----:B------:R-:W-:Y:S06]  /*522b0*/  @!P0 BRA `(.L_x_1714) ;  /* 0x0000000400cc8947 */ /* 0x000fec0003800000 */
[----:B------:R-:W3:Y:S01]  /*522c0*/  LDCU.64 UR6, c[0x0][0x398] ;  /* 0x00007300ff0677ac */ /* 0x000ee20008000a00 */
[----:B------:R-:W-:Y:S02]  /*522d0*/  LOP3.LUT R7, R2, 0x7fc, RZ, 0xc0, !PT ;  /* 0x000007fc02077812 */ /* 0x000fe400078ec0ff */
[----:B------:R-:W-:Y:S01]  /*522e0*/  MOV R13, R6 ;  /* 0x00000006000d7202 */ /* 0x000fe20000000f00 */
[----:B------:R-:W4:Y:S02]  /*522f0*/  LDCU.64 UR4, c[0x0][0x380] ;  /* 0x00007000ff0477ac */ /* 0x000f240008000a00 */
[----:B------:R-:W-:Y:S01]  /*52300*/  IMAD.MOV R12, RZ, RZ, -R7 ;  /* 0x000000ffff0c7224 */ /* 0x000fe200078e0a07 */
[----:B---3--:R-:W-:-:S04]  /*52310*/  LEA R2, P0, R48, UR6, 0x2 ;  /* 0x0000000630027c11 */ /* 0x008fc8000f8010ff */
[----:B------:R-:W-:Y:S01]  /*52320*/  LEA.HI.X R3, R48, UR7, R49, 0x2, P0 ;  /* 0x0000000730037c11 */ /* 0x000fe200080f1431 */
[----:B----4-:R-:W-:Y:S01]  /*52330*/  UIADD3 UR4, UP0, UPT, UR4, 0x8, URZ ;  /* 0x0000000804047890 */ /* 0x010fe2000ff1e0ff */
[----:B------:R-:W-:Y:S02]  /*52340*/  ISETP.GE.AND P0, PT, R12, RZ, PT ;  /* 0x000000ff0c00720c */ /* 0x000fe40003f06270 */
[----:B------:R-:W-:Y:S01]  /*52350*/  IADD3 R2, P1, PT, R2, 0x8, RZ ;  /* 0x0000000802027810 */ /* 0x000fe20007f3e0ff */
[----:B------:R-:W-:Y:S02]  /*52360*/  UIADD3.X UR5, UPT, UPT, URZ, UR5, URZ, UP0, !UPT ;  /* 0x00000005ff057290 */ /* 0x000fe400087fe4ff */
[----:B------:R-:W-:Y:S02]  /*52370*/  IMAD.U32 R4, RZ, RZ, UR4 ;  /* 0x00000004ff047e24 */ /* 0x000fe4000f8e00ff */
[----:B------:R-:W-:Y:S02]  /*52380*/  IMAD.X R3, RZ, RZ, R3, P1 ;  /* 0x000000ffff037224 */ /* 0x000fe400008e0603 */
[----:B------:R-:W-:-:S04]  /*52390*/  IMAD.U32 R5, RZ, RZ, UR5 ;  /* 0x00000005ff057e24 */ /* 0x000fc8000f8e00ff */
[----:B------:R-:W-:Y:S05]  /*523a0*/  @P0 BRA `(.L_x_1715) ;  /* 0x00000004004c0947 */ /* 0x000fea0003800000 */
[----:B------:R-:W-:Y:S01]  /*523b0*/  IMAD.MOV R8, RZ, RZ, -R12 ;  /* 0x000000ffff087224 */ /* 0x000fe200078e0a0c */
[----:B------:R-:W-:-:S04]  /*523c0*/  PLOP3.LUT P0, PT, PT, PT, PT, 0x80, 0x8 ;  /* 0x000000000008781c */ /* 0x000fc80003f0f070 */
[----:B------:R-:W-:-:S13]  /*523d0*/  ISETP.GT.AND P1, PT, R8, 0xc, PT ;  /* 0x0000000c0800780c */ /* 0x000fda0003f24270 */
[----:B------:R-:W-:Y:S05]  /*523e0*/  @!P1 BRA `(.L_x_1716) ;  /* 0x0000000000c09947 */ /* 0x000fea0003800000 */
[----:B------:R-:W-:-:S13]  /*523f0*/  PLOP3.LUT P0, PT, PT, PT, PT, 0x8, 0x80 ;  /* 0x000000000080781c */ /* 0x000fda0003f0e170 */
.L_x_1717:
[----:B---3--:R-:W3:Y:S01]  /*52400*/  LDG.E R15, desc[UR18][R2.64+-0x8] ;  /* 0xfffff812020f7981 */ /* 0x008ee2000c1e1900 */
[----:B------:R-:W-:-:S05]  /*52410*/  IMAD.WIDE R8, R13, 0x4, R4 ;  /* 0x000000040d087825 */ /* 0x000fca00078e0204 */
[----:B---3--:R3:W-:Y:S04]  /*52420*/  STG.E desc[UR18][R8.64+-0x8], R15 ;  /* 0xfffff80f08007986 */ /* 0x0087e8000c101912 */
[----:B------:R-:W4:Y:S04]  /*52430*/  LDG.E R17, desc[UR18][R2.64+-0x4] ;  /* 0xfffffc1202117981 */ /* 0x000f28000c1e1900 */
[----:B----4-:R4:W-:Y:S04]  /*52440*/  STG.E desc[UR18][R8.64+-0x4], R17 ;  /* 0xfffffc1108007986 */ /* 0x0109e8000c101912 */
[----:B------:R-:W5:Y:S04]  /*52450*/  LDG.E R19, desc[UR18][R2.64] ;  /* 0x0000001202137981 */ /* 0x000f68000c1e1900 */
[----:B-----5:R5:W-:Y:S04]  /*52460*/  STG.E desc[UR18][R8.64], R19 ;  /* 0x0000001308007986 */ /* 0x020be8000c101912 */
[----:B------:R-:W2:Y:S01]  /*52470*/  LDG.E R21, desc[UR18][R2.64+0x4] ;  /* 0x0000041202157981 */ /* 0x000ea2000c1e1900 */
[----:B------:R-:W-:-:S03]  /*52480*/  VIADD R11, R13, 0x4 ;  /* 0x000000040d0b7836 */ /* 0x000fc60000000000 */
[----:B--2---:R2:W-:Y:S04]  /*52490*/  STG.E desc[UR18][R8.64+0x4], R21 ;  /* 0x0000041508007986 */ /* 0x0045e8000c101912 */
[----:B------:R-:W3:Y:S01]  /*524a0*/  LDG.E R23, desc[UR18][R2.64+0x8] ;  /* 0x0000081202177981 */ /* 0x000ee2000c1e1900 */
[----:B------:R-:W-:-:S05]  /*524b0*/  IMAD.WIDE R10, R11, 0x4, R4 ;  /* 0x000000040b0a7825 */ /* 0x000fca00078e0204 */
[----:B---3--:R3:W-:Y:S04]  /*524c0*/  STG.E desc[UR18][R10.64+-0x8], R23 ;  /* 0xfffff8170a007986 */ /* 0x0087e8000c101912 */
[----:B------:R-:W4:Y:S04]  /*524d0*/  LDG.E R15, desc[UR18][R2.64+0xc] ;  /* 0x00000c12020f7981 */ /* 0x000f28000c1e1900 */
[----:B----4-:R4:W-:Y:S04]  /*524e0*/  STG.E desc[UR18][R10.64+-0x4], R15 ;  /* 0xfffffc0f0a007986 */ /* 0x0109e8000c101912 */
[----:B------:R-:W5:Y:S04]  /*524f0*/  LDG.E R17, desc[UR18][R2.64+0x10] ;  /* 0x0000101202117981 */ /* 0x000f68000c1e1900 */
[----:B-----5:R5:W-:Y:S04]  /*52500*/  STG.E desc[UR18][R10.64], R17 ;  /* 0x000000110a007986 */ /* 0x020be8000c101912 */
[----:B------:R-:W3:Y:S01]  /*52510*/  LDG.E R19, desc[UR18][R2.64+0x14] ;  /* 0x0000141202137981 */ /* 0x000ee2000c1e1900 */
[----:B--2---:R-:W-:-:S03]  /*52520*/  VIADD R9, R13, 0x8 ;  /* 0x000000080d097836 */ /* 0x004fc60000000000 */
[----:B---3--:R2:W-:Y:S04]  /*52530*/  STG.E desc[UR18][R10.64+0x4], R19 ;  /* 0x000004130a007986 */ /* 0x0085e8000c101912 */
        /* <DEDUP_REMOVED lines=15> */
[----:B------:R-:W4:Y:S04]  /*52630*/  LDG.E R23, desc[UR18][R2.64+0x30] ;  /* 0x0000301202177981 */ /* 0x000f28000c1e1900 */
[----:B----4-:R3:W-:Y:S04]  /*52640*/  STG.E desc[UR18][R10.64], R23 ;  /* 0x000000170a007986 */ /* 0x0107e8000c101912 */
[----:B-----5:R4:W5:Y:S01]  /*52650*/  LDG.E R15, desc[UR18][R2.64+0x34] ;  /* 0x00003412020f7981 */ /* 0x020962000c1e1900 */
[----:B------:R-:W-:Y:S01]  /*52660*/  VIADD R12, R12, 0x10 ;  /* 0x000000100c0c7836 */ /* 0x000fe20000000000 */
[----:B--2---:R-:W-:Y:S01]  /*52670*/  IADD3 R8, P2, PT, R2, 0x40, RZ ;  /* 0x0000004002087810 */ /* 0x004fe20007f5e0ff */
[----:B------:R-:W-:-:S03]  /*52680*/  VIADD R13, R13, 0x10 ;  /* 0x000000100d0d7836 */ /* 0x000fc60000000000 */
[----:B------:R-:W-:Y:S01]  /*52690*/  ISETP.GE.AND P1, PT, R12, -0xc, PT ;  /* 0xfffffff40c00780c */ /* 0x000fe20003f26270 */
[----:B------:R-:W-:Y:S01]  /*526a0*/  IMAD.X R9, RZ, RZ, R3, P2 ;  /* 0x000000ffff097224 */ /* 0x000fe200010e0603 */
[----:B----4-:R-:W-:-:S03]  /*526b0*/  MOV R2, R8 ;  /* 0x0000000800027202 */ /* 0x010fc60000000f00 */
[----:B------:R-:W-:Y:S01]  /*526c0*/  IMAD.MOV.U32 R3, RZ, RZ, R9 ;  /* 0x000000ffff037224 */ /* 0x000fe200078e0009 */
[----:B-----5:R3:W-:Y:S07]  /*526d0*/  STG.E desc[UR18][R10.64+0x4], R15 ;  /* 0x0000040f0a007986 */ /* 0x0207ee000c101912 */
[----:B------:R-:W-:Y:S05]  /*526e0*/  @!P1 BRA `(.L_x_1717) ;  /* 0xfffffffc00449947 */ /* 0x000fea000383ffff */
.L_x_1716:
[----:B------:R-:W-:-:S05]  /*526f0*/  IMAD.MOV R8, RZ, RZ, -R12 ;  /* 0x000000ffff087224 */ /* 0x000fca00078e0a0c */
[----:B------:R-:W-:-:S13]  /*52700*/  ISETP.GT.AND P1, PT, R8, 0x4, PT ;  /* 0x000000040800780c */ /* 0x000fda0003f24270 */
[----:B------:R-:W-:Y:S05]  /*52710*/  @!P1 BRA `(.L_x_1718) ;  /* 0x0000000000689947 */ /* 0x000fea0003800000 */
        /* <DEDUP_REMOVED lines=18> */
[----:B--2---:R-:W-:Y:S01]  /*52840*/  IADD3 R8, P1, PT, R2, 0x20, RZ ;  /* 0x0000002002087810 */ /* 0x004fe20007f3e0ff */
[----:B------:R-:W-:Y:S01]  /*52850*/  VIADD R12, R12, 0x8 ;  /* 0x000000080c0c7836 */ /* 0x000fe20000000000 */
[----:B------:R-:W-:Y:S01]  /*52860*/  PLOP3.LUT P0, PT, PT, PT, PT, 0x8, 0x80 ;  /* 0x000000000080781c */ /* 0x000fe20003f0e170 */
[----:B------:R-:W-:-:S02]  /*52870*/  VIADD R13, R13, 0x8 ;  /* 0x000000080d0d7836 */ /* 0x000fc40000000000 */
[----:B------:R-:W-:Y:S02]  /*52880*/  IMAD.X R9, RZ, RZ, R3, P1 ;  /* 0x000000ffff097224 */ /* 0x000fe400008e0603 */
[----:B----4-:R-:W-:-:S03]  /*52890*/  IMAD.MOV.U32 R2, RZ, RZ, R8 ;  /* 0x000000ffff027224 */ /* 0x010fc600078e0008 */
[----:B------:R-:W-:Y:S01]  /*528a0*/  MOV R3, R9 ;  /* 0x0000000900037202 */ /* 0x000fe20000000f00 */
[----:B-----5:R3:W-:Y:S06]  /*528b0*/  STG.E desc[UR18][R10.64+0x4], R19 ;  /* 0x000004130a007986 */ /* 0x0207ec000c101912 */
.L_x_1718:
[----:B------:R-:W-:-:S13]  /*528c0*/  ISETP.NE.OR P0, PT, R12, RZ, P0 ;  /* 0x000000ff0c00720c */ /* 0x000fda0000705670 */
[----:B------:R-:W-:Y:S05]  /*528d0*/  @!P0 BRA `(.L_x_1714) ;  /* 0x0000000000448947 */ /* 0x000fea0003800000 */
.L_x_1715:
[----:B---34-:R-:W3:Y:S01]  /*528e0*/  LDG.E R11, desc[UR18][R2.64+-0x8] ;  /* 0xfffff812020b7981 */ /* 0x018ee2000c1e1900 */
[----:B------:R-:W-:-:S05]  /*528f0*/  IMAD.WIDE R8, R13, 0x4, R4 ;  /* 0x000000040d087825 */ /* 0x000fca00078e0204 */
[----:B---3--:R4:W-:Y:S04]  /*52900*/  STG.E desc[UR18][R8.64+-0x8], R11 ;  /* 0xfffff80b08007986 */ /* 0x0089e8000c101912 */
[----:B------:R-:W3:Y:S04]  /*52910*/  LDG.E R15, desc[UR18][R2.64+-0x4] ;  /* 0xfffffc12020f7981 */ /* 0x000ee8000c1e1900 */
[----:B---3--:R4:W-:Y:S04]  /*52920*/  STG.E desc[UR18][R8.64+-0x4], R15 ;  /* 0xfffffc0f08007986 */ /* 0x0089e8000c101912 */
[----:B------:R-:W3:Y:S04]  /*52930*/  LDG.E R17, desc[UR18][R2.64] ;  /* 0x0000001202117981 */ /* 0x000ee8000c1e1900 */
[----:B---3--:R4:W-:Y:S04]  /*52940*/  STG.E desc[UR18][R8.64], R17 ;  /* 0x0000001108007986 */ /* 0x0089e8000c101912 */
[----:B------:R3:W5:Y:S01]  /*52950*/  LDG.E R19, desc[UR18][R2.64+0x4] ;  /* 0x0000041202137981 */ /* 0x000762000c1e1900 */
[----:B------:R-:W-:Y:S01]  /*52960*/  VIADD R12, R12, 0x4 ;  /* 0x000000040c0c7836 */ /* 0x000fe20000000000 */
[----:B------:R-:W-:Y:S01]  /*52970*/  IADD3 R10, P1, PT, R2, 0x10, RZ ;  /* 0x00000010020a7810 */ /* 0x000fe20007f3e0ff */
[----:B------:R-:W-:-:S03]  /*52980*/  VIADD R13, R13, 0x4 ;  /* 0x000000040d0d7836 */ /* 0x000fc60000000000 */
[----:B------:R-:W-:Y:S01]  /*52990*/  ISETP.NE.AND P0, PT, R12, RZ, PT ;  /* 0x000000ff0c00720c */ /* 0x000fe20003f05270 */
[----:B------:R-:W-:Y:S02]  /*529a0*/  IMAD.X R21, RZ, RZ, R3, P1 ;  /* 0x000000ffff157224 */ /* 0x000fe400008e0603 */
[----:B---3--:R-:W-:Y:S02]  /*529b0*/  IMAD.MOV.U32 R2, RZ, RZ, R10 ;  /* 0x000000ffff027224 */ /* 0x008fe400078e000a */
[----:B------:R-:W-:Y:S01]  /*529c0*/  IMAD.MOV.U32 R3, RZ, RZ, R21 ;  /* 0x000000ffff037224 */ /* 0x000fe200078e0015 */
[----:B-----5:R4:W-:Y:S07]  /*529d0*/  STG.E desc[UR18][R8.64+0x4], R19 ;  /* 0x0000041308007986 */ /* 0x0209ee000c101912 */
[----:B------:R-:W-:Y:S05]  /*529e0*/  @P0 BRA `(.L_x_1715) ;  /* 0xfffffffc00bc0947 */ /* 0x000fea000383ffff */
.L_x_1714:
[----:B------:R-:W-:-:S13]  /*529f0*/  ISETP.NE.AND P0, PT, R0, RZ, PT ;  /* 0x000000ff0000720c */ /* 0x000fda0003f05270 */
[----:B------:R-:W-:Y:S05]  /*52a00*/  @!P0 EXIT ;  /* 0x000000000000894d */ /* 0x000fea0003800000 */
[----:B------:R-:W5:Y:S01]  /*52a10*/  LDCU.64 UR4, c[0x0][0x398] ;  /* 0x00007300ff0477ac */ /* 0x000f620008000a00 */
[----:B----4-:R-:W4:Y:S01]  /*52a20*/  LDC.64 R8, c[0x0][0x380] ;  /* 0x0000e000ff087b82 */ /* 0x010f220000000a00 */
[C---:B------:R-:W-:Y:S01]  /*52a30*/  SHF.L.U64.HI R3, R48.reuse, 0x2, R49 ;  /* 0x0000000230037819 */ /* 0x040fe20000010231 */
[----:B------:R-:W-:Y:S01]  /*52a40*/  IMAD.SHL.U32 R2, R48, 0x4, RZ ;  /* 0x0000000430027824 */ /* 0x000fe200078e00ff */
[----:B------:R-:W-:-:S03]  /*52a50*/  IADD3 R0, PT, PT, -R0, RZ, RZ ;  /* 0x000000ff00007210 */ /* 0x000fc60007ffe1ff */
[----:B------:R-:W-:-:S04]  /*52a60*/  IMAD.WIDE.U32 R2, R7, 0x4, R2 ;  /* 0x0000000407027825 */ /* 0x000fc800078e0002 */
[----:B------:R-:W-:Y:S01]  /*52a70*/  IMAD.IADD R7, R6, 0x1, R7 ;  /* 0x0000000106077824 */ /* 0x000fe200078e0207 */
[----:B-----5:R-:W-:-:S04]  /*52a80*/  IADD3 R4, P0, PT, R2, UR4, RZ ;  /* 0x0000000402047c10 */ /* 0x020fc8000ff1e0ff */
[----:B---3--:R-:W-:-:S09]  /*52a90*/  IADD3.X R11, PT, PT, R3, UR5, RZ, P0, !PT ;  /* 0x00000005030b7c10 */ /* 0x008fd200087fe4ff */
.L_x_1719:
[----:B---3--:R-:W-:-:S06]  /*52aa0*/  IMAD.MOV.U32 R5, RZ, RZ, R11 ;  /* 0x000000ffff057224 */ /* 0x008fcc00078e000b */
[----:B------:R3:W5:Y:S01]  /*52ab0*/  LDG.E R5, desc[UR18][R4.64] ;  /* 0x0000001204057981 */ /* 0x000762000c1e1900 */
[----:B----4-:R-:W-:-:S04]  /*52ac0*/  IMAD.WIDE R2, R7, 0x4, R8 ;  /* 0x0000000407027825 */ /* 0x010fc800078e0208 */
[----:B------:R-:W-:Y:S02]  /*52ad0*/  VIADD R0, R0, 0x1 ;  /* 0x0000000100007836 */ /* 0x000fe40000000000 */
[----:B------:R-:W-:-:S03]  /*52ae0*/  VIADD R7, R7, 0x1 ;  /* 0x0000000107077836 */ /* 0x000fc60000000000 */
[----:B------:R-:W-:Y:S02]  /*52af0*/  ISETP.NE.AND P0, PT, R0, RZ, PT ;  /* 0x000000ff0000720c */ /* 0x000fe40003f05270 */
[----:B---3--:R-:W-:-:S05]  /*52b00*/  IADD3 R4, P1, PT, R4, 0x4, RZ ;  /* 0x0000000404047810 */ /* 0x008fca0007f3e0ff */
[----:B------:R-:W-:Y:S01]  /*52b10*/  IMAD.X R11, RZ, RZ, R11, P1 ;  /* 0x000000ffff0b7224 */ /* 0x000fe200008e060b */
[----:B-----5:R3:W-:Y:S05]  /*52b20*/  STG.E desc[UR18][R2.64], R5 ;  /* 0x0000000502007986 */ /* 0x0207ea000c101912 */
[----:B------:R-:W-:Y:S05]  /*52b30*/  @P0 BRA `(.L_x_1719) ;  /* 0xfffffffc00d80947 */ /* 0x000fea000383ffff */
[----:B------:R-:W-:Y:S05]  /*52b40*/  EXIT ;  /* 0x000000000000794d */ /* 0x000fea0003800000 */
        .weak           $__internal_0_$__cuda_sm3x_div_rn_noftz_f32_slowpath
        .type           $__internal_0_$__cuda_sm3x_div_rn_noftz_f32_slowpath,@function
        .size           $__internal_0_$__cuda_sm3x_div_rn_noftz_f32_slowpath,(.L_x_1732 - $__internal_0_$__cuda_sm3x_div_rn_noftz_f32_slowpath)
$__internal_0_$__cuda_sm3x_div_rn_noftz_f32_slowpath:
[----:B------:R-:W-:Y:S01]  /*52b50*/  SHF.R.U32.HI R5, RZ, 0x17, R22 ;  /* 0x00000017ff057819 */ /* 0x000fe20000011616 */
[----:B------:R-:W-:Y:S01]  /*52b60*/  BSSY.RECONVERGENT B4, `(.L_x_1720) ;  /* 0x0000063000047945 */ /* 0x000fe20003800200 */
[----:B------:R-:W-:Y:S02]  /*52b70*/  SHF.R.U32.HI R4, RZ, 0x17, R26 ;  /* 0x00000017ff047819 */ /* 0x000fe4000001161a */
[----:B------:R-:W-:Y:S01]  /*52b80*/  LOP3.LUT R50, R5, 0xff, RZ, 0xc0, !PT ;  /* 0x000000ff05327812 */ /* 0x000fe200078ec0ff */
[----:B------:R-:W-:Y:S01]  /*52b90*/  IMAD.MOV.U32 R5, RZ, RZ, R22 ;  /* 0x000000ffff057224 */ /* 0x000fe200078e0016 */
[----:B------:R-:W-:-:S03]  /*52ba0*/  LOP3.LUT R41, R4, 0xff, RZ, 0xc0, !PT ;  /* 0x000000ff04297812 */ /* 0x000fc600078ec0ff */
[----:B------:R-:W-:Y:S02]  /*52bb0*/  VIADD R27, R50, 0xffffffff ;  /* 0xffffffff321b7836 */ /* 0x000fe40000000000 */
[----:B------:R-:W-:-:S03]  /*52bc0*/  VIADD R4, R41, 0xffffffff ;  /* 0xffffffff29047836 */ /* 0x000fc60000000000 */
[----:B------:R-:W-:-:S04]  /*52bd0*/  ISETP.GT.U32.AND P0, PT, R27, 0xfd, PT ;  /* 0x000000fd1b00780c */ /* 0x000fc80003f04070 */
[----:B------:R-:W-:-:S13]  /*52be0*/  ISETP.GT.U32.OR P0, PT, R4, 0xfd, P0 ;  /* 0x000000fd0400780c */ /* 0x000fda0000704470 */
[----:B------:R-:W-:Y:S01]  /*52bf0*/  @!P0 MOV R25, RZ ;  /* 0x000000ff00198202 */ /* 0x000fe20000000f00 */
[----:B------:R-:W-:Y:S06]  /*52c00*/  @!P0 BRA `(.L_x_1721) ;  /* 0x00000000005c8947 */ /* 0x000fec0003800000 */
[----:B------:R-:W-:Y:S02]  /*52c10*/  FSETP.GTU.FTZ.AND P0, PT, |R26|, +INF , PT ;  /* 0x7f8000001a00780b */ /* 0x000fe40003f1c200 */
[----:B------:R-:W-:-:S04]  /*52c20*/  FSETP.GTU.FTZ.AND P2, PT, |R22|, +INF , PT ;  /* 0x7f8000001600780b */ /* 0x000fc80003f5c200 */
[----:B------:R-:W-:-:S13]  /*52c30*/  PLOP3.LUT P0, PT, P0, P2, PT, 0xf8, 0x8f ;  /* 0x00000000008f781c */ /* 0x000fda0000705f70 */
[----:B------:R-:W-:Y:S05]  /*52c40*/  @P0 BRA `(.L_x_1722) ;  /* 0x00000004004c0947 */ /* 0x000fea0003800000 */
[----:B------:R-:W-:-:S13]  /*52c50*/  LOP3.LUT P0, RZ, R5, 0x7fffffff, R26, 0xc8, !PT ;  /* 0x7fffffff05ff7812 */ /* 0x000fda000780c81a */
[----:B------:R-:W-:Y:S05]  /*52c60*/  @!P0 BRA `(.L_x_1723) ;  /* 0x00000004003c8947 */ /* 0x000fea0003800000 */
[----:B------:R-:W-:Y:S02]  /*52c70*/  FSETP.NEU.FTZ.AND P0, PT, |R26|, +INF , PT ;  /* 0x7f8000001a00780b */ /* 0x000fe40003f1d200 */
[----:B------:R-:W-:Y:S02]  /*52c80*/  FSETP.NEU.FTZ.AND P3, PT, |R22|, +INF , PT ;  /* 0x7f8000001600780b */ /* 0x000fe40003f7d200 */
[----:B------:R-:W-:-:S11]  /*52c90*/  FSETP.NEU.FTZ.AND P2, PT, |R26|, +INF , PT ;  /* 0x7f8000001a00780b */ /* 0x000fd60003f5d200 */
[----:B------:R-:W-:Y:S05]  /*52ca0*/  @!P3 BRA !P0, `(.L_x_1723) ;  /* 0x00000004002cb947 */ /* 0x000fea0004000000 */
[----:B------:R-:W-:-:S04]  /*52cb0*/  LOP3.LUT P0, RZ, R26, 0x7fffffff, RZ, 0xc0, !PT ;  /* 0x7fffffff1aff7812 */ /* 0x000fc8000780c0ff */
[----:B------:R-:W-:-:S13]  /*52cc0*/  PLOP3.LUT P0, PT, P3, P0, PT, 0x2f, 0xf2 ;  /* 0x0000000000f2781c */ /* 0x000fda0001f00577 */
[----:B------:R-:W-:Y:S05]  /*52cd0*/  @P0 BRA `(.L_x_1724) ;  /* 0x0000000400180947 */ /* 0x000fea0003800000 */
[----:B------:R-:W-:-:S04]  /*52ce0*/  LOP3.LUT P0, RZ, R5, 0x7fffffff, RZ, 0xc0, !PT ;  /* 0x7fffffff05ff7812 */ /* 0x000fc8000780c0ff */
[----:B------:R-:W-:-:S13]  /*52cf0*/  PLOP3.LUT P0, PT, P2, P0, PT, 0x2f, 0xf2 ;  /* 0x0000000000f2781c */ /* 0x000fda0001700577 */
[----:B------:R-:W-:Y:S05]  /*52d00*/  @P0 BRA `(.L_x_1725) ;  /* 0x0000000400000947 */ /* 0x000fea0003800000 */
[----:B------:R-:W-:Y:S02]  /*52d10*/  ISETP.GE.AND P0, PT, R4, RZ, PT ;  /* 0x000000ff0400720c */ /* 0x000fe40003f06270 */
[----:B------:R-:W-:-:S11]  /*52d20*/  ISETP.GE.AND P2, PT, R27, RZ, PT ;  /* 0x000000ff1b00720c */ /* 0x000fd60003f46270 */
[----:B------:R-:W-:Y:S02]  /*52d30*/  @P0 IMAD.MOV.U32 R25, RZ, RZ, RZ ;  /* 0x000000ffff190224 */ /* 0x000fe400078e00ff */
[----:B------:R-:W-:Y:S01]  /*52d40*/  @!P0 FFMA R26, R26, 1.84467440737095516160e+19, RZ ;  /* 0x5f8000001a1a8823 */ /* 0x000fe200000000ff */
[----:B------:R-:W-:Y:S02]  /*52d50*/  @!P0 IMAD.MOV.U32 R25, RZ, RZ, -0x40 ;  /* 0xffffffc0ff198424 */ /* 0x000fe400078e00ff */
[----:B------:R-:W-:Y:S02]  /*52d60*/  @!P2 FFMA R5, R22, 1.84467440737095516160e+19, RZ ;  /* 0x5f8000001605a823 */ /* 0x000fe400000000ff */
[----:B------:R-:W-:-:S07]  /*52d70*/  @!P2 VIADD R25, R25, 0x40 ;  /* 0x000000401919a836 */ /* 0x000fce0000000000 */
.L_x_1721:
[----:B------:R-:W-:Y:S01]  /*52d80*/  LEA R4, R50, 0xc0800000, 0x17 ;  /* 0xc080000032047811 */ /* 0x000fe200078eb8ff */
[----:B------:R-:W-:Y:S04]  /*52d90*/  BSSY.RECONVERGENT B5, `(.L_x_1726) ;  /* 0x0000036000057945 */ /* 0x000fe80003800200 */
[----:B------:R-:W-:Y:S02]  /*52da0*/  IMAD.IADD R27, R5, 0x1, -R4 ;  /* 0x00000001051b7824 */ /* 0x000fe400078e0a04 */
[----:B------:R-:W-:Y:S02]  /*52db0*/  VIADD R5, R41, 0xffffff81 ;  /* 0xffffff8129057836 */ /* 0x000fe40000000000 */
[----:B------:R-:W0:Y:S01]  /*52dc0*/  MUFU.RCP R31, R27 ;  /* 0x0000001b001f7308 */ /* 0x000e220000001000 */
[----:B------:R-:W-:Y:S01]  /*52dd0*/  FADD.FTZ R37, -R27, -RZ ;  /* 0x800000ff1b257221 */ /* 0x000fe20000010100 */
[----:B------:R-:W-:-:S03]  /*52de0*/  IMAD R4, R5, -0x800000, R26 ;  /* 0xff80000005047824 */ /* 0x000fc600078e021a */
[----:B0-----:R-:W-:-:S04]  /*52df0*/  FFMA R42, R31, R37, 1 ;  /* 0x3f8000001f2a7423 */ /* 0x001fc80000000025 */
[----:B------:R-:W-:-:S04]  /*52e00*/  FFMA R41, R31, R42, R31 ;  /* 0x0000002a1f297223 */ /* 0x000fc8000000001f */
[----:B------:R-:W-:-:S04]  /*52e10*/  FFMA R26, R4, R41, RZ ;  /* 0x00000029041a7223 */ /* 0x000fc800000000ff */
[----:B------:R-:W-:-:S04]  /*52e20*/  FFMA R31, R37, R26, R4 ;  /* 0x0000001a251f7223 */ /* 0x000fc80000000004 */
[----:B------:R-:W-:Y:S01]  /*52e30*/  FFMA R42, R41, R31, R26 ;  /* 0x0000001f292a7223 */ /* 0x000fe2000000001a */
[----:B------:R-:W-:-:S03]  /*52e40*/  IADD3 R26, PT, PT, R5, 0x7f, -R50 ;  /* 0x0000007f051a7810 */ /* 0x000fc60007ffe832 */
[----:B------:R-:W-:Y:S02]  /*52e50*/  FFMA R37, R37, R42, R4 ;  /* 0x0000002a25257223 */ /* 0x000fe40000000004 */
[----:B------:R-:W-:Y:S02]  /*52e60*/  IMAD.IADD R26, R26, 0x1, R25 ;  /* 0x000000011a1a7824 */ /* 0x000fe400078e0219 */
[----:B------:R-:W-:-:S05]  /*52e70*/  FFMA R31, R41, R37, R42 ;  /* 0x00000025291f7223 */ /* 0x000fca000000002a */
[----:B------:R-:W-:-:S04]  /*52e80*/  SHF.R.U32.HI R4, RZ, 0x17, R31 ;  /* 0x00000017ff047819 */ /* 0x000fc8000001161f */
[----:B------:R-:W-:-:S05]  /*52e90*/  LOP3.LUT R4, R4, 0xff, RZ, 0xc0, !PT ;  /* 0x000000ff04047812 */ /* 0x000fca00078ec0ff */
[----:B------:R-:W-:-:S05]  /*52ea0*/  IMAD.IADD R27, R4, 0x1, R26 ;  /* 0x00000001041b7824 */ /* 0x000fca00078e021a */
[----:B------:R-:W-:-:S04]  /*52eb0*/  IADD3 R4, PT, PT, R27, -0x1, RZ ;  /* 0xffffffff1b047810 */ /* 0x000fc80007ffe0ff */
[----:B------:R-:W-:-:S13]  /*52ec0*/  ISETP.GE.U32.AND P0, PT, R4, 0xfe, PT ;  /* 0x000000fe0400780c */ /* 0x000fda0003f06070 */
[----:B------:R-:W-:Y:S05]  /*52ed0*/  @!P0 BRA `(.L_x_1727) ;  /* 0x0000000000808947 */ /* 0x000fea0003800000 */
[----:B------:R-:W-:-:S13]  /*52ee0*/  ISETP.GT.AND P0, PT, R27, 0xfe, PT ;  /* 0x000000fe1b00780c */ /* 0x000fda0003f04270 */
[----:B------:R-:W-:Y:S05]  /*52ef0*/  @P0 BRA `(.L_x_1728) ;  /* 0x00000000006c0947 */ /* 0x000fea0003800000 */
[----:B------:R-:W-:-:S13]  /*52f00*/  ISETP.GE.AND P0, PT, R27, 0x1, PT ;  /* 0x000000011b00780c */ /* 0x000fda0003f06270 */
[----:B------:R-:W-:Y:S05]  /*52f10*/  @P0 BRA `(.L_x_1729) ;  /* 0x0000000000740947 */ /* 0x000fea0003800000 */
[----:B------:R-:W-:Y:S02]  /*52f20*/  ISETP.GE.AND P0, PT, R27, -0x18, PT ;  /* 0xffffffe81b00780c */ /* 0x000fe40003f06270 */
[----:B------:R-:W-:-:S11]  /*52f30*/  LOP3.LUT R31, R31, 0x80000000, RZ, 0xc0, !PT ;  /* 0x800000001f1f7812 */ /* 0x000fd600078ec0ff */
[----:B------:R-:W-:Y:S05]  /*52f40*/  @!P0 BRA `(.L_x_1729) ;  /* 0x0000000000688947 */ /* 0x000fea0003800000 */
[-CC-:B------:R-:W-:Y:S01]  /*52f50*/  FFMA.RZ R4, R41, R37.reuse, R42.reuse ;  /* 0x0000002529047223 */ /* 0x180fe2000000c02a */
[----:B------:R-:W-:Y:S02]  /*52f60*/  VIADD R26, R27, 0x20 ;  /* 0x000000201b1a7836 */ /* 0x000fe40000000000 */
[-CC-:B------:R-:W-:Y:S01]  /*52f70*/  FFMA.RM R5, R41, R37.reuse, R42.reuse ;  /* 0x0000002529057223 */ /* 0x180fe2000000402a */
[----:B------:R-:W-:Y:S02]  /*52f80*/  ISETP.NE.AND P3, PT, R27, RZ, PT ;  /* 0x000000ff1b00720c */ /* 0x000fe40003f65270 */
[----:B------:R-:W-:Y:S01]  /*52f90*/  LOP3.LUT R25, R4, 0x7fffff, RZ, 0xc0, !PT ;  /* 0x007fffff04197812 */ /* 0x000fe200078ec0ff */
[----:B------:R-:W-:Y:S01]  /*52fa0*/  FFMA.RP R4, R41, R37, R42 ;  /* 0x0000002529047223 */ /* 0x000fe2000000802a */
[----:B------:R-:W-:Y:S01]  /*52fb0*/  ISETP.NE.AND P2, PT, R27, RZ, PT ;  /* 0x000000ff1b00720c */ /* 0x000fe20003f45270 */
[----:B------:R-:W-:Y:S01]  /*52fc0*/  IMAD.MOV R27, RZ, RZ, -R27 ;  /* 0x000000ffff1b7224 */ /* 0x000fe200078e0a1b */
[----:B------:R-:W-:-:S02]  /*52fd0*/  LOP3.LUT R25, R25, 0x800000, RZ, 0xfc, !PT ;  /* 0x0080000019197812 */ /* 0x000fc400078efcff */
[----:B------:R-:W-:Y:S02]  /*52fe0*/  FSETP.NEU.FTZ.AND P0, PT, R4, R5, PT ;  /* 0x000000050400720b */ /* 0x000fe40003f1d000 */
[----:B------:R-:W-:Y:S02]  /*52ff0*/  SHF.L.U32 R26, R25, R26, RZ ;  /* 0x0000001a191a7219 */ /* 0x000fe400000006ff */
[----:B------:R-:W-:Y:S02]  /*53000*/  SEL R4, R27, RZ, P3 ;  /* 0x000000ff1b047207 */ /* 0x000fe40001800000 */
[----:B------:R-:W-:Y:S02]  /*53010*/  ISETP.NE.AND P2, PT, R26, RZ, P2 ;  /* 0x000000ff1a00720c */ /* 0x000fe40001745270 */
[----:B------:R-:W-:Y:S02]  /*53020*/  SHF.R.U32.HI R4, RZ, R4, R25 ;  /* 0x00000004ff047219 */ /* 0x000fe40000011619 */
[----:B------:R-:W-:-:S02]  /*53030*/  PLOP3.LUT P0, PT, P0, P2, PT, 0xf8, 0x8f ;  /* 0x00000000008f781c */ /* 0x000fc40000705f70 */
[----:B------:R-:W-:Y:S02]  /*53040*/  SHF.R.U32.HI R26, RZ, 0x1, R4 ;  /* 0x00000001ff1a7819 */ /* 0x000fe40000011604 */
[----:B------:R-:W-:-:S04]  /*53050*/  SEL R5, RZ, 0x1, !P0 ;  /* 0x00000001ff057807 */ /* 0x000fc80004000000 */
[----:B------:R-:W-:-:S04]  /*53060*/  LOP3.LUT R5, R5, 0x1, R26, 0xf8, !PT ;  /* 0x0000000105057812 */ /* 0x000fc800078ef81a */
[----:B------:R-:W-:-:S05]  /*53070*/  LOP3.LUT R5, R5, R4, RZ, 0xc0, !PT ;  /* 0x0000000405057212 */ /* 0x000fca00078ec0ff */
[----:B------:R-:W-:-:S05]  /*53080*/  IMAD.IADD R26, R26, 0x1, R5 ;  /* 0x000000011a1a7824 */ /* 0x000fca00078e0205 */
[----:B------:R-:W-:Y:S01]  /*53090*/  LOP3.LUT R31, R26, R31, RZ, 0xfc, !PT ;  /* 0x0000001f1a1f7212 */ /* 0x000fe200078efcff */
[----:B------:R-:W-:Y:S06]  /*530a0*/  BRA `(.L_x_1729) ;  /* 0x0000000000107947 */ /* 0x000fec0003800000 */
.L_x_1728:
[----:B------:R-:W-:-:S04]  /*530b0*/  LOP3.LUT R31, R31, 0x80000000, RZ, 0xc0, !PT ;  /* 0x800000001f1f7812 */ /* 0x000fc800078ec0ff */
[----:B------:R-:W-:Y:S01]  /*530c0*/  LOP3.LUT R31, R31, 0x7f800000, RZ, 0xfc, !PT ;  /* 0x7f8000001f1f7812 */ /* 0x000fe200078efcff */
[----:B------:R-:W-:Y:S06]  /*530d0*/  BRA `(.L_x_1729) ;  /* 0x0000000000047947 */ /* 0x000fec0003800000 */
.L_x_1727:
[----:B------:R-:W-:-:S07]  /*530e0*/  IMAD R31, R26, 0x800000, R31 ;  /* 0x008000001a1f7824 */ /* 0x000fce00078e021f */
.L_x_1729:
[----:B------:R-:W-:Y:S05]  /*530f0*/  BSYNC.RECONVERGENT B5 ;  /* 0x0000000000057941 */ /* 0x000fea0003800200 */
.L_x_1726:
[----:B------:R-:W-:Y:S05]  /*53100*/  BRA `(.L_x_1730) ;  /* 0x0000000000207947 */ /* 0x000fea0003800000 */
.L_x_1725:
[----:B------:R-:W-:-:S04]  /*53110*/  LOP3.LUT R5, R5, 0x80000000, R26, 0x48, !PT ;  /* 0x8000000005057812 */ /* 0x000fc800078e481a */
[----:B------:R-:W-:Y:S01]  /*53120*/  LOP3.LUT R31, R5, 0x7f800000, RZ, 0xfc, !PT ;  /* 0x7f800000051f7812 */ /* 0x000fe200078efcff */
[----:B------:R-:W-:Y:S06]  /*53130*/  BRA `(.L_x_1730) ;  /* 0x0000000000147947 */ /* 0x000fec0003800000 */
.L_x_1724:
[----:B------:R-:W-:Y:S01]  /*53140*/  LOP3.LUT R31, R5, 0x80000000, R26, 0x48, !PT ;  /* 0x80000000051f7812 */ /* 0x000fe200078e481a */
[----:B------:R-:W-:Y:S06]  /*53150*/  BRA `(.L_x_1730) ;  /* 0x00000000000c7947 */ /* 0x000fec0003800000 */
.L_x_1723:
[----:B------:R-:W0:Y:S01]  /*53160*/  MUFU.RSQ R31, -QNAN ;  /* 0xffc00000001f7908 */ /* 0x000e220000001400 */
[----:B------:R-:W-:Y:S05]  /*53170*/  BRA `(.L_x_1730) ;  /* 0x0000000000047947 */ /* 0x000fea0003800000 */
.L_x_1722:
[----:B------:R-:W-:-:S07]  /*53180*/  FADD.FTZ R31, R26, R22 ;  /* 0x000000161a1f7221 */ /* 0x000fce0000010000 */
.L_x_1730:
[----:B------:R-:W-:Y:S05]  /*53190*/  BSYNC.RECONVERGENT B4 ;  /* 0x0000000000047941 */ /* 0x000fea0003800200 */
.L_x_1720:
[----:B------:R-:W-:Y:S02]  /*531a0*/  IMAD.MOV.U32 R4, RZ, RZ, R9 ;  /* 0x000000ffff047224 */ /* 0x000fe400078e0009 */
[----:B------:R-:W-:-:S04]  /*531b0*/  IMAD.MOV.U32 R5, RZ, RZ, 0x0 ;  /* 0x00000000ff057424 */ /* 0x000fc800078e00ff */
[----:B0-----:R-:W-:Y:S05]  /*531c0*/  RET.REL.NODEC R4 `(_Z24simulatedAnnealingKernelPjPiPtS_Pmfffiiiiiiiiy) ;  /* 0xfffffacc048c7950 */ /* 0x001fea0003c3ffff */
.L_x_1731:
[----:B------:R-:W-:-:S00]  /*531d0*/  BRA `(.L_x_1731) ;  /* 0xfffffffc00fc7947 */ /* 0x000fc0000383ffff */
[----:B------:R-:W-:-:S00]  /*531e0*/  NOP ;  /* 0x0000000000007918 */ /* 0x000fc00000000000 */
        /* <DEDUP_REMOVED lines=9> */
.L_x_1732:


//--------------------- .nv.global.init           --------------------------
	.section	.nv.global.init,"aw",@progbits
	.align	4
.nv.global.init:
	.type		mrg32k3aM1SubSeq,@object
	.size		mrg32k3aM1SubSeq,(mrg32k3aM2SubSeq - mrg32k3aM1SubSeq)
mrg32k3aM1SubSeq:
        /*0000*/ 	.byte	0x0b, 0xcc, 0xee, 0x04, 0x73, 0x29, 0x8b, 0x6f, 0xf6, 0x53, 0x03, 0xf6, 0x23, 0xf6, 0xea, 0xda
        /* <DEDUP_REMOVED lines=125> */
	.type		mrg32k3aM2SubSeq,@object
	.size		mrg32k3aM2SubSeq,(mrg32k3aM1 - mrg32k3aM2SubSeq)
mrg32k3aM2SubSeq:
        /* <DEDUP_REMOVED lines=126> */
	.type		mrg32k3aM1,@object
	.size		mrg32k3aM1,(mrg32k3aM1Seq - mrg32k3aM1)
mrg32k3aM1:
        /* <DEDUP_REMOVED lines=144> */
	.type		mrg32k3aM1Seq,@object
	.size		mrg32k3aM1Seq,(mrg32k3aM2 - mrg32k3aM1Seq)
mrg32k3aM1Seq:
        /* <DEDUP_REMOVED lines=144> */
	.type		mrg32k3aM2,@object
	.size		mrg32k3aM2,(mrg32k3aM2Seq - mrg32k3aM2)
mrg32k3aM2:
        /* <DEDUP_REMOVED lines=144> */
	.type		mrg32k3aM2Seq,@object
	.size		mrg32k3aM2Seq,(precalc_xorwow_matrix - mrg32k3aM2Seq)
mrg32k3aM2Seq:
        /* <DEDUP_REMOVED lines=144> */
	.type		precalc_xorwow_matrix,@object
	.size		precalc_xorwow_matrix,(precalc_xorwow_offset_matrix - precalc_xorwow_matrix)
precalc_xorwow_matrix:
        /* <DEDUP_REMOVED lines=6400> */
	.type		precalc_xorwow_offset_matrix,@object
	.size		precalc_xorwow_offset_matrix,(.L_1 - precalc_xorwow_offset_matrix)
precalc_xorwow_offset_matrix:
        /* <DEDUP_REMOVED lines=6400> */
.L_1:


//--------------------- .nv.shared.reserved.0     --------------------------
	.section	.nv.shared.reserved.0,"aw",@nobits
	.weak		__nv_reservedSMEM_offset_0_alias
	.size		__nv_reservedSMEM_offset_0_alias, 0, 64
	.other		__nv_reservedSMEM_offset_0_alias,@"STO_CUDA_RESERVED_SHARED STV_DEFAULT"
__nv_reservedSMEM_offset_0_alias:
	.zero		0
	.zero		64


//--------------------- .nv.constant0._Z24simulatedAnnealingKernelPjPiPtS_Pmfffiiiiiiiiy --------------------------
	.section	.nv.constant0._Z24simulatedAnnealingKernelPjPiPtS_Pmfffiiiiiiiiy,"a",@progbits
	.sectionflags	@""
	.align	4
.nv.constant0._Z24simulatedAnnealingKernelPjPiPtS_Pmfffiiiiiiiiy:
	.zero		992


//--------------------- SYMBOLS --------------------------

	.type		.nv.reservedSmem.offset0,@object
	.size		.nv.reservedSmem.offset0,0x4
